//
// Generated by NVIDIA NVVM Compiler
//
// Compiler Build ID: CL-36424714
// Cuda compilation tools, release 13.0, V13.0.88
// Based on NVVM 20.0.0
//

.version 9.0
.target sm_100
.address_size 64

	// .globl	_Z14uncoded_kernelPidiy
.global .align 4 .b8 precalc_xorwow_matrix[102400];
.global .align 4 .b8 precalc_xorwow_offset_matrix[102400];
.global .align 4 .b8 mrg32k3aM1[2304];
.global .align 4 .b8 mrg32k3aM2[2304];
.global .align 4 .b8 mrg32k3aM1SubSeq[2016];
.global .align 4 .b8 mrg32k3aM2SubSeq[2016];
.global .align 4 .b8 mrg32k3aM1Seq[2304];
.global .align 4 .b8 mrg32k3aM2Seq[2304];
.const .align 8 .b8 __cr_lgamma_table[72];
.const .align 4 .b8 d_state_outputs[64] = {0, 0, 0, 0, 0, 0, 0, 0, 1, 0, 0, 0, 1, 0, 0, 0, 1, 0, 0, 0, 1, 0, 0, 0, 0, 0, 0, 0, 0, 0, 0, 0, 1, 0, 0, 0, 0, 0, 0, 0, 0, 0, 0, 0, 1, 0, 0, 0, 0, 0, 0, 0, 1, 0, 0, 0, 1};
.const .align 4 .b8 d_last_states[32] = {0, 0, 0, 0, 1, 0, 0, 0, 2, 0, 0, 0, 3, 0, 0, 0, 0, 0, 0, 0, 1, 0, 0, 0, 2, 0, 0, 0, 3};
.const .align 4 .b8 d_codewords[448] = {0, 0, 0, 0, 0, 0, 0, 0, 0, 0, 0, 0, 0, 0, 0, 0, 0, 0, 0, 0, 0, 0, 0, 0, 0, 0, 0, 0, 0, 0, 0, 0, 0, 0, 0, 0, 0, 0, 0, 0, 1, 0, 0, 0, 1, 0, 0, 0, 1, 0, 0, 0, 1, 0, 0, 0, 0, 0, 0, 0, 0, 0, 0, 0, 1, 0, 0, 0, 0, 0, 0, 0, 1, 0, 0, 0, 1, 0, 0, 0, 0, 0, 0, 0, 0, 0, 0, 0, 0, 0, 0, 0, 1, 0, 0, 0, 1, 0, 0, 0, 0, 0, 0, 0, 0, 0, 0, 0, 1, 0, 0, 0, 0, 0, 0, 0, 1, 0, 0, 0, 0, 0, 0, 0, 0, 0, 0, 0, 1, 0, 0, 0, 0, 0, 0, 0, 1, 0, 0, 0, 0, 0, 0, 0, 1, 0, 0, 0, 0, 0, 0, 0, 1, 0, 0, 0, 0, 0, 0, 0, 1, 0, 0, 0, 0, 0, 0, 0, 0, 0, 0, 0, 1, 0, 0, 0, 1, 0, 0, 0, 0, 0, 0, 0, 0, 0, 0, 0, 1, 0, 0, 0, 1, 0, 0, 0, 0, 0, 0, 0, 1, 0, 0, 0, 1, 0, 0, 0, 1, 0, 0, 0, 1, 0, 0, 0, 0, 0, 0, 0, 0, 0, 0, 0, 1, 0, 0, 0, 0, 0, 0, 0, 0, 0, 0, 0, 0, 0, 0, 0, 0, 0, 0, 0, 1, 0, 0, 0, 1, 0, 0, 0, 1, 0, 0, 0, 0, 0, 0, 0, 0, 0, 0, 0, 1, 0, 0, 0, 1, 0, 0, 0, 0, 0, 0, 0, 0, 0, 0, 0, 1, 0, 0, 0, 0, 0, 0, 0, 1, 0, 0, 0, 0, 0, 0, 0, 1, 0, 0, 0, 0, 0, 0, 0, 1, 0, 0, 0, 1, 0, 0, 0, 0, 0, 0, 0, 1, 0, 0, 0, 1, 0, 0, 0, 0, 0, 0, 0, 1, 0, 0, 0, 0, 0, 0, 0, 1, 0, 0, 0, 1, 0, 0, 0, 0, 0, 0, 0, 0, 0, 0, 0, 1, 0, 0, 0, 1, 0, 0, 0, 0, 0, 0, 0, 1, 0, 0, 0, 1, 0, 0, 0, 0, 0, 0, 0, 1, 0, 0, 0, 0, 0, 0, 0, 0, 0, 0, 0, 1, 0, 0, 0, 1, 0, 0, 0, 1, 0, 0, 0, 1, 0, 0, 0, 0, 0, 0, 0, 0, 0, 0, 0, 0, 0, 0, 0, 0, 0, 0, 0, 1, 0, 0, 0, 1, 0, 0, 0, 1, 0, 0, 0, 1, 0, 0, 0, 1, 0, 0, 0, 1, 0, 0, 0, 1};
.const .align 4 .b8 d_h_t[84] = {0, 0, 0, 0, 1, 0, 0, 0, 1, 0, 0, 0, 1, 0, 0, 0, 0, 0, 0, 0, 1, 0, 0, 0, 1, 0, 0, 0, 1, 0, 0, 0, 0, 0, 0, 0, 1, 0, 0, 0, 1, 0, 0, 0, 1, 0, 0, 0, 1, 0, 0, 0, 0, 0, 0, 0, 0, 0, 0, 0, 0, 0, 0, 0, 1, 0, 0, 0, 0, 0, 0, 0, 0, 0, 0, 0, 0, 0, 0, 0, 1};

.visible .entry _Z14uncoded_kernelPidiy(
	.param .u64 .ptr .align 1 _Z14uncoded_kernelPidiy_param_0,
	.param .f64 _Z14uncoded_kernelPidiy_param_1,
	.param .u32 _Z14uncoded_kernelPidiy_param_2,
	.param .u64 _Z14uncoded_kernelPidiy_param_3
)
{
	.local .align 8 .b8 	__local_depot0[48];
	.reg .b64 	%SP;
	.reg .b64 	%SPL;
	.reg .pred 	%p<95>;
	.reg .b32 	%r<1346>;
	.reg .b32 	%f<61>;
	.reg .b64 	%rd<26>;
	.reg .b64 	%fd<13>;

	mov.u64 	%SPL, __local_depot0;
	ld.param.u64 	%rd10, [_Z14uncoded_kernelPidiy_param_0];
	ld.param.f64 	%fd2, [_Z14uncoded_kernelPidiy_param_1];
	ld.param.u32 	%r585, [_Z14uncoded_kernelPidiy_param_2];
	ld.param.u64 	%rd11, [_Z14uncoded_kernelPidiy_param_3];
	add.u64 	%rd1, %SPL, 0;
	mov.u32 	%r586, %ctaid.x;
	mov.u32 	%r587, %ntid.x;
	mov.u32 	%r588, %tid.x;
	mad.lo.s32 	%r1, %r586, %r587, %r588;
	cvt.u32.u64 	%r589, %rd11;
	xor.b32  	%r590, %r589, -1429050551;
	mul.lo.s32 	%r2, %r590, 1099087573;
	{ .reg .b32 tmp; mov.b64 {tmp, %r591}, %rd11; }
	xor.b32  	%r3, %r591, -136515619;
	mul.lo.s32 	%r592, %r3, -1703105765;
	add.s32 	%r593, %r2, %r592;
	add.s32 	%r1339, %r593, 6615241;
	add.s32 	%r1059, %r2, 123456789;
	st.local.v2.u32 	[%rd1], {%r1339, %r1059};
	xor.b32  	%r1058, %r2, 362436069;
	add.s32 	%r1057, %r592, 521288629;
	st.local.v2.u32 	[%rd1+8], {%r1058, %r1057};
	xor.b32  	%r1056, %r592, 88675123;
	add.s32 	%r1055, %r2, 5783321;
	st.local.v2.u32 	[%rd1+16], {%r1056, %r1055};
	setp.eq.s32 	%p1, %r1, 0;
	@%p1 bra 	$L__BB0_115;
	cvt.s64.s32 	%rd25, %r1;
	mov.b32 	%r1042, 0;
$L__BB0_2:
	mov.u64 	%rd3, %rd25;
	and.b64  	%rd4, %rd3, 3;
	setp.eq.s64 	%p2, %rd4, 0;
	@%p2 bra 	$L__BB0_114;
	mul.wide.u32 	%rd13, %r1042, 3200;
	mov.u64 	%rd14, precalc_xorwow_matrix;
	add.s64 	%rd5, %rd14, %rd13;
	mov.b32 	%r1055, 0;
	mov.u32 	%r1056, %r1055;
	mov.u32 	%r1057, %r1055;
	mov.u32 	%r1058, %r1055;
	mov.u32 	%r1059, %r1055;
	mov.u32 	%r1048, %r1055;
$L__BB0_4:
	mul.wide.u32 	%rd15, %r1048, 4;
	add.s64 	%rd16, %rd1, %rd15;
	ld.local.u32 	%r22, [%rd16+4];
	shl.b32 	%r23, %r1048, 5;
	mov.b32 	%r1054, 0;
$L__BB0_5:
	.pragma "nounroll";
	shr.u32 	%r597, %r22, %r1054;
	and.b32  	%r598, %r597, 1;
	setp.eq.b32 	%p3, %r598, 1;
	not.pred 	%p4, %p3;
	add.s32 	%r599, %r23, %r1054;
	mul.lo.s32 	%r600, %r599, 5;
	mul.wide.u32 	%rd17, %r600, 4;
	add.s64 	%rd6, %rd5, %rd17;
	@%p4 bra 	$L__BB0_7;
	ld.global.u32 	%r601, [%rd6];
	xor.b32  	%r1059, %r1059, %r601;
	ld.global.u32 	%r602, [%rd6+4];
	xor.b32  	%r1058, %r1058, %r602;
	ld.global.u32 	%r603, [%rd6+8];
	xor.b32  	%r1057, %r1057, %r603;
	ld.global.u32 	%r604, [%rd6+12];
	xor.b32  	%r1056, %r1056, %r604;
	ld.global.u32 	%r605, [%rd6+16];
	xor.b32  	%r1055, %r1055, %r605;
$L__BB0_7:
	and.b32  	%r607, %r597, 2;
	setp.eq.s32 	%p5, %r607, 0;
	@%p5 bra 	$L__BB0_9;
	ld.global.u32 	%r608, [%rd6+20];
	xor.b32  	%r1059, %r1059, %r608;
	ld.global.u32 	%r609, [%rd6+24];
	xor.b32  	%r1058, %r1058, %r609;
	ld.global.u32 	%r610, [%rd6+28];
	xor.b32  	%r1057, %r1057, %r610;
	ld.global.u32 	%r611, [%rd6+32];
	xor.b32  	%r1056, %r1056, %r611;
	ld.global.u32 	%r612, [%rd6+36];
	xor.b32  	%r1055, %r1055, %r612;
$L__BB0_9:
	and.b32  	%r614, %r597, 4;
	setp.eq.s32 	%p6, %r614, 0;
	@%p6 bra 	$L__BB0_11;
	ld.global.u32 	%r615, [%rd6+40];
	xor.b32  	%r1059, %r1059, %r615;
	ld.global.u32 	%r616, [%rd6+44];
	xor.b32  	%r1058, %r1058, %r616;
	ld.global.u32 	%r617, [%rd6+48];
	xor.b32  	%r1057, %r1057, %r617;
	ld.global.u32 	%r618, [%rd6+52];
	xor.b32  	%r1056, %r1056, %r618;
	ld.global.u32 	%r619, [%rd6+56];
	xor.b32  	%r1055, %r1055, %r619;
$L__BB0_11:
	and.b32  	%r621, %r597, 8;
	setp.eq.s32 	%p7, %r621, 0;
	@%p7 bra 	$L__BB0_13;
	ld.global.u32 	%r622, [%rd6+60];
	xor.b32  	%r1059, %r1059, %r622;
	ld.global.u32 	%r623, [%rd6+64];
	xor.b32  	%r1058, %r1058, %r623;
	ld.global.u32 	%r624, [%rd6+68];
	xor.b32  	%r1057, %r1057, %r624;
	ld.global.u32 	%r625, [%rd6+72];
	xor.b32  	%r1056, %r1056, %r625;
	ld.global.u32 	%r626, [%rd6+76];
	xor.b32  	%r1055, %r1055, %r626;
$L__BB0_13:
	and.b32  	%r628, %r597, 16;
	setp.eq.s32 	%p8, %r628, 0;
	@%p8 bra 	$L__BB0_15;
	ld.global.u32 	%r629, [%rd6+80];
	xor.b32  	%r1059, %r1059, %r629;
	ld.global.u32 	%r630, [%rd6+84];
	xor.b32  	%r1058, %r1058, %r630;
	ld.global.u32 	%r631, [%rd6+88];
	xor.b32  	%r1057, %r1057, %r631;
	ld.global.u32 	%r632, [%rd6+92];
	xor.b32  	%r1056, %r1056, %r632;
	ld.global.u32 	%r633, [%rd6+96];
	xor.b32  	%r1055, %r1055, %r633;
$L__BB0_15:
	and.b32  	%r635, %r597, 32;
	setp.eq.s32 	%p9, %r635, 0;
	@%p9 bra 	$L__BB0_17;
	ld.global.u32 	%r636, [%rd6+100];
	xor.b32  	%r1059, %r1059, %r636;
	ld.global.u32 	%r637, [%rd6+104];
	xor.b32  	%r1058, %r1058, %r637;
	ld.global.u32 	%r638, [%rd6+108];
	xor.b32  	%r1057, %r1057, %r638;
	ld.global.u32 	%r639, [%rd6+112];
	xor.b32  	%r1056, %r1056, %r639;
	ld.global.u32 	%r640, [%rd6+116];
	xor.b32  	%r1055, %r1055, %r640;
$L__BB0_17:
	and.b32  	%r642, %r597, 64;
	setp.eq.s32 	%p10, %r642, 0;
	@%p10 bra 	$L__BB0_19;
	ld.global.u32 	%r643, [%rd6+120];
	xor.b32  	%r1059, %r1059, %r643;
	ld.global.u32 	%r644, [%rd6+124];
	xor.b32  	%r1058, %r1058, %r644;
	ld.global.u32 	%r645, [%rd6+128];
	xor.b32  	%r1057, %r1057, %r645;
	ld.global.u32 	%r646, [%rd6+132];
	xor.b32  	%r1056, %r1056, %r646;
	ld.global.u32 	%r647, [%rd6+136];
	xor.b32  	%r1055, %r1055, %r647;
$L__BB0_19:
	and.b32  	%r649, %r597, 128;
	setp.eq.s32 	%p11, %r649, 0;
	@%p11 bra 	$L__BB0_21;
	ld.global.u32 	%r650, [%rd6+140];
	xor.b32  	%r1059, %r1059, %r650;
	ld.global.u32 	%r651, [%rd6+144];
	xor.b32  	%r1058, %r1058, %r651;
	ld.global.u32 	%r652, [%rd6+148];
	xor.b32  	%r1057, %r1057, %r652;
	ld.global.u32 	%r653, [%rd6+152];
	xor.b32  	%r1056, %r1056, %r653;
	ld.global.u32 	%r654, [%rd6+156];
	xor.b32  	%r1055, %r1055, %r654;
$L__BB0_21:
	and.b32  	%r656, %r597, 256;
	setp.eq.s32 	%p12, %r656, 0;
	@%p12 bra 	$L__BB0_23;
	ld.global.u32 	%r657, [%rd6+160];
	xor.b32  	%r1059, %r1059, %r657;
	ld.global.u32 	%r658, [%rd6+164];
	xor.b32  	%r1058, %r1058, %r658;
	ld.global.u32 	%r659, [%rd6+168];
	xor.b32  	%r1057, %r1057, %r659;
	ld.global.u32 	%r660, [%rd6+172];
	xor.b32  	%r1056, %r1056, %r660;
	ld.global.u32 	%r661, [%rd6+176];
	xor.b32  	%r1055, %r1055, %r661;
$L__BB0_23:
	and.b32  	%r663, %r597, 512;
	setp.eq.s32 	%p13, %r663, 0;
	@%p13 bra 	$L__BB0_25;
	ld.global.u32 	%r664, [%rd6+180];
	xor.b32  	%r1059, %r1059, %r664;
	ld.global.u32 	%r665, [%rd6+184];
	xor.b32  	%r1058, %r1058, %r665;
	ld.global.u32 	%r666, [%rd6+188];
	xor.b32  	%r1057, %r1057, %r666;
	ld.global.u32 	%r667, [%rd6+192];
	xor.b32  	%r1056, %r1056, %r667;
	ld.global.u32 	%r668, [%rd6+196];
	xor.b32  	%r1055, %r1055, %r668;
$L__BB0_25:
	and.b32  	%r670, %r597, 1024;
	setp.eq.s32 	%p14, %r670, 0;
	@%p14 bra 	$L__BB0_27;
	ld.global.u32 	%r671, [%rd6+200];
	xor.b32  	%r1059, %r1059, %r671;
	ld.global.u32 	%r672, [%rd6+204];
	xor.b32  	%r1058, %r1058, %r672;
	ld.global.u32 	%r673, [%rd6+208];
	xor.b32  	%r1057, %r1057, %r673;
	ld.global.u32 	%r674, [%rd6+212];
	xor.b32  	%r1056, %r1056, %r674;
	ld.global.u32 	%r675, [%rd6+216];
	xor.b32  	%r1055, %r1055, %r675;
$L__BB0_27:
	and.b32  	%r677, %r597, 2048;
	setp.eq.s32 	%p15, %r677, 0;
	@%p15 bra 	$L__BB0_29;
	ld.global.u32 	%r678, [%rd6+220];
	xor.b32  	%r1059, %r1059, %r678;
	ld.global.u32 	%r679, [%rd6+224];
	xor.b32  	%r1058, %r1058, %r679;
	ld.global.u32 	%r680, [%rd6+228];
	xor.b32  	%r1057, %r1057, %r680;
	ld.global.u32 	%r681, [%rd6+232];
	xor.b32  	%r1056, %r1056, %r681;
	ld.global.u32 	%r682, [%rd6+236];
	xor.b32  	%r1055, %r1055, %r682;
$L__BB0_29:
	and.b32  	%r684, %r597, 4096;
	setp.eq.s32 	%p16, %r684, 0;
	@%p16 bra 	$L__BB0_31;
	ld.global.u32 	%r685, [%rd6+240];
	xor.b32  	%r1059, %r1059, %r685;
	ld.global.u32 	%r686, [%rd6+244];
	xor.b32  	%r1058, %r1058, %r686;
	ld.global.u32 	%r687, [%rd6+248];
	xor.b32  	%r1057, %r1057, %r687;
	ld.global.u32 	%r688, [%rd6+252];
	xor.b32  	%r1056, %r1056, %r688;
	ld.global.u32 	%r689, [%rd6+256];
	xor.b32  	%r1055, %r1055, %r689;
$L__BB0_31:
	and.b32  	%r691, %r597, 8192;
	setp.eq.s32 	%p17, %r691, 0;
	@%p17 bra 	$L__BB0_33;
	ld.global.u32 	%r692, [%rd6+260];
	xor.b32  	%r1059, %r1059, %r692;
	ld.global.u32 	%r693, [%rd6+264];
	xor.b32  	%r1058, %r1058, %r693;
	ld.global.u32 	%r694, [%rd6+268];
	xor.b32  	%r1057, %r1057, %r694;
	ld.global.u32 	%r695, [%rd6+272];
	xor.b32  	%r1056, %r1056, %r695;
	ld.global.u32 	%r696, [%rd6+276];
	xor.b32  	%r1055, %r1055, %r696;
$L__BB0_33:
	and.b32  	%r698, %r597, 16384;
	setp.eq.s32 	%p18, %r698, 0;
	@%p18 bra 	$L__BB0_35;
	ld.global.u32 	%r699, [%rd6+280];
	xor.b32  	%r1059, %r1059, %r699;
	ld.global.u32 	%r700, [%rd6+284];
	xor.b32  	%r1058, %r1058, %r700;
	ld.global.u32 	%r701, [%rd6+288];
	xor.b32  	%r1057, %r1057, %r701;
	ld.global.u32 	%r702, [%rd6+292];
	xor.b32  	%r1056, %r1056, %r702;
	ld.global.u32 	%r703, [%rd6+296];
	xor.b32  	%r1055, %r1055, %r703;
$L__BB0_35:
	and.b32  	%r705, %r597, 32768;
	setp.eq.s32 	%p19, %r705, 0;
	@%p19 bra 	$L__BB0_37;
	ld.global.u32 	%r706, [%rd6+300];
	xor.b32  	%r1059, %r1059, %r706;
	ld.global.u32 	%r707, [%rd6+304];
	xor.b32  	%r1058, %r1058, %r707;
	ld.global.u32 	%r708, [%rd6+308];
	xor.b32  	%r1057, %r1057, %r708;
	ld.global.u32 	%r709, [%rd6+312];
	xor.b32  	%r1056, %r1056, %r709;
	ld.global.u32 	%r710, [%rd6+316];
	xor.b32  	%r1055, %r1055, %r710;
$L__BB0_37:
	add.s32 	%r1054, %r1054, 16;
	setp.ne.s32 	%p20, %r1054, 32;
	@%p20 bra 	$L__BB0_5;
	mad.lo.s32 	%r711, %r1048, -31, %r23;
	add.s32 	%r1048, %r711, 1;
	setp.ne.s32 	%p21, %r1048, 5;
	@%p21 bra 	$L__BB0_4;
	st.local.u32 	[%rd1+4], %r1059;
	st.local.v2.u32 	[%rd1+8], {%r1058, %r1057};
	st.local.v2.u32 	[%rd1+16], {%r1056, %r1055};
	setp.eq.s64 	%p22, %rd4, 1;
	@%p22 bra 	$L__BB0_114;
	mov.b32 	%r1055, 0;
	mov.u32 	%r1056, %r1055;
	mov.u32 	%r1057, %r1055;
	mov.u32 	%r1058, %r1055;
	mov.u32 	%r1059, %r1055;
	mov.u32 	%r1140, %r1055;
$L__BB0_41:
	mul.wide.u32 	%rd18, %r1140, 4;
	add.s64 	%rd19, %rd1, %rd18;
	ld.local.u32 	%r198, [%rd19+4];
	shl.b32 	%r199, %r1140, 5;
	mov.b32 	%r1146, 0;
$L__BB0_42:
	.pragma "nounroll";
	shr.u32 	%r714, %r198, %r1146;
	and.b32  	%r715, %r714, 1;
	setp.eq.b32 	%p23, %r715, 1;
	not.pred 	%p24, %p23;
	add.s32 	%r716, %r199, %r1146;
	mul.lo.s32 	%r717, %r716, 5;
	mul.wide.u32 	%rd20, %r717, 4;
	add.s64 	%rd7, %rd5, %rd20;
	@%p24 bra 	$L__BB0_44;
	ld.global.u32 	%r718, [%rd7];
	xor.b32  	%r1059, %r1059, %r718;
	ld.global.u32 	%r719, [%rd7+4];
	xor.b32  	%r1058, %r1058, %r719;
	ld.global.u32 	%r720, [%rd7+8];
	xor.b32  	%r1057, %r1057, %r720;
	ld.global.u32 	%r721, [%rd7+12];
	xor.b32  	%r1056, %r1056, %r721;
	ld.global.u32 	%r722, [%rd7+16];
	xor.b32  	%r1055, %r1055, %r722;
$L__BB0_44:
	and.b32  	%r724, %r714, 2;
	setp.eq.s32 	%p25, %r724, 0;
	@%p25 bra 	$L__BB0_46;
	ld.global.u32 	%r725, [%rd7+20];
	xor.b32  	%r1059, %r1059, %r725;
	ld.global.u32 	%r726, [%rd7+24];
	xor.b32  	%r1058, %r1058, %r726;
	ld.global.u32 	%r727, [%rd7+28];
	xor.b32  	%r1057, %r1057, %r727;
	ld.global.u32 	%r728, [%rd7+32];
	xor.b32  	%r1056, %r1056, %r728;
	ld.global.u32 	%r729, [%rd7+36];
	xor.b32  	%r1055, %r1055, %r729;
$L__BB0_46:
	and.b32  	%r731, %r714, 4;
	setp.eq.s32 	%p26, %r731, 0;
	@%p26 bra 	$L__BB0_48;
	ld.global.u32 	%r732, [%rd7+40];
	xor.b32  	%r1059, %r1059, %r732;
	ld.global.u32 	%r733, [%rd7+44];
	xor.b32  	%r1058, %r1058, %r733;
	ld.global.u32 	%r734, [%rd7+48];
	xor.b32  	%r1057, %r1057, %r734;
	ld.global.u32 	%r735, [%rd7+52];
	xor.b32  	%r1056, %r1056, %r735;
	ld.global.u32 	%r736, [%rd7+56];
	xor.b32  	%r1055, %r1055, %r736;
$L__BB0_48:
	and.b32  	%r738, %r714, 8;
	setp.eq.s32 	%p27, %r738, 0;
	@%p27 bra 	$L__BB0_50;
	ld.global.u32 	%r739, [%rd7+60];
	xor.b32  	%r1059, %r1059, %r739;
	ld.global.u32 	%r740, [%rd7+64];
	xor.b32  	%r1058, %r1058, %r740;
	ld.global.u32 	%r741, [%rd7+68];
	xor.b32  	%r1057, %r1057, %r741;
	ld.global.u32 	%r742, [%rd7+72];
	xor.b32  	%r1056, %r1056, %r742;
	ld.global.u32 	%r743, [%rd7+76];
	xor.b32  	%r1055, %r1055, %r743;
$L__BB0_50:
	and.b32  	%r745, %r714, 16;
	setp.eq.s32 	%p28, %r745, 0;
	@%p28 bra 	$L__BB0_52;
	ld.global.u32 	%r746, [%rd7+80];
	xor.b32  	%r1059, %r1059, %r746;
	ld.global.u32 	%r747, [%rd7+84];
	xor.b32  	%r1058, %r1058, %r747;
	ld.global.u32 	%r748, [%rd7+88];
	xor.b32  	%r1057, %r1057, %r748;
	ld.global.u32 	%r749, [%rd7+92];
	xor.b32  	%r1056, %r1056, %r749;
	ld.global.u32 	%r750, [%rd7+96];
	xor.b32  	%r1055, %r1055, %r750;
$L__BB0_52:
	and.b32  	%r752, %r714, 32;
	setp.eq.s32 	%p29, %r752, 0;
	@%p29 bra 	$L__BB0_54;
	ld.global.u32 	%r753, [%rd7+100];
	xor.b32  	%r1059, %r1059, %r753;
	ld.global.u32 	%r754, [%rd7+104];
	xor.b32  	%r1058, %r1058, %r754;
	ld.global.u32 	%r755, [%rd7+108];
	xor.b32  	%r1057, %r1057, %r755;
	ld.global.u32 	%r756, [%rd7+112];
	xor.b32  	%r1056, %r1056, %r756;
	ld.global.u32 	%r757, [%rd7+116];
	xor.b32  	%r1055, %r1055, %r757;
$L__BB0_54:
	and.b32  	%r759, %r714, 64;
	setp.eq.s32 	%p30, %r759, 0;
	@%p30 bra 	$L__BB0_56;
	ld.global.u32 	%r760, [%rd7+120];
	xor.b32  	%r1059, %r1059, %r760;
	ld.global.u32 	%r761, [%rd7+124];
	xor.b32  	%r1058, %r1058, %r761;
	ld.global.u32 	%r762, [%rd7+128];
	xor.b32  	%r1057, %r1057, %r762;
	ld.global.u32 	%r763, [%rd7+132];
	xor.b32  	%r1056, %r1056, %r763;
	ld.global.u32 	%r764, [%rd7+136];
	xor.b32  	%r1055, %r1055, %r764;
$L__BB0_56:
	and.b32  	%r766, %r714, 128;
	setp.eq.s32 	%p31, %r766, 0;
	@%p31 bra 	$L__BB0_58;
	ld.global.u32 	%r767, [%rd7+140];
	xor.b32  	%r1059, %r1059, %r767;
	ld.global.u32 	%r768, [%rd7+144];
	xor.b32  	%r1058, %r1058, %r768;
	ld.global.u32 	%r769, [%rd7+148];
	xor.b32  	%r1057, %r1057, %r769;
	ld.global.u32 	%r770, [%rd7+152];
	xor.b32  	%r1056, %r1056, %r770;
	ld.global.u32 	%r771, [%rd7+156];
	xor.b32  	%r1055, %r1055, %r771;
$L__BB0_58:
	and.b32  	%r773, %r714, 256;
	setp.eq.s32 	%p32, %r773, 0;
	@%p32 bra 	$L__BB0_60;
	ld.global.u32 	%r774, [%rd7+160];
	xor.b32  	%r1059, %r1059, %r774;
	ld.global.u32 	%r775, [%rd7+164];
	xor.b32  	%r1058, %r1058, %r775;
	ld.global.u32 	%r776, [%rd7+168];
	xor.b32  	%r1057, %r1057, %r776;
	ld.global.u32 	%r777, [%rd7+172];
	xor.b32  	%r1056, %r1056, %r777;
	ld.global.u32 	%r778, [%rd7+176];
	xor.b32  	%r1055, %r1055, %r778;
$L__BB0_60:
	and.b32  	%r780, %r714, 512;
	setp.eq.s32 	%p33, %r780, 0;
	@%p33 bra 	$L__BB0_62;
	ld.global.u32 	%r781, [%rd7+180];
	xor.b32  	%r1059, %r1059, %r781;
	ld.global.u32 	%r782, [%rd7+184];
	xor.b32  	%r1058, %r1058, %r782;
	ld.global.u32 	%r783, [%rd7+188];
	xor.b32  	%r1057, %r1057, %r783;
	ld.global.u32 	%r784, [%rd7+192];
	xor.b32  	%r1056, %r1056, %r784;
	ld.global.u32 	%r785, [%rd7+196];
	xor.b32  	%r1055, %r1055, %r785;
$L__BB0_62:
	and.b32  	%r787, %r714, 1024;
	setp.eq.s32 	%p34, %r787, 0;
	@%p34 bra 	$L__BB0_64;
	ld.global.u32 	%r788, [%rd7+200];
	xor.b32  	%r1059, %r1059, %r788;
	ld.global.u32 	%r789, [%rd7+204];
	xor.b32  	%r1058, %r1058, %r789;
	ld.global.u32 	%r790, [%rd7+208];
	xor.b32  	%r1057, %r1057, %r790;
	ld.global.u32 	%r791, [%rd7+212];
	xor.b32  	%r1056, %r1056, %r791;
	ld.global.u32 	%r792, [%rd7+216];
	xor.b32  	%r1055, %r1055, %r792;
$L__BB0_64:
	and.b32  	%r794, %r714, 2048;
	setp.eq.s32 	%p35, %r794, 0;
	@%p35 bra 	$L__BB0_66;
	ld.global.u32 	%r795, [%rd7+220];
	xor.b32  	%r1059, %r1059, %r795;
	ld.global.u32 	%r796, [%rd7+224];
	xor.b32  	%r1058, %r1058, %r796;
	ld.global.u32 	%r797, [%rd7+228];
	xor.b32  	%r1057, %r1057, %r797;
	ld.global.u32 	%r798, [%rd7+232];
	xor.b32  	%r1056, %r1056, %r798;
	ld.global.u32 	%r799, [%rd7+236];
	xor.b32  	%r1055, %r1055, %r799;
$L__BB0_66:
	and.b32  	%r801, %r714, 4096;
	setp.eq.s32 	%p36, %r801, 0;
	@%p36 bra 	$L__BB0_68;
	ld.global.u32 	%r802, [%rd7+240];
	xor.b32  	%r1059, %r1059, %r802;
	ld.global.u32 	%r803, [%rd7+244];
	xor.b32  	%r1058, %r1058, %r803;
	ld.global.u32 	%r804, [%rd7+248];
	xor.b32  	%r1057, %r1057, %r804;
	ld.global.u32 	%r805, [%rd7+252];
	xor.b32  	%r1056, %r1056, %r805;
	ld.global.u32 	%r806, [%rd7+256];
	xor.b32  	%r1055, %r1055, %r806;
$L__BB0_68:
	and.b32  	%r808, %r714, 8192;
	setp.eq.s32 	%p37, %r808, 0;
	@%p37 bra 	$L__BB0_70;
	ld.global.u32 	%r809, [%rd7+260];
	xor.b32  	%r1059, %r1059, %r809;
	ld.global.u32 	%r810, [%rd7+264];
	xor.b32  	%r1058, %r1058, %r810;
	ld.global.u32 	%r811, [%rd7+268];
	xor.b32  	%r1057, %r1057, %r811;
	ld.global.u32 	%r812, [%rd7+272];
	xor.b32  	%r1056, %r1056, %r812;
	ld.global.u32 	%r813, [%rd7+276];
	xor.b32  	%r1055, %r1055, %r813;
$L__BB0_70:
	and.b32  	%r815, %r714, 16384;
	setp.eq.s32 	%p38, %r815, 0;
	@%p38 bra 	$L__BB0_72;
	ld.global.u32 	%r816, [%rd7+280];
	xor.b32  	%r1059, %r1059, %r816;
	ld.global.u32 	%r817, [%rd7+284];
	xor.b32  	%r1058, %r1058, %r817;
	ld.global.u32 	%r818, [%rd7+288];
	xor.b32  	%r1057, %r1057, %r818;
	ld.global.u32 	%r819, [%rd7+292];
	xor.b32  	%r1056, %r1056, %r819;
	ld.global.u32 	%r820, [%rd7+296];
	xor.b32  	%r1055, %r1055, %r820;
$L__BB0_72:
	and.b32  	%r822, %r714, 32768;
	setp.eq.s32 	%p39, %r822, 0;
	@%p39 bra 	$L__BB0_74;
	ld.global.u32 	%r823, [%rd7+300];
	xor.b32  	%r1059, %r1059, %r823;
	ld.global.u32 	%r824, [%rd7+304];
	xor.b32  	%r1058, %r1058, %r824;
	ld.global.u32 	%r825, [%rd7+308];
	xor.b32  	%r1057, %r1057, %r825;
	ld.global.u32 	%r826, [%rd7+312];
	xor.b32  	%r1056, %r1056, %r826;
	ld.global.u32 	%r827, [%rd7+316];
	xor.b32  	%r1055, %r1055, %r827;
$L__BB0_74:
	add.s32 	%r1146, %r1146, 16;
	setp.ne.s32 	%p40, %r1146, 32;
	@%p40 bra 	$L__BB0_42;
	mad.lo.s32 	%r828, %r1140, -31, %r199;
	add.s32 	%r1140, %r828, 1;
	setp.ne.s32 	%p41, %r1140, 5;
	@%p41 bra 	$L__BB0_41;
	st.local.u32 	[%rd1+4], %r1059;
	st.local.v2.u32 	[%rd1+8], {%r1058, %r1057};
	st.local.v2.u32 	[%rd1+16], {%r1056, %r1055};
	setp.ne.s64 	%p42, %rd4, 3;
	@%p42 bra 	$L__BB0_114;
	mov.b32 	%r1055, 0;
	mov.u32 	%r1056, %r1055;
	mov.u32 	%r1057, %r1055;
	mov.u32 	%r1058, %r1055;
	mov.u32 	%r1059, %r1055;
	mov.u32 	%r1232, %r1055;
$L__BB0_78:
	mul.wide.u32 	%rd21, %r1232, 4;
	add.s64 	%rd22, %rd1, %rd21;
	ld.local.u32 	%r374, [%rd22+4];
	shl.b32 	%r375, %r1232, 5;
	mov.b32 	%r1238, 0;
$L__BB0_79:
	.pragma "nounroll";
	shr.u32 	%r831, %r374, %r1238;
	and.b32  	%r832, %r831, 1;
	setp.eq.b32 	%p43, %r832, 1;
	not.pred 	%p44, %p43;
	add.s32 	%r833, %r375, %r1238;
	mul.lo.s32 	%r834, %r833, 5;
	mul.wide.u32 	%rd23, %r834, 4;
	add.s64 	%rd8, %rd5, %rd23;
	@%p44 bra 	$L__BB0_81;
	ld.global.u32 	%r835, [%rd8];
	xor.b32  	%r1059, %r1059, %r835;
	ld.global.u32 	%r836, [%rd8+4];
	xor.b32  	%r1058, %r1058, %r836;
	ld.global.u32 	%r837, [%rd8+8];
	xor.b32  	%r1057, %r1057, %r837;
	ld.global.u32 	%r838, [%rd8+12];
	xor.b32  	%r1056, %r1056, %r838;
	ld.global.u32 	%r839, [%rd8+16];
	xor.b32  	%r1055, %r1055, %r839;
$L__BB0_81:
	and.b32  	%r841, %r831, 2;
	setp.eq.s32 	%p45, %r841, 0;
	@%p45 bra 	$L__BB0_83;
	ld.global.u32 	%r842, [%rd8+20];
	xor.b32  	%r1059, %r1059, %r842;
	ld.global.u32 	%r843, [%rd8+24];
	xor.b32  	%r1058, %r1058, %r843;
	ld.global.u32 	%r844, [%rd8+28];
	xor.b32  	%r1057, %r1057, %r844;
	ld.global.u32 	%r845, [%rd8+32];
	xor.b32  	%r1056, %r1056, %r845;
	ld.global.u32 	%r846, [%rd8+36];
	xor.b32  	%r1055, %r1055, %r846;
$L__BB0_83:
	and.b32  	%r848, %r831, 4;
	setp.eq.s32 	%p46, %r848, 0;
	@%p46 bra 	$L__BB0_85;
	ld.global.u32 	%r849, [%rd8+40];
	xor.b32  	%r1059, %r1059, %r849;
	ld.global.u32 	%r850, [%rd8+44];
	xor.b32  	%r1058, %r1058, %r850;
	ld.global.u32 	%r851, [%rd8+48];
	xor.b32  	%r1057, %r1057, %r851;
	ld.global.u32 	%r852, [%rd8+52];
	xor.b32  	%r1056, %r1056, %r852;
	ld.global.u32 	%r853, [%rd8+56];
	xor.b32  	%r1055, %r1055, %r853;
$L__BB0_85:
	and.b32  	%r855, %r831, 8;
	setp.eq.s32 	%p47, %r855, 0;
	@%p47 bra 	$L__BB0_87;
	ld.global.u32 	%r856, [%rd8+60];
	xor.b32  	%r1059, %r1059, %r856;
	ld.global.u32 	%r857, [%rd8+64];
	xor.b32  	%r1058, %r1058, %r857;
	ld.global.u32 	%r858, [%rd8+68];
	xor.b32  	%r1057, %r1057, %r858;
	ld.global.u32 	%r859, [%rd8+72];
	xor.b32  	%r1056, %r1056, %r859;
	ld.global.u32 	%r860, [%rd8+76];
	xor.b32  	%r1055, %r1055, %r860;
$L__BB0_87:
	and.b32  	%r862, %r831, 16;
	setp.eq.s32 	%p48, %r862, 0;
	@%p48 bra 	$L__BB0_89;
	ld.global.u32 	%r863, [%rd8+80];
	xor.b32  	%r1059, %r1059, %r863;
	ld.global.u32 	%r864, [%rd8+84];
	xor.b32  	%r1058, %r1058, %r864;
	ld.global.u32 	%r865, [%rd8+88];
	xor.b32  	%r1057, %r1057, %r865;
	ld.global.u32 	%r866, [%rd8+92];
	xor.b32  	%r1056, %r1056, %r866;
	ld.global.u32 	%r867, [%rd8+96];
	xor.b32  	%r1055, %r1055, %r867;
$L__BB0_89:
	and.b32  	%r869, %r831, 32;
	setp.eq.s32 	%p49, %r869, 0;
	@%p49 bra 	$L__BB0_91;
	ld.global.u32 	%r870, [%rd8+100];
	xor.b32  	%r1059, %r1059, %r870;
	ld.global.u32 	%r871, [%rd8+104];
	xor.b32  	%r1058, %r1058, %r871;
	ld.global.u32 	%r872, [%rd8+108];
	xor.b32  	%r1057, %r1057, %r872;
	ld.global.u32 	%r873, [%rd8+112];
	xor.b32  	%r1056, %r1056, %r873;
	ld.global.u32 	%r874, [%rd8+116];
	xor.b32  	%r1055, %r1055, %r874;
$L__BB0_91:
	and.b32  	%r876, %r831, 64;
	setp.eq.s32 	%p50, %r876, 0;
	@%p50 bra 	$L__BB0_93;
	ld.global.u32 	%r877, [%rd8+120];
	xor.b32  	%r1059, %r1059, %r877;
	ld.global.u32 	%r878, [%rd8+124];
	xor.b32  	%r1058, %r1058, %r878;
	ld.global.u32 	%r879, [%rd8+128];
	xor.b32  	%r1057, %r1057, %r879;
	ld.global.u32 	%r880, [%rd8+132];
	xor.b32  	%r1056, %r1056, %r880;
	ld.global.u32 	%r881, [%rd8+136];
	xor.b32  	%r1055, %r1055, %r881;
$L__BB0_93:
	and.b32  	%r883, %r831, 128;
	setp.eq.s32 	%p51, %r883, 0;
	@%p51 bra 	$L__BB0_95;
	ld.global.u32 	%r884, [%rd8+140];
	xor.b32  	%r1059, %r1059, %r884;
	ld.global.u32 	%r885, [%rd8+144];
	xor.b32  	%r1058, %r1058, %r885;
	ld.global.u32 	%r886, [%rd8+148];
	xor.b32  	%r1057, %r1057, %r886;
	ld.global.u32 	%r887, [%rd8+152];
	xor.b32  	%r1056, %r1056, %r887;
	ld.global.u32 	%r888, [%rd8+156];
	xor.b32  	%r1055, %r1055, %r888;
$L__BB0_95:
	and.b32  	%r890, %r831, 256;
	setp.eq.s32 	%p52, %r890, 0;
	@%p52 bra 	$L__BB0_97;
	ld.global.u32 	%r891, [%rd8+160];
	xor.b32  	%r1059, %r1059, %r891;
	ld.global.u32 	%r892, [%rd8+164];
	xor.b32  	%r1058, %r1058, %r892;
	ld.global.u32 	%r893, [%rd8+168];
	xor.b32  	%r1057, %r1057, %r893;
	ld.global.u32 	%r894, [%rd8+172];
	xor.b32  	%r1056, %r1056, %r894;
	ld.global.u32 	%r895, [%rd8+176];
	xor.b32  	%r1055, %r1055, %r895;
$L__BB0_97:
	and.b32  	%r897, %r831, 512;
	setp.eq.s32 	%p53, %r897, 0;
	@%p53 bra 	$L__BB0_99;
	ld.global.u32 	%r898, [%rd8+180];
	xor.b32  	%r1059, %r1059, %r898;
	ld.global.u32 	%r899, [%rd8+184];
	xor.b32  	%r1058, %r1058, %r899;
	ld.global.u32 	%r900, [%rd8+188];
	xor.b32  	%r1057, %r1057, %r900;
	ld.global.u32 	%r901, [%rd8+192];
	xor.b32  	%r1056, %r1056, %r901;
	ld.global.u32 	%r902, [%rd8+196];
	xor.b32  	%r1055, %r1055, %r902;
$L__BB0_99:
	and.b32  	%r904, %r831, 1024;
	setp.eq.s32 	%p54, %r904, 0;
	@%p54 bra 	$L__BB0_101;
	ld.global.u32 	%r905, [%rd8+200];
	xor.b32  	%r1059, %r1059, %r905;
	ld.global.u32 	%r906, [%rd8+204];
	xor.b32  	%r1058, %r1058, %r906;
	ld.global.u32 	%r907, [%rd8+208];
	xor.b32  	%r1057, %r1057, %r907;
	ld.global.u32 	%r908, [%rd8+212];
	xor.b32  	%r1056, %r1056, %r908;
	ld.global.u32 	%r909, [%rd8+216];
	xor.b32  	%r1055, %r1055, %r909;
$L__BB0_101:
	and.b32  	%r911, %r831, 2048;
	setp.eq.s32 	%p55, %r911, 0;
	@%p55 bra 	$L__BB0_103;
	ld.global.u32 	%r912, [%rd8+220];
	xor.b32  	%r1059, %r1059, %r912;
	ld.global.u32 	%r913, [%rd8+224];
	xor.b32  	%r1058, %r1058, %r913;
	ld.global.u32 	%r914, [%rd8+228];
	xor.b32  	%r1057, %r1057, %r914;
	ld.global.u32 	%r915, [%rd8+232];
	xor.b32  	%r1056, %r1056, %r915;
	ld.global.u32 	%r916, [%rd8+236];
	xor.b32  	%r1055, %r1055, %r916;
$L__BB0_103:
	and.b32  	%r918, %r831, 4096;
	setp.eq.s32 	%p56, %r918, 0;
	@%p56 bra 	$L__BB0_105;
	ld.global.u32 	%r919, [%rd8+240];
	xor.b32  	%r1059, %r1059, %r919;
	ld.global.u32 	%r920, [%rd8+244];
	xor.b32  	%r1058, %r1058, %r920;
	ld.global.u32 	%r921, [%rd8+248];
	xor.b32  	%r1057, %r1057, %r921;
	ld.global.u32 	%r922, [%rd8+252];
	xor.b32  	%r1056, %r1056, %r922;
	ld.global.u32 	%r923, [%rd8+256];
	xor.b32  	%r1055, %r1055, %r923;
$L__BB0_105:
	and.b32  	%r925, %r831, 8192;
	setp.eq.s32 	%p57, %r925, 0;
	@%p57 bra 	$L__BB0_107;
	ld.global.u32 	%r926, [%rd8+260];
	xor.b32  	%r1059, %r1059, %r926;
	ld.global.u32 	%r927, [%rd8+264];
	xor.b32  	%r1058, %r1058, %r927;
	ld.global.u32 	%r928, [%rd8+268];
	xor.b32  	%r1057, %r1057, %r928;
	ld.global.u32 	%r929, [%rd8+272];
	xor.b32  	%r1056, %r1056, %r929;
	ld.global.u32 	%r930, [%rd8+276];
	xor.b32  	%r1055, %r1055, %r930;
$L__BB0_107:
	and.b32  	%r932, %r831, 16384;
	setp.eq.s32 	%p58, %r932, 0;
	@%p58 bra 	$L__BB0_109;
	ld.global.u32 	%r933, [%rd8+280];
	xor.b32  	%r1059, %r1059, %r933;
	ld.global.u32 	%r934, [%rd8+284];
	xor.b32  	%r1058, %r1058, %r934;
	ld.global.u32 	%r935, [%rd8+288];
	xor.b32  	%r1057, %r1057, %r935;
	ld.global.u32 	%r936, [%rd8+292];
	xor.b32  	%r1056, %r1056, %r936;
	ld.global.u32 	%r937, [%rd8+296];
	xor.b32  	%r1055, %r1055, %r937;
$L__BB0_109:
	and.b32  	%r939, %r831, 32768;
	setp.eq.s32 	%p59, %r939, 0;
	@%p59 bra 	$L__BB0_111;
	ld.global.u32 	%r940, [%rd8+300];
	xor.b32  	%r1059, %r1059, %r940;
	ld.global.u32 	%r941, [%rd8+304];
	xor.b32  	%r1058, %r1058, %r941;
	ld.global.u32 	%r942, [%rd8+308];
	xor.b32  	%r1057, %r1057, %r942;
	ld.global.u32 	%r943, [%rd8+312];
	xor.b32  	%r1056, %r1056, %r943;
	ld.global.u32 	%r944, [%rd8+316];
	xor.b32  	%r1055, %r1055, %r944;
$L__BB0_111:
	add.s32 	%r1238, %r1238, 16;
	setp.ne.s32 	%p60, %r1238, 32;
	@%p60 bra 	$L__BB0_79;
	mad.lo.s32 	%r945, %r1232, -31, %r375;
	add.s32 	%r1232, %r945, 1;
	setp.ne.s32 	%p61, %r1232, 5;
	@%p61 bra 	$L__BB0_78;
	st.local.u32 	[%rd1+4], %r1059;
	st.local.v2.u32 	[%rd1+8], {%r1058, %r1057};
	st.local.v2.u32 	[%rd1+16], {%r1056, %r1055};
$L__BB0_114:
	shr.u64 	%rd25, %rd3, 2;
	add.s32 	%r1042, %r1042, 1;
	setp.gt.u64 	%p62, %rd3, 3;
	@%p62 bra 	$L__BB0_2;
$L__BB0_115:
	setp.lt.s32 	%p63, %r585, 1;
	mov.b32 	%r1345, 0;
	@%p63 bra 	$L__BB0_122;
	mul.f64 	%fd3, %fd2, 0d3FE0000000000000;
	sqrt.rn.f64 	%fd1, %fd3;
	setp.eq.s32 	%p64, %r585, 1;
	mov.b32 	%r1345, 0;
	@%p64 bra 	$L__BB0_120;
	mul.lo.s32 	%r950, %r3, 1703105765;
	sub.s32 	%r951, %r2, %r950;
	add.s32 	%r1331, %r951, 7702552;
	sub.s32 	%r952, %r950, %r2;
	add.s32 	%r1330, %r952, -6615242;
	and.b32  	%r953, %r585, 2147483646;
	neg.s32 	%r1329, %r953;
	mov.b32 	%r1345, 0;
$L__BB0_118:
	mov.u32 	%r561, %r1055;
	shr.u32 	%r954, %r1059, 2;
	xor.b32  	%r955, %r954, %r1059;
	shl.b32 	%r956, %r561, 4;
	shl.b32 	%r957, %r955, 1;
	xor.b32  	%r958, %r957, %r956;
	xor.b32  	%r959, %r958, %r955;
	xor.b32  	%r567, %r959, %r561;
	add.s32 	%r960, %r1330, %r567;
	and.b32  	%r961, %r960, 1;
	shl.b32 	%r962, %r960, 1;
	and.b32  	%r963, %r962, 2;
	add.s32 	%r964, %r963, -1;
	cvt.rn.f64.s32 	%fd4, %r964;
	shr.u32 	%r965, %r1058, 2;
	xor.b32  	%r966, %r965, %r1058;
	shl.b32 	%r967, %r567, 4;
	shl.b32 	%r968, %r966, 1;
	xor.b32  	%r969, %r968, %r967;
	xor.b32  	%r970, %r969, %r966;
	xor.b32  	%r568, %r970, %r567;
	add.s32 	%r971, %r1331, %r568;
	add.s32 	%r972, %r971, -362437;
	shr.u32 	%r973, %r1057, 2;
	xor.b32  	%r974, %r973, %r1057;
	shl.b32 	%r975, %r568, 4;
	shl.b32 	%r976, %r974, 1;
	xor.b32  	%r977, %r976, %r975;
	xor.b32  	%r978, %r977, %r974;
	xor.b32  	%r569, %r978, %r568;
	add.s32 	%r979, %r1331, %r569;
	cvt.rn.f32.u32 	%f1, %r972;
	fma.rn.f32 	%f2, %f1, 0f2F800000, 0f2F000000;
	cvt.rn.f32.u32 	%f3, %r979;
	fma.rn.f32 	%f4, %f3, 0f30C90FDB, 0f30490FDB;
	setp.lt.f32 	%p65, %f2, 0f00800000;
	mul.f32 	%f5, %f2, 0f4B000000;
	selp.f32 	%f6, %f5, %f2, %p65;
	selp.f32 	%f7, 0fC1B80000, 0f00000000, %p65;
	mov.b32 	%r980, %f6;
	add.s32 	%r981, %r980, -1059760811;
	and.b32  	%r982, %r981, -8388608;
	sub.s32 	%r983, %r980, %r982;
	mov.b32 	%f8, %r983;
	cvt.rn.f32.s32 	%f9, %r982;
	fma.rn.f32 	%f10, %f9, 0f34000000, %f7;
	add.f32 	%f11, %f8, 0fBF800000;
	fma.rn.f32 	%f12, %f11, 0fBE055027, 0f3E1039F6;
	fma.rn.f32 	%f13, %f12, %f11, 0fBDF8CDCC;
	fma.rn.f32 	%f14, %f13, %f11, 0f3E0F2955;
	fma.rn.f32 	%f15, %f14, %f11, 0fBE2AD8B9;
	fma.rn.f32 	%f16, %f15, %f11, 0f3E4CED0B;
	fma.rn.f32 	%f17, %f16, %f11, 0fBE7FFF22;
	fma.rn.f32 	%f18, %f17, %f11, 0f3EAAAA78;
	fma.rn.f32 	%f19, %f18, %f11, 0fBF000000;
	mul.f32 	%f20, %f11, %f19;
	fma.rn.f32 	%f21, %f20, %f11, %f11;
	fma.rn.f32 	%f22, %f10, 0f3F317218, %f21;
	setp.gt.u32 	%p66, %r980, 2139095039;
	fma.rn.f32 	%f23, %f6, 0f7F800000, 0f7F800000;
	selp.f32 	%f24, %f23, %f22, %p66;
	setp.eq.f32 	%p67, %f6, 0f00000000;
	mul.f32 	%f25, %f24, 0fC0000000;
	selp.f32 	%f26, 0f7F800000, %f25, %p67;
	sqrt.rn.f32 	%f27, %f26;
	sin.approx.f32 	%f28, %f4;
	cos.approx.f32 	%f29, %f4;
	mul.f32 	%f30, %f27, %f28;
	mul.f32 	%f31, %f27, %f29;
	cvt.f64.f32 	%fd5, %f30;
	fma.rn.f64 	%fd6, %fd1, %fd5, %fd4;
	setp.leu.f64 	%p68, %fd6, 0d0000000000000000;
	setp.eq.s32 	%p69, %r961, 0;
	or.pred  	%p70, %p69, %p68;
	setp.gtu.f64 	%p71, %fd6, 0d0000000000000000;
	setp.eq.b32 	%p72, %r961, 1;
	or.pred  	%p73, %p72, %p71;
	and.pred  	%p74, %p70, %p73;
	selp.u32 	%r984, 1, 0, %p74;
	add.s32 	%r985, %r1345, %r984;
	shr.u32 	%r986, %r1056, 2;
	xor.b32  	%r987, %r986, %r1056;
	shl.b32 	%r988, %r569, 4;
	shl.b32 	%r989, %r987, 1;
	xor.b32  	%r990, %r989, %r988;
	xor.b32  	%r991, %r990, %r987;
	xor.b32  	%r1055, %r991, %r569;
	add.s32 	%r992, %r1331, %r1055;
	add.s32 	%r993, %r992, -1;
	and.b32  	%r994, %r993, 1;
	shl.b32 	%r995, %r993, 1;
	and.b32  	%r996, %r995, 2;
	add.s32 	%r997, %r996, -1;
	cvt.rn.f64.s32 	%fd7, %r997;
	cvt.f64.f32 	%fd8, %f31;
	fma.rn.f64 	%fd9, %fd1, %fd8, %fd7;
	setp.leu.f64 	%p75, %fd9, 0d0000000000000000;
	setp.eq.s32 	%p76, %r994, 0;
	or.pred  	%p77, %p76, %p75;
	setp.gtu.f64 	%p78, %fd9, 0d0000000000000000;
	setp.eq.b32 	%p79, %r994, 1;
	or.pred  	%p80, %p79, %p78;
	and.pred  	%p81, %p77, %p80;
	selp.u32 	%r998, 1, 0, %p81;
	add.s32 	%r1345, %r985, %r998;
	add.s32 	%r1331, %r1331, 1449748;
	add.s32 	%r1330, %r1330, -1449748;
	add.s32 	%r1329, %r1329, 2;
	setp.ne.s32 	%p82, %r1329, 0;
	mov.u32 	%r1056, %r569;
	mov.u32 	%r1057, %r568;
	mov.u32 	%r1058, %r567;
	mov.u32 	%r1059, %r561;
	@%p82 bra 	$L__BB0_118;
	add.s32 	%r1339, %r1331, -1087311;
	mov.u32 	%r1057, %r568;
	mov.u32 	%r1058, %r567;
	mov.u32 	%r1059, %r561;
$L__BB0_120:
	and.b32  	%r999, %r585, 1;
	setp.eq.b32 	%p83, %r999, 1;
	not.pred 	%p84, %p83;
	@%p84 bra 	$L__BB0_122;
	shr.u32 	%r1000, %r1059, 2;
	xor.b32  	%r1001, %r1000, %r1059;
	shl.b32 	%r1002, %r1055, 4;
	shl.b32 	%r1003, %r1001, 1;
	xor.b32  	%r1004, %r1003, %r1002;
	xor.b32  	%r1005, %r1004, %r1001;
	xor.b32  	%r1006, %r1005, %r1055;
	not.b32 	%r1007, %r1339;
	add.s32 	%r1008, %r1006, %r1007;
	and.b32  	%r1009, %r1008, 1;
	shl.b32 	%r1010, %r1008, 1;
	and.b32  	%r1011, %r1010, 2;
	add.s32 	%r1012, %r1011, -1;
	cvt.rn.f64.s32 	%fd10, %r1012;
	shr.u32 	%r1013, %r1058, 2;
	xor.b32  	%r1014, %r1013, %r1058;
	shl.b32 	%r1015, %r1006, 4;
	shl.b32 	%r1016, %r1014, 1;
	xor.b32  	%r1017, %r1016, %r1015;
	xor.b32  	%r1018, %r1017, %r1014;
	xor.b32  	%r1019, %r1018, %r1006;
	add.s32 	%r1020, %r1339, %r1019;
	add.s32 	%r1021, %r1020, 724874;
	shr.u32 	%r1022, %r1057, 2;
	xor.b32  	%r1023, %r1022, %r1057;
	shl.b32 	%r1024, %r1019, 4;
	shl.b32 	%r1025, %r1023, 1;
	xor.b32  	%r1026, %r1025, %r1024;
	xor.b32  	%r1027, %r1026, %r1023;
	xor.b32  	%r1028, %r1027, %r1019;
	add.s32 	%r1029, %r1339, %r1028;
	add.s32 	%r1030, %r1029, 1087311;
	cvt.rn.f32.u32 	%f32, %r1021;
	fma.rn.f32 	%f33, %f32, 0f2F800000, 0f2F000000;
	cvt.rn.f32.u32 	%f34, %r1030;
	fma.rn.f32 	%f35, %f34, 0f30C90FDB, 0f30490FDB;
	setp.lt.f32 	%p85, %f33, 0f00800000;
	mul.f32 	%f36, %f33, 0f4B000000;
	selp.f32 	%f37, %f36, %f33, %p85;
	selp.f32 	%f38, 0fC1B80000, 0f00000000, %p85;
	mov.b32 	%r1031, %f37;
	add.s32 	%r1032, %r1031, -1059760811;
	and.b32  	%r1033, %r1032, -8388608;
	sub.s32 	%r1034, %r1031, %r1033;
	mov.b32 	%f39, %r1034;
	cvt.rn.f32.s32 	%f40, %r1033;
	fma.rn.f32 	%f41, %f40, 0f34000000, %f38;
	add.f32 	%f42, %f39, 0fBF800000;
	fma.rn.f32 	%f43, %f42, 0fBE055027, 0f3E1039F6;
	fma.rn.f32 	%f44, %f43, %f42, 0fBDF8CDCC;
	fma.rn.f32 	%f45, %f44, %f42, 0f3E0F2955;
	fma.rn.f32 	%f46, %f45, %f42, 0fBE2AD8B9;
	fma.rn.f32 	%f47, %f46, %f42, 0f3E4CED0B;
	fma.rn.f32 	%f48, %f47, %f42, 0fBE7FFF22;
	fma.rn.f32 	%f49, %f48, %f42, 0f3EAAAA78;
	fma.rn.f32 	%f50, %f49, %f42, 0fBF000000;
	mul.f32 	%f51, %f42, %f50;
	fma.rn.f32 	%f52, %f51, %f42, %f42;
	fma.rn.f32 	%f53, %f41, 0f3F317218, %f52;
	setp.gt.u32 	%p86, %r1031, 2139095039;
	fma.rn.f32 	%f54, %f37, 0f7F800000, 0f7F800000;
	selp.f32 	%f55, %f54, %f53, %p86;
	setp.eq.f32 	%p87, %f37, 0f00000000;
	mul.f32 	%f56, %f55, 0fC0000000;
	selp.f32 	%f57, 0f7F800000, %f56, %p87;
	sqrt.rn.f32 	%f58, %f57;
	sin.approx.f32 	%f59, %f35;
	mul.f32 	%f60, %f58, %f59;
	cvt.f64.f32 	%fd11, %f60;
	fma.rn.f64 	%fd12, %fd1, %fd11, %fd10;
	setp.leu.f64 	%p88, %fd12, 0d0000000000000000;
	setp.eq.s32 	%p89, %r1009, 0;
	or.pred  	%p90, %p89, %p88;
	setp.gtu.f64 	%p91, %fd12, 0d0000000000000000;
	setp.eq.b32 	%p92, %r1009, 1;
	or.pred  	%p93, %p92, %p91;
	and.pred  	%p94, %p90, %p93;
	selp.u32 	%r1035, 1, 0, %p94;
	add.s32 	%r1345, %r1345, %r1035;
$L__BB0_122:
	cvta.to.global.u64 	%rd24, %rd10;
	atom.global.add.u32 	%r1036, [%rd24], %r1345;
	ret;

}
	// .globl	_Z14hamming_kernelPidiyS_
.visible .entry _Z14hamming_kernelPidiyS_(
	.param .u64 .ptr .align 1 _Z14hamming_kernelPidiyS__param_0,
	.param .f64 _Z14hamming_kernelPidiyS__param_1,
	.param .u32 _Z14hamming_kernelPidiyS__param_2,
	.param .u64 _Z14hamming_kernelPidiyS__param_3,
	.param .u64 .ptr .align 1 _Z14hamming_kernelPidiyS__param_4
)
{
	.local .align 8 .b8 	__local_depot1[80];
	.reg .b64 	%SP;
	.reg .b64 	%SPL;
	.reg .pred 	%p<113>;
	.reg .b32 	%r<1668>;
	.reg .b32 	%f<249>;
	.reg .b64 	%rd<48>;
	.reg .b64 	%fd<25>;

	mov.u64 	%SPL, __local_depot1;
	ld.param.f64 	%fd8, [_Z14hamming_kernelPidiyS__param_1];
	ld.param.u32 	%r682, [_Z14hamming_kernelPidiyS__param_2];
	ld.param.u64 	%rd14, [_Z14hamming_kernelPidiyS__param_3];
	add.u64 	%rd1, %SPL, 0;
	add.u64 	%rd2, %SPL, 48;
	mov.u32 	%r683, %ctaid.x;
	mov.u32 	%r684, %ntid.x;
	mov.u32 	%r685, %tid.x;
	mad.lo.s32 	%r1, %r683, %r684, %r685;
	cvt.u32.u64 	%r686, %rd14;
	xor.b32  	%r687, %r686, -1429050551;
	mul.lo.s32 	%r688, %r687, 1099087573;
	{ .reg .b32 tmp; mov.b64 {tmp, %r689}, %rd14; }
	xor.b32  	%r690, %r689, -136515619;
	mul.lo.s32 	%r691, %r690, -1703105765;
	add.s32 	%r692, %r688, %r691;
	add.s32 	%r1610, %r692, 6615241;
	add.s32 	%r1334, %r688, 123456789;
	st.local.v2.u32 	[%rd1], {%r1610, %r1334};
	xor.b32  	%r1335, %r688, 362436069;
	add.s32 	%r1336, %r691, 521288629;
	st.local.v2.u32 	[%rd1+8], {%r1335, %r1336};
	xor.b32  	%r1337, %r691, 88675123;
	add.s32 	%r1338, %r688, 5783321;
	st.local.v2.u32 	[%rd1+16], {%r1337, %r1338};
	setp.eq.s32 	%p1, %r1, 0;
	@%p1 bra 	$L__BB1_115;
	cvt.s64.s32 	%rd46, %r1;
	mov.b32 	%r1321, 0;
$L__BB1_2:
	mov.u64 	%rd4, %rd46;
	and.b64  	%rd5, %rd4, 3;
	setp.eq.s64 	%p2, %rd5, 0;
	@%p2 bra 	$L__BB1_114;
	mul.wide.u32 	%rd17, %r1321, 3200;
	mov.u64 	%rd18, precalc_xorwow_matrix;
	add.s64 	%rd6, %rd18, %rd17;
	mov.b32 	%r1334, 0;
	mov.u32 	%r1335, %r1334;
	mov.u32 	%r1336, %r1334;
	mov.u32 	%r1337, %r1334;
	mov.u32 	%r1338, %r1334;
	mov.u32 	%r1327, %r1334;
$L__BB1_4:
	mul.wide.u32 	%rd19, %r1327, 4;
	add.s64 	%rd20, %rd1, %rd19;
	ld.local.u32 	%r20, [%rd20+4];
	shl.b32 	%r21, %r1327, 5;
	mov.b32 	%r1333, 0;
$L__BB1_5:
	.pragma "nounroll";
	shr.u32 	%r696, %r20, %r1333;
	and.b32  	%r697, %r696, 1;
	setp.eq.b32 	%p3, %r697, 1;
	not.pred 	%p4, %p3;
	add.s32 	%r698, %r21, %r1333;
	mul.lo.s32 	%r699, %r698, 5;
	mul.wide.u32 	%rd21, %r699, 4;
	add.s64 	%rd7, %rd6, %rd21;
	@%p4 bra 	$L__BB1_7;
	ld.global.u32 	%r700, [%rd7];
	xor.b32  	%r1334, %r1334, %r700;
	ld.global.u32 	%r701, [%rd7+4];
	xor.b32  	%r1335, %r1335, %r701;
	ld.global.u32 	%r702, [%rd7+8];
	xor.b32  	%r1336, %r1336, %r702;
	ld.global.u32 	%r703, [%rd7+12];
	xor.b32  	%r1337, %r1337, %r703;
	ld.global.u32 	%r704, [%rd7+16];
	xor.b32  	%r1338, %r1338, %r704;
$L__BB1_7:
	and.b32  	%r706, %r696, 2;
	setp.eq.s32 	%p5, %r706, 0;
	@%p5 bra 	$L__BB1_9;
	ld.global.u32 	%r707, [%rd7+20];
	xor.b32  	%r1334, %r1334, %r707;
	ld.global.u32 	%r708, [%rd7+24];
	xor.b32  	%r1335, %r1335, %r708;
	ld.global.u32 	%r709, [%rd7+28];
	xor.b32  	%r1336, %r1336, %r709;
	ld.global.u32 	%r710, [%rd7+32];
	xor.b32  	%r1337, %r1337, %r710;
	ld.global.u32 	%r711, [%rd7+36];
	xor.b32  	%r1338, %r1338, %r711;
$L__BB1_9:
	and.b32  	%r713, %r696, 4;
	setp.eq.s32 	%p6, %r713, 0;
	@%p6 bra 	$L__BB1_11;
	ld.global.u32 	%r714, [%rd7+40];
	xor.b32  	%r1334, %r1334, %r714;
	ld.global.u32 	%r715, [%rd7+44];
	xor.b32  	%r1335, %r1335, %r715;
	ld.global.u32 	%r716, [%rd7+48];
	xor.b32  	%r1336, %r1336, %r716;
	ld.global.u32 	%r717, [%rd7+52];
	xor.b32  	%r1337, %r1337, %r717;
	ld.global.u32 	%r718, [%rd7+56];
	xor.b32  	%r1338, %r1338, %r718;
$L__BB1_11:
	and.b32  	%r720, %r696, 8;
	setp.eq.s32 	%p7, %r720, 0;
	@%p7 bra 	$L__BB1_13;
	ld.global.u32 	%r721, [%rd7+60];
	xor.b32  	%r1334, %r1334, %r721;
	ld.global.u32 	%r722, [%rd7+64];
	xor.b32  	%r1335, %r1335, %r722;
	ld.global.u32 	%r723, [%rd7+68];
	xor.b32  	%r1336, %r1336, %r723;
	ld.global.u32 	%r724, [%rd7+72];
	xor.b32  	%r1337, %r1337, %r724;
	ld.global.u32 	%r725, [%rd7+76];
	xor.b32  	%r1338, %r1338, %r725;
$L__BB1_13:
	and.b32  	%r727, %r696, 16;
	setp.eq.s32 	%p8, %r727, 0;
	@%p8 bra 	$L__BB1_15;
	ld.global.u32 	%r728, [%rd7+80];
	xor.b32  	%r1334, %r1334, %r728;
	ld.global.u32 	%r729, [%rd7+84];
	xor.b32  	%r1335, %r1335, %r729;
	ld.global.u32 	%r730, [%rd7+88];
	xor.b32  	%r1336, %r1336, %r730;
	ld.global.u32 	%r731, [%rd7+92];
	xor.b32  	%r1337, %r1337, %r731;
	ld.global.u32 	%r732, [%rd7+96];
	xor.b32  	%r1338, %r1338, %r732;
$L__BB1_15:
	and.b32  	%r734, %r696, 32;
	setp.eq.s32 	%p9, %r734, 0;
	@%p9 bra 	$L__BB1_17;
	ld.global.u32 	%r735, [%rd7+100];
	xor.b32  	%r1334, %r1334, %r735;
	ld.global.u32 	%r736, [%rd7+104];
	xor.b32  	%r1335, %r1335, %r736;
	ld.global.u32 	%r737, [%rd7+108];
	xor.b32  	%r1336, %r1336, %r737;
	ld.global.u32 	%r738, [%rd7+112];
	xor.b32  	%r1337, %r1337, %r738;
	ld.global.u32 	%r739, [%rd7+116];
	xor.b32  	%r1338, %r1338, %r739;
$L__BB1_17:
	and.b32  	%r741, %r696, 64;
	setp.eq.s32 	%p10, %r741, 0;
	@%p10 bra 	$L__BB1_19;
	ld.global.u32 	%r742, [%rd7+120];
	xor.b32  	%r1334, %r1334, %r742;
	ld.global.u32 	%r743, [%rd7+124];
	xor.b32  	%r1335, %r1335, %r743;
	ld.global.u32 	%r744, [%rd7+128];
	xor.b32  	%r1336, %r1336, %r744;
	ld.global.u32 	%r745, [%rd7+132];
	xor.b32  	%r1337, %r1337, %r745;
	ld.global.u32 	%r746, [%rd7+136];
	xor.b32  	%r1338, %r1338, %r746;
$L__BB1_19:
	and.b32  	%r748, %r696, 128;
	setp.eq.s32 	%p11, %r748, 0;
	@%p11 bra 	$L__BB1_21;
	ld.global.u32 	%r749, [%rd7+140];
	xor.b32  	%r1334, %r1334, %r749;
	ld.global.u32 	%r750, [%rd7+144];
	xor.b32  	%r1335, %r1335, %r750;
	ld.global.u32 	%r751, [%rd7+148];
	xor.b32  	%r1336, %r1336, %r751;
	ld.global.u32 	%r752, [%rd7+152];
	xor.b32  	%r1337, %r1337, %r752;
	ld.global.u32 	%r753, [%rd7+156];
	xor.b32  	%r1338, %r1338, %r753;
$L__BB1_21:
	and.b32  	%r755, %r696, 256;
	setp.eq.s32 	%p12, %r755, 0;
	@%p12 bra 	$L__BB1_23;
	ld.global.u32 	%r756, [%rd7+160];
	xor.b32  	%r1334, %r1334, %r756;
	ld.global.u32 	%r757, [%rd7+164];
	xor.b32  	%r1335, %r1335, %r757;
	ld.global.u32 	%r758, [%rd7+168];
	xor.b32  	%r1336, %r1336, %r758;
	ld.global.u32 	%r759, [%rd7+172];
	xor.b32  	%r1337, %r1337, %r759;
	ld.global.u32 	%r760, [%rd7+176];
	xor.b32  	%r1338, %r1338, %r760;
$L__BB1_23:
	and.b32  	%r762, %r696, 512;
	setp.eq.s32 	%p13, %r762, 0;
	@%p13 bra 	$L__BB1_25;
	ld.global.u32 	%r763, [%rd7+180];
	xor.b32  	%r1334, %r1334, %r763;
	ld.global.u32 	%r764, [%rd7+184];
	xor.b32  	%r1335, %r1335, %r764;
	ld.global.u32 	%r765, [%rd7+188];
	xor.b32  	%r1336, %r1336, %r765;
	ld.global.u32 	%r766, [%rd7+192];
	xor.b32  	%r1337, %r1337, %r766;
	ld.global.u32 	%r767, [%rd7+196];
	xor.b32  	%r1338, %r1338, %r767;
$L__BB1_25:
	and.b32  	%r769, %r696, 1024;
	setp.eq.s32 	%p14, %r769, 0;
	@%p14 bra 	$L__BB1_27;
	ld.global.u32 	%r770, [%rd7+200];
	xor.b32  	%r1334, %r1334, %r770;
	ld.global.u32 	%r771, [%rd7+204];
	xor.b32  	%r1335, %r1335, %r771;
	ld.global.u32 	%r772, [%rd7+208];
	xor.b32  	%r1336, %r1336, %r772;
	ld.global.u32 	%r773, [%rd7+212];
	xor.b32  	%r1337, %r1337, %r773;
	ld.global.u32 	%r774, [%rd7+216];
	xor.b32  	%r1338, %r1338, %r774;
$L__BB1_27:
	and.b32  	%r776, %r696, 2048;
	setp.eq.s32 	%p15, %r776, 0;
	@%p15 bra 	$L__BB1_29;
	ld.global.u32 	%r777, [%rd7+220];
	xor.b32  	%r1334, %r1334, %r777;
	ld.global.u32 	%r778, [%rd7+224];
	xor.b32  	%r1335, %r1335, %r778;
	ld.global.u32 	%r779, [%rd7+228];
	xor.b32  	%r1336, %r1336, %r779;
	ld.global.u32 	%r780, [%rd7+232];
	xor.b32  	%r1337, %r1337, %r780;
	ld.global.u32 	%r781, [%rd7+236];
	xor.b32  	%r1338, %r1338, %r781;
$L__BB1_29:
	and.b32  	%r783, %r696, 4096;
	setp.eq.s32 	%p16, %r783, 0;
	@%p16 bra 	$L__BB1_31;
	ld.global.u32 	%r784, [%rd7+240];
	xor.b32  	%r1334, %r1334, %r784;
	ld.global.u32 	%r785, [%rd7+244];
	xor.b32  	%r1335, %r1335, %r785;
	ld.global.u32 	%r786, [%rd7+248];
	xor.b32  	%r1336, %r1336, %r786;
	ld.global.u32 	%r787, [%rd7+252];
	xor.b32  	%r1337, %r1337, %r787;
	ld.global.u32 	%r788, [%rd7+256];
	xor.b32  	%r1338, %r1338, %r788;
$L__BB1_31:
	and.b32  	%r790, %r696, 8192;
	setp.eq.s32 	%p17, %r790, 0;
	@%p17 bra 	$L__BB1_33;
	ld.global.u32 	%r791, [%rd7+260];
	xor.b32  	%r1334, %r1334, %r791;
	ld.global.u32 	%r792, [%rd7+264];
	xor.b32  	%r1335, %r1335, %r792;
	ld.global.u32 	%r793, [%rd7+268];
	xor.b32  	%r1336, %r1336, %r793;
	ld.global.u32 	%r794, [%rd7+272];
	xor.b32  	%r1337, %r1337, %r794;
	ld.global.u32 	%r795, [%rd7+276];
	xor.b32  	%r1338, %r1338, %r795;
$L__BB1_33:
	and.b32  	%r797, %r696, 16384;
	setp.eq.s32 	%p18, %r797, 0;
	@%p18 bra 	$L__BB1_35;
	ld.global.u32 	%r798, [%rd7+280];
	xor.b32  	%r1334, %r1334, %r798;
	ld.global.u32 	%r799, [%rd7+284];
	xor.b32  	%r1335, %r1335, %r799;
	ld.global.u32 	%r800, [%rd7+288];
	xor.b32  	%r1336, %r1336, %r800;
	ld.global.u32 	%r801, [%rd7+292];
	xor.b32  	%r1337, %r1337, %r801;
	ld.global.u32 	%r802, [%rd7+296];
	xor.b32  	%r1338, %r1338, %r802;
$L__BB1_35:
	and.b32  	%r804, %r696, 32768;
	setp.eq.s32 	%p19, %r804, 0;
	@%p19 bra 	$L__BB1_37;
	ld.global.u32 	%r805, [%rd7+300];
	xor.b32  	%r1334, %r1334, %r805;
	ld.global.u32 	%r806, [%rd7+304];
	xor.b32  	%r1335, %r1335, %r806;
	ld.global.u32 	%r807, [%rd7+308];
	xor.b32  	%r1336, %r1336, %r807;
	ld.global.u32 	%r808, [%rd7+312];
	xor.b32  	%r1337, %r1337, %r808;
	ld.global.u32 	%r809, [%rd7+316];
	xor.b32  	%r1338, %r1338, %r809;
$L__BB1_37:
	add.s32 	%r1333, %r1333, 16;
	setp.ne.s32 	%p20, %r1333, 32;
	@%p20 bra 	$L__BB1_5;
	mad.lo.s32 	%r810, %r1327, -31, %r21;
	add.s32 	%r1327, %r810, 1;
	setp.ne.s32 	%p21, %r1327, 5;
	@%p21 bra 	$L__BB1_4;
	st.local.u32 	[%rd1+4], %r1334;
	st.local.v2.u32 	[%rd1+8], {%r1335, %r1336};
	st.local.v2.u32 	[%rd1+16], {%r1337, %r1338};
	setp.eq.s64 	%p22, %rd5, 1;
	@%p22 bra 	$L__BB1_114;
	mov.b32 	%r1334, 0;
	mov.u32 	%r1335, %r1334;
	mov.u32 	%r1336, %r1334;
	mov.u32 	%r1337, %r1334;
	mov.u32 	%r1338, %r1334;
	mov.u32 	%r1419, %r1334;
$L__BB1_41:
	mul.wide.u32 	%rd22, %r1419, 4;
	add.s64 	%rd23, %rd1, %rd22;
	ld.local.u32 	%r196, [%rd23+4];
	shl.b32 	%r197, %r1419, 5;
	mov.b32 	%r1425, 0;
$L__BB1_42:
	.pragma "nounroll";
	shr.u32 	%r813, %r196, %r1425;
	and.b32  	%r814, %r813, 1;
	setp.eq.b32 	%p23, %r814, 1;
	not.pred 	%p24, %p23;
	add.s32 	%r815, %r197, %r1425;
	mul.lo.s32 	%r816, %r815, 5;
	mul.wide.u32 	%rd24, %r816, 4;
	add.s64 	%rd8, %rd6, %rd24;
	@%p24 bra 	$L__BB1_44;
	ld.global.u32 	%r817, [%rd8];
	xor.b32  	%r1334, %r1334, %r817;
	ld.global.u32 	%r818, [%rd8+4];
	xor.b32  	%r1335, %r1335, %r818;
	ld.global.u32 	%r819, [%rd8+8];
	xor.b32  	%r1336, %r1336, %r819;
	ld.global.u32 	%r820, [%rd8+12];
	xor.b32  	%r1337, %r1337, %r820;
	ld.global.u32 	%r821, [%rd8+16];
	xor.b32  	%r1338, %r1338, %r821;
$L__BB1_44:
	and.b32  	%r823, %r813, 2;
	setp.eq.s32 	%p25, %r823, 0;
	@%p25 bra 	$L__BB1_46;
	ld.global.u32 	%r824, [%rd8+20];
	xor.b32  	%r1334, %r1334, %r824;
	ld.global.u32 	%r825, [%rd8+24];
	xor.b32  	%r1335, %r1335, %r825;
	ld.global.u32 	%r826, [%rd8+28];
	xor.b32  	%r1336, %r1336, %r826;
	ld.global.u32 	%r827, [%rd8+32];
	xor.b32  	%r1337, %r1337, %r827;
	ld.global.u32 	%r828, [%rd8+36];
	xor.b32  	%r1338, %r1338, %r828;
$L__BB1_46:
	and.b32  	%r830, %r813, 4;
	setp.eq.s32 	%p26, %r830, 0;
	@%p26 bra 	$L__BB1_48;
	ld.global.u32 	%r831, [%rd8+40];
	xor.b32  	%r1334, %r1334, %r831;
	ld.global.u32 	%r832, [%rd8+44];
	xor.b32  	%r1335, %r1335, %r832;
	ld.global.u32 	%r833, [%rd8+48];
	xor.b32  	%r1336, %r1336, %r833;
	ld.global.u32 	%r834, [%rd8+52];
	xor.b32  	%r1337, %r1337, %r834;
	ld.global.u32 	%r835, [%rd8+56];
	xor.b32  	%r1338, %r1338, %r835;
$L__BB1_48:
	and.b32  	%r837, %r813, 8;
	setp.eq.s32 	%p27, %r837, 0;
	@%p27 bra 	$L__BB1_50;
	ld.global.u32 	%r838, [%rd8+60];
	xor.b32  	%r1334, %r1334, %r838;
	ld.global.u32 	%r839, [%rd8+64];
	xor.b32  	%r1335, %r1335, %r839;
	ld.global.u32 	%r840, [%rd8+68];
	xor.b32  	%r1336, %r1336, %r840;
	ld.global.u32 	%r841, [%rd8+72];
	xor.b32  	%r1337, %r1337, %r841;
	ld.global.u32 	%r842, [%rd8+76];
	xor.b32  	%r1338, %r1338, %r842;
$L__BB1_50:
	and.b32  	%r844, %r813, 16;
	setp.eq.s32 	%p28, %r844, 0;
	@%p28 bra 	$L__BB1_52;
	ld.global.u32 	%r845, [%rd8+80];
	xor.b32  	%r1334, %r1334, %r845;
	ld.global.u32 	%r846, [%rd8+84];
	xor.b32  	%r1335, %r1335, %r846;
	ld.global.u32 	%r847, [%rd8+88];
	xor.b32  	%r1336, %r1336, %r847;
	ld.global.u32 	%r848, [%rd8+92];
	xor.b32  	%r1337, %r1337, %r848;
	ld.global.u32 	%r849, [%rd8+96];
	xor.b32  	%r1338, %r1338, %r849;
$L__BB1_52:
	and.b32  	%r851, %r813, 32;
	setp.eq.s32 	%p29, %r851, 0;
	@%p29 bra 	$L__BB1_54;
	ld.global.u32 	%r852, [%rd8+100];
	xor.b32  	%r1334, %r1334, %r852;
	ld.global.u32 	%r853, [%rd8+104];
	xor.b32  	%r1335, %r1335, %r853;
	ld.global.u32 	%r854, [%rd8+108];
	xor.b32  	%r1336, %r1336, %r854;
	ld.global.u32 	%r855, [%rd8+112];
	xor.b32  	%r1337, %r1337, %r855;
	ld.global.u32 	%r856, [%rd8+116];
	xor.b32  	%r1338, %r1338, %r856;
$L__BB1_54:
	and.b32  	%r858, %r813, 64;
	setp.eq.s32 	%p30, %r858, 0;
	@%p30 bra 	$L__BB1_56;
	ld.global.u32 	%r859, [%rd8+120];
	xor.b32  	%r1334, %r1334, %r859;
	ld.global.u32 	%r860, [%rd8+124];
	xor.b32  	%r1335, %r1335, %r860;
	ld.global.u32 	%r861, [%rd8+128];
	xor.b32  	%r1336, %r1336, %r861;
	ld.global.u32 	%r862, [%rd8+132];
	xor.b32  	%r1337, %r1337, %r862;
	ld.global.u32 	%r863, [%rd8+136];
	xor.b32  	%r1338, %r1338, %r863;
$L__BB1_56:
	and.b32  	%r865, %r813, 128;
	setp.eq.s32 	%p31, %r865, 0;
	@%p31 bra 	$L__BB1_58;
	ld.global.u32 	%r866, [%rd8+140];
	xor.b32  	%r1334, %r1334, %r866;
	ld.global.u32 	%r867, [%rd8+144];
	xor.b32  	%r1335, %r1335, %r867;
	ld.global.u32 	%r868, [%rd8+148];
	xor.b32  	%r1336, %r1336, %r868;
	ld.global.u32 	%r869, [%rd8+152];
	xor.b32  	%r1337, %r1337, %r869;
	ld.global.u32 	%r870, [%rd8+156];
	xor.b32  	%r1338, %r1338, %r870;
$L__BB1_58:
	and.b32  	%r872, %r813, 256;
	setp.eq.s32 	%p32, %r872, 0;
	@%p32 bra 	$L__BB1_60;
	ld.global.u32 	%r873, [%rd8+160];
	xor.b32  	%r1334, %r1334, %r873;
	ld.global.u32 	%r874, [%rd8+164];
	xor.b32  	%r1335, %r1335, %r874;
	ld.global.u32 	%r875, [%rd8+168];
	xor.b32  	%r1336, %r1336, %r875;
	ld.global.u32 	%r876, [%rd8+172];
	xor.b32  	%r1337, %r1337, %r876;
	ld.global.u32 	%r877, [%rd8+176];
	xor.b32  	%r1338, %r1338, %r877;
$L__BB1_60:
	and.b32  	%r879, %r813, 512;
	setp.eq.s32 	%p33, %r879, 0;
	@%p33 bra 	$L__BB1_62;
	ld.global.u32 	%r880, [%rd8+180];
	xor.b32  	%r1334, %r1334, %r880;
	ld.global.u32 	%r881, [%rd8+184];
	xor.b32  	%r1335, %r1335, %r881;
	ld.global.u32 	%r882, [%rd8+188];
	xor.b32  	%r1336, %r1336, %r882;
	ld.global.u32 	%r883, [%rd8+192];
	xor.b32  	%r1337, %r1337, %r883;
	ld.global.u32 	%r884, [%rd8+196];
	xor.b32  	%r1338, %r1338, %r884;
$L__BB1_62:
	and.b32  	%r886, %r813, 1024;
	setp.eq.s32 	%p34, %r886, 0;
	@%p34 bra 	$L__BB1_64;
	ld.global.u32 	%r887, [%rd8+200];
	xor.b32  	%r1334, %r1334, %r887;
	ld.global.u32 	%r888, [%rd8+204];
	xor.b32  	%r1335, %r1335, %r888;
	ld.global.u32 	%r889, [%rd8+208];
	xor.b32  	%r1336, %r1336, %r889;
	ld.global.u32 	%r890, [%rd8+212];
	xor.b32  	%r1337, %r1337, %r890;
	ld.global.u32 	%r891, [%rd8+216];
	xor.b32  	%r1338, %r1338, %r891;
$L__BB1_64:
	and.b32  	%r893, %r813, 2048;
	setp.eq.s32 	%p35, %r893, 0;
	@%p35 bra 	$L__BB1_66;
	ld.global.u32 	%r894, [%rd8+220];
	xor.b32  	%r1334, %r1334, %r894;
	ld.global.u32 	%r895, [%rd8+224];
	xor.b32  	%r1335, %r1335, %r895;
	ld.global.u32 	%r896, [%rd8+228];
	xor.b32  	%r1336, %r1336, %r896;
	ld.global.u32 	%r897, [%rd8+232];
	xor.b32  	%r1337, %r1337, %r897;
	ld.global.u32 	%r898, [%rd8+236];
	xor.b32  	%r1338, %r1338, %r898;
$L__BB1_66:
	and.b32  	%r900, %r813, 4096;
	setp.eq.s32 	%p36, %r900, 0;
	@%p36 bra 	$L__BB1_68;
	ld.global.u32 	%r901, [%rd8+240];
	xor.b32  	%r1334, %r1334, %r901;
	ld.global.u32 	%r902, [%rd8+244];
	xor.b32  	%r1335, %r1335, %r902;
	ld.global.u32 	%r903, [%rd8+248];
	xor.b32  	%r1336, %r1336, %r903;
	ld.global.u32 	%r904, [%rd8+252];
	xor.b32  	%r1337, %r1337, %r904;
	ld.global.u32 	%r905, [%rd8+256];
	xor.b32  	%r1338, %r1338, %r905;
$L__BB1_68:
	and.b32  	%r907, %r813, 8192;
	setp.eq.s32 	%p37, %r907, 0;
	@%p37 bra 	$L__BB1_70;
	ld.global.u32 	%r908, [%rd8+260];
	xor.b32  	%r1334, %r1334, %r908;
	ld.global.u32 	%r909, [%rd8+264];
	xor.b32  	%r1335, %r1335, %r909;
	ld.global.u32 	%r910, [%rd8+268];
	xor.b32  	%r1336, %r1336, %r910;
	ld.global.u32 	%r911, [%rd8+272];
	xor.b32  	%r1337, %r1337, %r911;
	ld.global.u32 	%r912, [%rd8+276];
	xor.b32  	%r1338, %r1338, %r912;
$L__BB1_70:
	and.b32  	%r914, %r813, 16384;
	setp.eq.s32 	%p38, %r914, 0;
	@%p38 bra 	$L__BB1_72;
	ld.global.u32 	%r915, [%rd8+280];
	xor.b32  	%r1334, %r1334, %r915;
	ld.global.u32 	%r916, [%rd8+284];
	xor.b32  	%r1335, %r1335, %r916;
	ld.global.u32 	%r917, [%rd8+288];
	xor.b32  	%r1336, %r1336, %r917;
	ld.global.u32 	%r918, [%rd8+292];
	xor.b32  	%r1337, %r1337, %r918;
	ld.global.u32 	%r919, [%rd8+296];
	xor.b32  	%r1338, %r1338, %r919;
$L__BB1_72:
	and.b32  	%r921, %r813, 32768;
	setp.eq.s32 	%p39, %r921, 0;
	@%p39 bra 	$L__BB1_74;
	ld.global.u32 	%r922, [%rd8+300];
	xor.b32  	%r1334, %r1334, %r922;
	ld.global.u32 	%r923, [%rd8+304];
	xor.b32  	%r1335, %r1335, %r923;
	ld.global.u32 	%r924, [%rd8+308];
	xor.b32  	%r1336, %r1336, %r924;
	ld.global.u32 	%r925, [%rd8+312];
	xor.b32  	%r1337, %r1337, %r925;
	ld.global.u32 	%r926, [%rd8+316];
	xor.b32  	%r1338, %r1338, %r926;
$L__BB1_74:
	add.s32 	%r1425, %r1425, 16;
	setp.ne.s32 	%p40, %r1425, 32;
	@%p40 bra 	$L__BB1_42;
	mad.lo.s32 	%r927, %r1419, -31, %r197;
	add.s32 	%r1419, %r927, 1;
	setp.ne.s32 	%p41, %r1419, 5;
	@%p41 bra 	$L__BB1_41;
	st.local.u32 	[%rd1+4], %r1334;
	st.local.v2.u32 	[%rd1+8], {%r1335, %r1336};
	st.local.v2.u32 	[%rd1+16], {%r1337, %r1338};
	setp.ne.s64 	%p42, %rd5, 3;
	@%p42 bra 	$L__BB1_114;
	mov.b32 	%r1334, 0;
	mov.u32 	%r1335, %r1334;
	mov.u32 	%r1336, %r1334;
	mov.u32 	%r1337, %r1334;
	mov.u32 	%r1338, %r1334;
	mov.u32 	%r1511, %r1334;
$L__BB1_78:
	mul.wide.u32 	%rd25, %r1511, 4;
	add.s64 	%rd26, %rd1, %rd25;
	ld.local.u32 	%r372, [%rd26+4];
	shl.b32 	%r373, %r1511, 5;
	mov.b32 	%r1517, 0;
$L__BB1_79:
	.pragma "nounroll";
	shr.u32 	%r930, %r372, %r1517;
	and.b32  	%r931, %r930, 1;
	setp.eq.b32 	%p43, %r931, 1;
	not.pred 	%p44, %p43;
	add.s32 	%r932, %r373, %r1517;
	mul.lo.s32 	%r933, %r932, 5;
	mul.wide.u32 	%rd27, %r933, 4;
	add.s64 	%rd9, %rd6, %rd27;
	@%p44 bra 	$L__BB1_81;
	ld.global.u32 	%r934, [%rd9];
	xor.b32  	%r1334, %r1334, %r934;
	ld.global.u32 	%r935, [%rd9+4];
	xor.b32  	%r1335, %r1335, %r935;
	ld.global.u32 	%r936, [%rd9+8];
	xor.b32  	%r1336, %r1336, %r936;
	ld.global.u32 	%r937, [%rd9+12];
	xor.b32  	%r1337, %r1337, %r937;
	ld.global.u32 	%r938, [%rd9+16];
	xor.b32  	%r1338, %r1338, %r938;
$L__BB1_81:
	and.b32  	%r940, %r930, 2;
	setp.eq.s32 	%p45, %r940, 0;
	@%p45 bra 	$L__BB1_83;
	ld.global.u32 	%r941, [%rd9+20];
	xor.b32  	%r1334, %r1334, %r941;
	ld.global.u32 	%r942, [%rd9+24];
	xor.b32  	%r1335, %r1335, %r942;
	ld.global.u32 	%r943, [%rd9+28];
	xor.b32  	%r1336, %r1336, %r943;
	ld.global.u32 	%r944, [%rd9+32];
	xor.b32  	%r1337, %r1337, %r944;
	ld.global.u32 	%r945, [%rd9+36];
	xor.b32  	%r1338, %r1338, %r945;
$L__BB1_83:
	and.b32  	%r947, %r930, 4;
	setp.eq.s32 	%p46, %r947, 0;
	@%p46 bra 	$L__BB1_85;
	ld.global.u32 	%r948, [%rd9+40];
	xor.b32  	%r1334, %r1334, %r948;
	ld.global.u32 	%r949, [%rd9+44];
	xor.b32  	%r1335, %r1335, %r949;
	ld.global.u32 	%r950, [%rd9+48];
	xor.b32  	%r1336, %r1336, %r950;
	ld.global.u32 	%r951, [%rd9+52];
	xor.b32  	%r1337, %r1337, %r951;
	ld.global.u32 	%r952, [%rd9+56];
	xor.b32  	%r1338, %r1338, %r952;
$L__BB1_85:
	and.b32  	%r954, %r930, 8;
	setp.eq.s32 	%p47, %r954, 0;
	@%p47 bra 	$L__BB1_87;
	ld.global.u32 	%r955, [%rd9+60];
	xor.b32  	%r1334, %r1334, %r955;
	ld.global.u32 	%r956, [%rd9+64];
	xor.b32  	%r1335, %r1335, %r956;
	ld.global.u32 	%r957, [%rd9+68];
	xor.b32  	%r1336, %r1336, %r957;
	ld.global.u32 	%r958, [%rd9+72];
	xor.b32  	%r1337, %r1337, %r958;
	ld.global.u32 	%r959, [%rd9+76];
	xor.b32  	%r1338, %r1338, %r959;
$L__BB1_87:
	and.b32  	%r961, %r930, 16;
	setp.eq.s32 	%p48, %r961, 0;
	@%p48 bra 	$L__BB1_89;
	ld.global.u32 	%r962, [%rd9+80];
	xor.b32  	%r1334, %r1334, %r962;
	ld.global.u32 	%r963, [%rd9+84];
	xor.b32  	%r1335, %r1335, %r963;
	ld.global.u32 	%r964, [%rd9+88];
	xor.b32  	%r1336, %r1336, %r964;
	ld.global.u32 	%r965, [%rd9+92];
	xor.b32  	%r1337, %r1337, %r965;
	ld.global.u32 	%r966, [%rd9+96];
	xor.b32  	%r1338, %r1338, %r966;
$L__BB1_89:
	and.b32  	%r968, %r930, 32;
	setp.eq.s32 	%p49, %r968, 0;
	@%p49 bra 	$L__BB1_91;
	ld.global.u32 	%r969, [%rd9+100];
	xor.b32  	%r1334, %r1334, %r969;
	ld.global.u32 	%r970, [%rd9+104];
	xor.b32  	%r1335, %r1335, %r970;
	ld.global.u32 	%r971, [%rd9+108];
	xor.b32  	%r1336, %r1336, %r971;
	ld.global.u32 	%r972, [%rd9+112];
	xor.b32  	%r1337, %r1337, %r972;
	ld.global.u32 	%r973, [%rd9+116];
	xor.b32  	%r1338, %r1338, %r973;
$L__BB1_91:
	and.b32  	%r975, %r930, 64;
	setp.eq.s32 	%p50, %r975, 0;
	@%p50 bra 	$L__BB1_93;
	ld.global.u32 	%r976, [%rd9+120];
	xor.b32  	%r1334, %r1334, %r976;
	ld.global.u32 	%r977, [%rd9+124];
	xor.b32  	%r1335, %r1335, %r977;
	ld.global.u32 	%r978, [%rd9+128];
	xor.b32  	%r1336, %r1336, %r978;
	ld.global.u32 	%r979, [%rd9+132];
	xor.b32  	%r1337, %r1337, %r979;
	ld.global.u32 	%r980, [%rd9+136];
	xor.b32  	%r1338, %r1338, %r980;
$L__BB1_93:
	and.b32  	%r982, %r930, 128;
	setp.eq.s32 	%p51, %r982, 0;
	@%p51 bra 	$L__BB1_95;
	ld.global.u32 	%r983, [%rd9+140];
	xor.b32  	%r1334, %r1334, %r983;
	ld.global.u32 	%r984, [%rd9+144];
	xor.b32  	%r1335, %r1335, %r984;
	ld.global.u32 	%r985, [%rd9+148];
	xor.b32  	%r1336, %r1336, %r985;
	ld.global.u32 	%r986, [%rd9+152];
	xor.b32  	%r1337, %r1337, %r986;
	ld.global.u32 	%r987, [%rd9+156];
	xor.b32  	%r1338, %r1338, %r987;
$L__BB1_95:
	and.b32  	%r989, %r930, 256;
	setp.eq.s32 	%p52, %r989, 0;
	@%p52 bra 	$L__BB1_97;
	ld.global.u32 	%r990, [%rd9+160];
	xor.b32  	%r1334, %r1334, %r990;
	ld.global.u32 	%r991, [%rd9+164];
	xor.b32  	%r1335, %r1335, %r991;
	ld.global.u32 	%r992, [%rd9+168];
	xor.b32  	%r1336, %r1336, %r992;
	ld.global.u32 	%r993, [%rd9+172];
	xor.b32  	%r1337, %r1337, %r993;
	ld.global.u32 	%r994, [%rd9+176];
	xor.b32  	%r1338, %r1338, %r994;
$L__BB1_97:
	and.b32  	%r996, %r930, 512;
	setp.eq.s32 	%p53, %r996, 0;
	@%p53 bra 	$L__BB1_99;
	ld.global.u32 	%r997, [%rd9+180];
	xor.b32  	%r1334, %r1334, %r997;
	ld.global.u32 	%r998, [%rd9+184];
	xor.b32  	%r1335, %r1335, %r998;
	ld.global.u32 	%r999, [%rd9+188];
	xor.b32  	%r1336, %r1336, %r999;
	ld.global.u32 	%r1000, [%rd9+192];
	xor.b32  	%r1337, %r1337, %r1000;
	ld.global.u32 	%r1001, [%rd9+196];
	xor.b32  	%r1338, %r1338, %r1001;
$L__BB1_99:
	and.b32  	%r1003, %r930, 1024;
	setp.eq.s32 	%p54, %r1003, 0;
	@%p54 bra 	$L__BB1_101;
	ld.global.u32 	%r1004, [%rd9+200];
	xor.b32  	%r1334, %r1334, %r1004;
	ld.global.u32 	%r1005, [%rd9+204];
	xor.b32  	%r1335, %r1335, %r1005;
	ld.global.u32 	%r1006, [%rd9+208];
	xor.b32  	%r1336, %r1336, %r1006;
	ld.global.u32 	%r1007, [%rd9+212];
	xor.b32  	%r1337, %r1337, %r1007;
	ld.global.u32 	%r1008, [%rd9+216];
	xor.b32  	%r1338, %r1338, %r1008;
$L__BB1_101:
	and.b32  	%r1010, %r930, 2048;
	setp.eq.s32 	%p55, %r1010, 0;
	@%p55 bra 	$L__BB1_103;
	ld.global.u32 	%r1011, [%rd9+220];
	xor.b32  	%r1334, %r1334, %r1011;
	ld.global.u32 	%r1012, [%rd9+224];
	xor.b32  	%r1335, %r1335, %r1012;
	ld.global.u32 	%r1013, [%rd9+228];
	xor.b32  	%r1336, %r1336, %r1013;
	ld.global.u32 	%r1014, [%rd9+232];
	xor.b32  	%r1337, %r1337, %r1014;
	ld.global.u32 	%r1015, [%rd9+236];
	xor.b32  	%r1338, %r1338, %r1015;
$L__BB1_103:
	and.b32  	%r1017, %r930, 4096;
	setp.eq.s32 	%p56, %r1017, 0;
	@%p56 bra 	$L__BB1_105;
	ld.global.u32 	%r1018, [%rd9+240];
	xor.b32  	%r1334, %r1334, %r1018;
	ld.global.u32 	%r1019, [%rd9+244];
	xor.b32  	%r1335, %r1335, %r1019;
	ld.global.u32 	%r1020, [%rd9+248];
	xor.b32  	%r1336, %r1336, %r1020;
	ld.global.u32 	%r1021, [%rd9+252];
	xor.b32  	%r1337, %r1337, %r1021;
	ld.global.u32 	%r1022, [%rd9+256];
	xor.b32  	%r1338, %r1338, %r1022;
$L__BB1_105:
	and.b32  	%r1024, %r930, 8192;
	setp.eq.s32 	%p57, %r1024, 0;
	@%p57 bra 	$L__BB1_107;
	ld.global.u32 	%r1025, [%rd9+260];
	xor.b32  	%r1334, %r1334, %r1025;
	ld.global.u32 	%r1026, [%rd9+264];
	xor.b32  	%r1335, %r1335, %r1026;
	ld.global.u32 	%r1027, [%rd9+268];
	xor.b32  	%r1336, %r1336, %r1027;
	ld.global.u32 	%r1028, [%rd9+272];
	xor.b32  	%r1337, %r1337, %r1028;
	ld.global.u32 	%r1029, [%rd9+276];
	xor.b32  	%r1338, %r1338, %r1029;
$L__BB1_107:
	and.b32  	%r1031, %r930, 16384;
	setp.eq.s32 	%p58, %r1031, 0;
	@%p58 bra 	$L__BB1_109;
	ld.global.u32 	%r1032, [%rd9+280];
	xor.b32  	%r1334, %r1334, %r1032;
	ld.global.u32 	%r1033, [%rd9+284];
	xor.b32  	%r1335, %r1335, %r1033;
	ld.global.u32 	%r1034, [%rd9+288];
	xor.b32  	%r1336, %r1336, %r1034;
	ld.global.u32 	%r1035, [%rd9+292];
	xor.b32  	%r1337, %r1337, %r1035;
	ld.global.u32 	%r1036, [%rd9+296];
	xor.b32  	%r1338, %r1338, %r1036;
$L__BB1_109:
	and.b32  	%r1038, %r930, 32768;
	setp.eq.s32 	%p59, %r1038, 0;
	@%p59 bra 	$L__BB1_111;
	ld.global.u32 	%r1039, [%rd9+300];
	xor.b32  	%r1334, %r1334, %r1039;
	ld.global.u32 	%r1040, [%rd9+304];
	xor.b32  	%r1335, %r1335, %r1040;
	ld.global.u32 	%r1041, [%rd9+308];
	xor.b32  	%r1336, %r1336, %r1041;
	ld.global.u32 	%r1042, [%rd9+312];
	xor.b32  	%r1337, %r1337, %r1042;
	ld.global.u32 	%r1043, [%rd9+316];
	xor.b32  	%r1338, %r1338, %r1043;
$L__BB1_111:
	add.s32 	%r1517, %r1517, 16;
	setp.ne.s32 	%p60, %r1517, 32;
	@%p60 bra 	$L__BB1_79;
	mad.lo.s32 	%r1044, %r1511, -31, %r373;
	add.s32 	%r1511, %r1044, 1;
	setp.ne.s32 	%p61, %r1511, 5;
	@%p61 bra 	$L__BB1_78;
	st.local.u32 	[%rd1+4], %r1334;
	st.local.v2.u32 	[%rd1+8], {%r1335, %r1336};
	st.local.v2.u32 	[%rd1+16], {%r1337, %r1338};
$L__BB1_114:
	shr.u64 	%rd46, %rd4, 2;
	add.s32 	%r1321, %r1321, 1;
	setp.gt.u64 	%p62, %rd4, 3;
	@%p62 bra 	$L__BB1_2;
$L__BB1_115:
	setp.lt.s32 	%p63, %r682, 1;
	mov.b32 	%r1667, 0;
	@%p63 bra 	$L__BB1_148;
	mul.f64 	%fd9, %fd8, 0d3FE0000000000000;
	sqrt.rn.f64 	%fd1, %fd9;
	ld.const.u32 	%r553, [d_h_t+12];
	ld.const.u32 	%r554, [d_h_t+60];
	ld.const.u32 	%r555, [d_h_t+72];
	ld.const.u32 	%r556, [d_h_t+4];
	ld.const.u32 	%r557, [d_h_t+76];
	ld.const.u32 	%r558, [d_h_t+8];
	ld.const.u32 	%r559, [d_h_t+20];
	ld.const.u32 	%r560, [d_h_t+32];
	ld.const.u32 	%r561, [d_h_t+44];
	ld.const.u32 	%r562, [d_h_t+56];
	ld.const.u32 	%r563, [d_h_t+68];
	ld.const.u32 	%r564, [d_h_t+80];
	neg.s32 	%r1608, %r682;
	mov.b32 	%r1609, 0;
	mov.f32 	%f235, 0f00000000;
	mov.u64 	%rd29, d_codewords;
	ld.const.u32 	%r1202, [d_h_t];
	ld.const.u32 	%r1206, [d_h_t+24];
	ld.const.u32 	%r1209, [d_h_t+36];
	ld.const.u32 	%r1212, [d_h_t+48];
	ld.const.u32 	%r1224, [d_h_t+16];
	ld.const.u32 	%r1227, [d_h_t+28];
	ld.const.u32 	%r1230, [d_h_t+40];
	ld.const.u32 	%r1233, [d_h_t+52];
	ld.const.u32 	%r1236, [d_h_t+64];
	mov.u32 	%r1667, %r1609;
$L__BB1_117:
	shr.u32 	%r1047, %r1334, 2;
	xor.b32  	%r1048, %r1047, %r1334;
	shl.b32 	%r1049, %r1338, 4;
	shl.b32 	%r1050, %r1048, 1;
	xor.b32  	%r1051, %r1050, %r1049;
	xor.b32  	%r1052, %r1051, %r1048;
	xor.b32  	%r575, %r1052, %r1338;
	add.s32 	%r1623, %r1610, 362437;
	add.s32 	%r1053, %r575, %r1623;
	and.b32  	%r577, %r1053, 1;
	shr.u32 	%r1054, %r1053, 1;
	and.b32  	%r578, %r1054, 1;
	shr.u32 	%r1055, %r1053, 2;
	and.b32  	%r579, %r1055, 1;
	shr.u32 	%r1056, %r1053, 3;
	and.b32  	%r580, %r1056, 1;
	and.b32  	%r1057, %r1053, 15;
	mul.wide.u32 	%rd28, %r1057, 28;
	add.s64 	%rd30, %rd29, %rd28;
	ld.const.u32 	%r1058, [%rd30];
	ld.const.u32 	%r581, [%rd30+4];
	ld.const.u32 	%r582, [%rd30+8];
	ld.const.u32 	%r583, [%rd30+12];
	ld.const.u32 	%r584, [%rd30+16];
	ld.const.u32 	%r585, [%rd30+20];
	ld.const.u32 	%r586, [%rd30+24];
	shl.b32 	%r1059, %r1058, 1;
	add.s32 	%r587, %r1059, -1;
	setp.eq.s32 	%p64, %r1609, 1;
	mov.u32 	%r1618, %r575;
	mov.u32 	%r1619, %r1338;
	mov.u32 	%r1620, %r1337;
	mov.f32 	%f236, %f235;
	@%p64 bra 	$L__BB1_119;
	shr.u32 	%r1060, %r1335, 2;
	xor.b32  	%r1061, %r1060, %r1335;
	shl.b32 	%r1062, %r575, 4;
	shl.b32 	%r1063, %r1061, 1;
	xor.b32  	%r1064, %r1063, %r1062;
	xor.b32  	%r1065, %r1064, %r1061;
	xor.b32  	%r1619, %r1065, %r575;
	add.s32 	%r1066, %r1610, %r1619;
	add.s32 	%r1067, %r1066, 724874;
	shr.u32 	%r1068, %r1336, 2;
	xor.b32  	%r1069, %r1068, %r1336;
	shl.b32 	%r1070, %r1619, 4;
	shl.b32 	%r1071, %r1069, 1;
	xor.b32  	%r1072, %r1071, %r1070;
	xor.b32  	%r1073, %r1072, %r1069;
	xor.b32  	%r1618, %r1073, %r1619;
	add.s32 	%r1623, %r1610, 1087311;
	add.s32 	%r1074, %r1618, %r1623;
	cvt.rn.f32.u32 	%f31, %r1067;
	fma.rn.f32 	%f32, %f31, 0f2F800000, 0f2F000000;
	cvt.rn.f32.u32 	%f33, %r1074;
	fma.rn.f32 	%f34, %f33, 0f30C90FDB, 0f30490FDB;
	setp.lt.f32 	%p65, %f32, 0f00800000;
	mul.f32 	%f35, %f32, 0f4B000000;
	selp.f32 	%f36, %f35, %f32, %p65;
	selp.f32 	%f37, 0fC1B80000, 0f00000000, %p65;
	mov.b32 	%r1075, %f36;
	add.s32 	%r1076, %r1075, -1059760811;
	and.b32  	%r1077, %r1076, -8388608;
	sub.s32 	%r1078, %r1075, %r1077;
	mov.b32 	%f38, %r1078;
	cvt.rn.f32.s32 	%f39, %r1077;
	fma.rn.f32 	%f40, %f39, 0f34000000, %f37;
	add.f32 	%f41, %f38, 0fBF800000;
	fma.rn.f32 	%f42, %f41, 0fBE055027, 0f3E1039F6;
	fma.rn.f32 	%f43, %f42, %f41, 0fBDF8CDCC;
	fma.rn.f32 	%f44, %f43, %f41, 0f3E0F2955;
	fma.rn.f32 	%f45, %f44, %f41, 0fBE2AD8B9;
	fma.rn.f32 	%f46, %f45, %f41, 0f3E4CED0B;
	fma.rn.f32 	%f47, %f46, %f41, 0fBE7FFF22;
	fma.rn.f32 	%f48, %f47, %f41, 0f3EAAAA78;
	fma.rn.f32 	%f49, %f48, %f41, 0fBF000000;
	mul.f32 	%f50, %f41, %f49;
	fma.rn.f32 	%f51, %f50, %f41, %f41;
	fma.rn.f32 	%f52, %f40, 0f3F317218, %f51;
	setp.gt.u32 	%p66, %r1075, 2139095039;
	fma.rn.f32 	%f53, %f36, 0f7F800000, 0f7F800000;
	selp.f32 	%f54, %f53, %f52, %p66;
	setp.eq.f32 	%p67, %f36, 0f00000000;
	mul.f32 	%f55, %f54, 0fC0000000;
	selp.f32 	%f56, 0f7F800000, %f55, %p67;
	sqrt.rn.f32 	%f57, %f56;
	sin.approx.f32 	%f58, %f34;
	cos.approx.f32 	%f59, %f34;
	mul.f32 	%f236, %f57, %f58;
	mul.f32 	%f235, %f57, %f59;
	mov.u32 	%r1620, %r575;
	mov.u32 	%r1336, %r1338;
	mov.u32 	%r1335, %r1337;
$L__BB1_119:
	setp.ne.s32 	%p68, %r1609, 1;
	cvt.f64.f32 	%fd10, %f236;
	cvt.rn.f64.s32 	%fd11, %r587;
	fma.rn.f64 	%fd2, %fd1, %fd10, %fd11;
	shl.b32 	%r1079, %r581, 1;
	add.s32 	%r597, %r1079, -1;
	mov.u32 	%r1624, %r1618;
	mov.u32 	%r1625, %r1619;
	mov.u32 	%r1626, %r1620;
	mov.f32 	%f238, %f235;
	@%p68 bra 	$L__BB1_121;
	shr.u32 	%r1080, %r1335, 2;
	xor.b32  	%r1081, %r1080, %r1335;
	shl.b32 	%r1082, %r1618, 4;
	shl.b32 	%r1083, %r1081, 1;
	xor.b32  	%r1084, %r1083, %r1082;
	xor.b32  	%r1085, %r1084, %r1081;
	xor.b32  	%r1625, %r1085, %r1618;
	add.s32 	%r1086, %r1623, %r1625;
	add.s32 	%r1087, %r1086, 362437;
	shr.u32 	%r1088, %r1336, 2;
	xor.b32  	%r1089, %r1088, %r1336;
	shl.b32 	%r1090, %r1625, 4;
	shl.b32 	%r1091, %r1089, 1;
	xor.b32  	%r1092, %r1091, %r1090;
	xor.b32  	%r1093, %r1092, %r1089;
	xor.b32  	%r1624, %r1093, %r1625;
	add.s32 	%r1623, %r1623, 724874;
	add.s32 	%r1094, %r1624, %r1623;
	cvt.rn.f32.u32 	%f60, %r1087;
	fma.rn.f32 	%f61, %f60, 0f2F800000, 0f2F000000;
	cvt.rn.f32.u32 	%f62, %r1094;
	fma.rn.f32 	%f63, %f62, 0f30C90FDB, 0f30490FDB;
	setp.lt.f32 	%p69, %f61, 0f00800000;
	mul.f32 	%f64, %f61, 0f4B000000;
	selp.f32 	%f65, %f64, %f61, %p69;
	selp.f32 	%f66, 0fC1B80000, 0f00000000, %p69;
	mov.b32 	%r1095, %f65;
	add.s32 	%r1096, %r1095, -1059760811;
	and.b32  	%r1097, %r1096, -8388608;
	sub.s32 	%r1098, %r1095, %r1097;
	mov.b32 	%f67, %r1098;
	cvt.rn.f32.s32 	%f68, %r1097;
	fma.rn.f32 	%f69, %f68, 0f34000000, %f66;
	add.f32 	%f70, %f67, 0fBF800000;
	fma.rn.f32 	%f71, %f70, 0fBE055027, 0f3E1039F6;
	fma.rn.f32 	%f72, %f71, %f70, 0fBDF8CDCC;
	fma.rn.f32 	%f73, %f72, %f70, 0f3E0F2955;
	fma.rn.f32 	%f74, %f73, %f70, 0fBE2AD8B9;
	fma.rn.f32 	%f75, %f74, %f70, 0f3E4CED0B;
	fma.rn.f32 	%f76, %f75, %f70, 0fBE7FFF22;
	fma.rn.f32 	%f77, %f76, %f70, 0f3EAAAA78;
	fma.rn.f32 	%f78, %f77, %f70, 0fBF000000;
	mul.f32 	%f79, %f70, %f78;
	fma.rn.f32 	%f80, %f79, %f70, %f70;
	fma.rn.f32 	%f81, %f69, 0f3F317218, %f80;
	setp.gt.u32 	%p70, %r1095, 2139095039;
	fma.rn.f32 	%f82, %f65, 0f7F800000, 0f7F800000;
	selp.f32 	%f83, %f82, %f81, %p70;
	setp.eq.f32 	%p71, %f65, 0f00000000;
	mul.f32 	%f84, %f83, 0fC0000000;
	selp.f32 	%f85, 0f7F800000, %f84, %p71;
	sqrt.rn.f32 	%f86, %f85;
	sin.approx.f32 	%f87, %f63;
	cos.approx.f32 	%f88, %f63;
	mul.f32 	%f238, %f86, %f87;
	mul.f32 	%f235, %f86, %f88;
	mov.u32 	%r1626, %r1618;
	mov.u32 	%r1336, %r1619;
	mov.u32 	%r1335, %r1620;
$L__BB1_121:
	cvt.f64.f32 	%fd12, %f238;
	cvt.rn.f64.s32 	%fd13, %r597;
	fma.rn.f64 	%fd3, %fd1, %fd12, %fd13;
	shl.b32 	%r1099, %r582, 1;
	add.s32 	%r607, %r1099, -1;
	mov.u32 	%r1630, %r1624;
	mov.u32 	%r1631, %r1625;
	mov.u32 	%r1632, %r1626;
	mov.f32 	%f240, %f235;
	@%p64 bra 	$L__BB1_123;
	shr.u32 	%r1100, %r1335, 2;
	xor.b32  	%r1101, %r1100, %r1335;
	shl.b32 	%r1102, %r1624, 4;
	shl.b32 	%r1103, %r1101, 1;
	xor.b32  	%r1104, %r1103, %r1102;
	xor.b32  	%r1105, %r1104, %r1101;
	xor.b32  	%r1631, %r1105, %r1624;
	add.s32 	%r1106, %r1623, %r1631;
	add.s32 	%r1107, %r1106, 362437;
	shr.u32 	%r1108, %r1336, 2;
	xor.b32  	%r1109, %r1108, %r1336;
	shl.b32 	%r1110, %r1631, 4;
	shl.b32 	%r1111, %r1109, 1;
	xor.b32  	%r1112, %r1111, %r1110;
	xor.b32  	%r1113, %r1112, %r1109;
	xor.b32  	%r1630, %r1113, %r1631;
	add.s32 	%r1623, %r1623, 724874;
	add.s32 	%r1114, %r1630, %r1623;
	cvt.rn.f32.u32 	%f89, %r1107;
	fma.rn.f32 	%f90, %f89, 0f2F800000, 0f2F000000;
	cvt.rn.f32.u32 	%f91, %r1114;
	fma.rn.f32 	%f92, %f91, 0f30C90FDB, 0f30490FDB;
	setp.lt.f32 	%p73, %f90, 0f00800000;
	mul.f32 	%f93, %f90, 0f4B000000;
	selp.f32 	%f94, %f93, %f90, %p73;
	selp.f32 	%f95, 0fC1B80000, 0f00000000, %p73;
	mov.b32 	%r1115, %f94;
	add.s32 	%r1116, %r1115, -1059760811;
	and.b32  	%r1117, %r1116, -8388608;
	sub.s32 	%r1118, %r1115, %r1117;
	mov.b32 	%f96, %r1118;
	cvt.rn.f32.s32 	%f97, %r1117;
	fma.rn.f32 	%f98, %f97, 0f34000000, %f95;
	add.f32 	%f99, %f96, 0fBF800000;
	fma.rn.f32 	%f100, %f99, 0fBE055027, 0f3E1039F6;
	fma.rn.f32 	%f101, %f100, %f99, 0fBDF8CDCC;
	fma.rn.f32 	%f102, %f101, %f99, 0f3E0F2955;
	fma.rn.f32 	%f103, %f102, %f99, 0fBE2AD8B9;
	fma.rn.f32 	%f104, %f103, %f99, 0f3E4CED0B;
	fma.rn.f32 	%f105, %f104, %f99, 0fBE7FFF22;
	fma.rn.f32 	%f106, %f105, %f99, 0f3EAAAA78;
	fma.rn.f32 	%f107, %f106, %f99, 0fBF000000;
	mul.f32 	%f108, %f99, %f107;
	fma.rn.f32 	%f109, %f108, %f99, %f99;
	fma.rn.f32 	%f110, %f98, 0f3F317218, %f109;
	setp.gt.u32 	%p74, %r1115, 2139095039;
	fma.rn.f32 	%f111, %f94, 0f7F800000, 0f7F800000;
	selp.f32 	%f112, %f111, %f110, %p74;
	setp.eq.f32 	%p75, %f94, 0f00000000;
	mul.f32 	%f113, %f112, 0fC0000000;
	selp.f32 	%f114, 0f7F800000, %f113, %p75;
	sqrt.rn.f32 	%f115, %f114;
	sin.approx.f32 	%f116, %f92;
	cos.approx.f32 	%f117, %f92;
	mul.f32 	%f240, %f115, %f116;
	mul.f32 	%f235, %f115, %f117;
	mov.u32 	%r1632, %r1624;
	mov.u32 	%r1336, %r1625;
	mov.u32 	%r1335, %r1626;
$L__BB1_123:
	cvt.f64.f32 	%fd14, %f240;
	cvt.rn.f64.s32 	%fd15, %r607;
	fma.rn.f64 	%fd4, %fd1, %fd14, %fd15;
	shl.b32 	%r1119, %r583, 1;
	add.s32 	%r617, %r1119, -1;
	mov.u32 	%r1636, %r1630;
	mov.u32 	%r1637, %r1631;
	mov.u32 	%r1638, %r1632;
	mov.f32 	%f242, %f235;
	@%p68 bra 	$L__BB1_125;
	shr.u32 	%r1120, %r1335, 2;
	xor.b32  	%r1121, %r1120, %r1335;
	shl.b32 	%r1122, %r1630, 4;
	shl.b32 	%r1123, %r1121, 1;
	xor.b32  	%r1124, %r1123, %r1122;
	xor.b32  	%r1125, %r1124, %r1121;
	xor.b32  	%r1637, %r1125, %r1630;
	add.s32 	%r1126, %r1623, %r1637;
	add.s32 	%r1127, %r1126, 362437;
	shr.u32 	%r1128, %r1336, 2;
	xor.b32  	%r1129, %r1128, %r1336;
	shl.b32 	%r1130, %r1637, 4;
	shl.b32 	%r1131, %r1129, 1;
	xor.b32  	%r1132, %r1131, %r1130;
	xor.b32  	%r1133, %r1132, %r1129;
	xor.b32  	%r1636, %r1133, %r1637;
	add.s32 	%r1623, %r1623, 724874;
	add.s32 	%r1134, %r1636, %r1623;
	cvt.rn.f32.u32 	%f118, %r1127;
	fma.rn.f32 	%f119, %f118, 0f2F800000, 0f2F000000;
	cvt.rn.f32.u32 	%f120, %r1134;
	fma.rn.f32 	%f121, %f120, 0f30C90FDB, 0f30490FDB;
	setp.lt.f32 	%p77, %f119, 0f00800000;
	mul.f32 	%f122, %f119, 0f4B000000;
	selp.f32 	%f123, %f122, %f119, %p77;
	selp.f32 	%f124, 0fC1B80000, 0f00000000, %p77;
	mov.b32 	%r1135, %f123;
	add.s32 	%r1136, %r1135, -1059760811;
	and.b32  	%r1137, %r1136, -8388608;
	sub.s32 	%r1138, %r1135, %r1137;
	mov.b32 	%f125, %r1138;
	cvt.rn.f32.s32 	%f126, %r1137;
	fma.rn.f32 	%f127, %f126, 0f34000000, %f124;
	add.f32 	%f128, %f125, 0fBF800000;
	fma.rn.f32 	%f129, %f128, 0fBE055027, 0f3E1039F6;
	fma.rn.f32 	%f130, %f129, %f128, 0fBDF8CDCC;
	fma.rn.f32 	%f131, %f130, %f128, 0f3E0F2955;
	fma.rn.f32 	%f132, %f131, %f128, 0fBE2AD8B9;
	fma.rn.f32 	%f133, %f132, %f128, 0f3E4CED0B;
	fma.rn.f32 	%f134, %f133, %f128, 0fBE7FFF22;
	fma.rn.f32 	%f135, %f134, %f128, 0f3EAAAA78;
	fma.rn.f32 	%f136, %f135, %f128, 0fBF000000;
	mul.f32 	%f137, %f128, %f136;
	fma.rn.f32 	%f138, %f137, %f128, %f128;
	fma.rn.f32 	%f139, %f127, 0f3F317218, %f138;
	setp.gt.u32 	%p78, %r1135, 2139095039;
	fma.rn.f32 	%f140, %f123, 0f7F800000, 0f7F800000;
	selp.f32 	%f141, %f140, %f139, %p78;
	setp.eq.f32 	%p79, %f123, 0f00000000;
	mul.f32 	%f142, %f141, 0fC0000000;
	selp.f32 	%f143, 0f7F800000, %f142, %p79;
	sqrt.rn.f32 	%f144, %f143;
	sin.approx.f32 	%f145, %f121;
	cos.approx.f32 	%f146, %f121;
	mul.f32 	%f242, %f144, %f145;
	mul.f32 	%f235, %f144, %f146;
	mov.u32 	%r1638, %r1630;
	mov.u32 	%r1336, %r1631;
	mov.u32 	%r1335, %r1632;
$L__BB1_125:
	cvt.f64.f32 	%fd16, %f242;
	cvt.rn.f64.s32 	%fd17, %r617;
	fma.rn.f64 	%fd5, %fd1, %fd16, %fd17;
	shl.b32 	%r1139, %r584, 1;
	add.s32 	%r627, %r1139, -1;
	mov.u32 	%r1642, %r1636;
	mov.u32 	%r1643, %r1637;
	mov.u32 	%r1644, %r1638;
	mov.f32 	%f244, %f235;
	@%p64 bra 	$L__BB1_127;
	shr.u32 	%r1140, %r1335, 2;
	xor.b32  	%r1141, %r1140, %r1335;
	shl.b32 	%r1142, %r1636, 4;
	shl.b32 	%r1143, %r1141, 1;
	xor.b32  	%r1144, %r1143, %r1142;
	xor.b32  	%r1145, %r1144, %r1141;
	xor.b32  	%r1643, %r1145, %r1636;
	add.s32 	%r1146, %r1623, %r1643;
	add.s32 	%r1147, %r1146, 362437;
	shr.u32 	%r1148, %r1336, 2;
	xor.b32  	%r1149, %r1148, %r1336;
	shl.b32 	%r1150, %r1643, 4;
	shl.b32 	%r1151, %r1149, 1;
	xor.b32  	%r1152, %r1151, %r1150;
	xor.b32  	%r1153, %r1152, %r1149;
	xor.b32  	%r1642, %r1153, %r1643;
	add.s32 	%r1623, %r1623, 724874;
	add.s32 	%r1154, %r1642, %r1623;
	cvt.rn.f32.u32 	%f147, %r1147;
	fma.rn.f32 	%f148, %f147, 0f2F800000, 0f2F000000;
	cvt.rn.f32.u32 	%f149, %r1154;
	fma.rn.f32 	%f150, %f149, 0f30C90FDB, 0f30490FDB;
	setp.lt.f32 	%p81, %f148, 0f00800000;
	mul.f32 	%f151, %f148, 0f4B000000;
	selp.f32 	%f152, %f151, %f148, %p81;
	selp.f32 	%f153, 0fC1B80000, 0f00000000, %p81;
	mov.b32 	%r1155, %f152;
	add.s32 	%r1156, %r1155, -1059760811;
	and.b32  	%r1157, %r1156, -8388608;
	sub.s32 	%r1158, %r1155, %r1157;
	mov.b32 	%f154, %r1158;
	cvt.rn.f32.s32 	%f155, %r1157;
	fma.rn.f32 	%f156, %f155, 0f34000000, %f153;
	add.f32 	%f157, %f154, 0fBF800000;
	fma.rn.f32 	%f158, %f157, 0fBE055027, 0f3E1039F6;
	fma.rn.f32 	%f159, %f158, %f157, 0fBDF8CDCC;
	fma.rn.f32 	%f160, %f159, %f157, 0f3E0F2955;
	fma.rn.f32 	%f161, %f160, %f157, 0fBE2AD8B9;
	fma.rn.f32 	%f162, %f161, %f157, 0f3E4CED0B;
	fma.rn.f32 	%f163, %f162, %f157, 0fBE7FFF22;
	fma.rn.f32 	%f164, %f163, %f157, 0f3EAAAA78;
	fma.rn.f32 	%f165, %f164, %f157, 0fBF000000;
	mul.f32 	%f166, %f157, %f165;
	fma.rn.f32 	%f167, %f166, %f157, %f157;
	fma.rn.f32 	%f168, %f156, 0f3F317218, %f167;
	setp.gt.u32 	%p82, %r1155, 2139095039;
	fma.rn.f32 	%f169, %f152, 0f7F800000, 0f7F800000;
	selp.f32 	%f170, %f169, %f168, %p82;
	setp.eq.f32 	%p83, %f152, 0f00000000;
	mul.f32 	%f171, %f170, 0fC0000000;
	selp.f32 	%f172, 0f7F800000, %f171, %p83;
	sqrt.rn.f32 	%f173, %f172;
	sin.approx.f32 	%f174, %f150;
	cos.approx.f32 	%f175, %f150;
	mul.f32 	%f244, %f173, %f174;
	mul.f32 	%f235, %f173, %f175;
	mov.u32 	%r1644, %r1636;
	mov.u32 	%r1336, %r1637;
	mov.u32 	%r1335, %r1638;
$L__BB1_127:
	cvt.f64.f32 	%fd18, %f244;
	cvt.rn.f64.s32 	%fd19, %r627;
	fma.rn.f64 	%fd6, %fd1, %fd18, %fd19;
	shl.b32 	%r1159, %r585, 1;
	add.s32 	%r637, %r1159, -1;
	mov.u32 	%r1648, %r1642;
	mov.u32 	%r1649, %r1643;
	mov.u32 	%r1650, %r1644;
	mov.f32 	%f246, %f235;
	@%p68 bra 	$L__BB1_129;
	shr.u32 	%r1160, %r1335, 2;
	xor.b32  	%r1161, %r1160, %r1335;
	shl.b32 	%r1162, %r1642, 4;
	shl.b32 	%r1163, %r1161, 1;
	xor.b32  	%r1164, %r1163, %r1162;
	xor.b32  	%r1165, %r1164, %r1161;
	xor.b32  	%r1649, %r1165, %r1642;
	add.s32 	%r1166, %r1623, %r1649;
	add.s32 	%r1167, %r1166, 362437;
	shr.u32 	%r1168, %r1336, 2;
	xor.b32  	%r1169, %r1168, %r1336;
	shl.b32 	%r1170, %r1649, 4;
	shl.b32 	%r1171, %r1169, 1;
	xor.b32  	%r1172, %r1171, %r1170;
	xor.b32  	%r1173, %r1172, %r1169;
	xor.b32  	%r1648, %r1173, %r1649;
	add.s32 	%r1623, %r1623, 724874;
	add.s32 	%r1174, %r1648, %r1623;
	cvt.rn.f32.u32 	%f176, %r1167;
	fma.rn.f32 	%f177, %f176, 0f2F800000, 0f2F000000;
	cvt.rn.f32.u32 	%f178, %r1174;
	fma.rn.f32 	%f179, %f178, 0f30C90FDB, 0f30490FDB;
	setp.lt.f32 	%p85, %f177, 0f00800000;
	mul.f32 	%f180, %f177, 0f4B000000;
	selp.f32 	%f181, %f180, %f177, %p85;
	selp.f32 	%f182, 0fC1B80000, 0f00000000, %p85;
	mov.b32 	%r1175, %f181;
	add.s32 	%r1176, %r1175, -1059760811;
	and.b32  	%r1177, %r1176, -8388608;
	sub.s32 	%r1178, %r1175, %r1177;
	mov.b32 	%f183, %r1178;
	cvt.rn.f32.s32 	%f184, %r1177;
	fma.rn.f32 	%f185, %f184, 0f34000000, %f182;
	add.f32 	%f186, %f183, 0fBF800000;
	fma.rn.f32 	%f187, %f186, 0fBE055027, 0f3E1039F6;
	fma.rn.f32 	%f188, %f187, %f186, 0fBDF8CDCC;
	fma.rn.f32 	%f189, %f188, %f186, 0f3E0F2955;
	fma.rn.f32 	%f190, %f189, %f186, 0fBE2AD8B9;
	fma.rn.f32 	%f191, %f190, %f186, 0f3E4CED0B;
	fma.rn.f32 	%f192, %f191, %f186, 0fBE7FFF22;
	fma.rn.f32 	%f193, %f192, %f186, 0f3EAAAA78;
	fma.rn.f32 	%f194, %f193, %f186, 0fBF000000;
	mul.f32 	%f195, %f186, %f194;
	fma.rn.f32 	%f196, %f195, %f186, %f186;
	fma.rn.f32 	%f197, %f185, 0f3F317218, %f196;
	setp.gt.u32 	%p86, %r1175, 2139095039;
	fma.rn.f32 	%f198, %f181, 0f7F800000, 0f7F800000;
	selp.f32 	%f199, %f198, %f197, %p86;
	setp.eq.f32 	%p87, %f181, 0f00000000;
	mul.f32 	%f200, %f199, 0fC0000000;
	selp.f32 	%f201, 0f7F800000, %f200, %p87;
	sqrt.rn.f32 	%f202, %f201;
	sin.approx.f32 	%f203, %f179;
	cos.approx.f32 	%f204, %f179;
	mul.f32 	%f246, %f202, %f203;
	mul.f32 	%f235, %f202, %f204;
	mov.u32 	%r1650, %r1642;
	mov.u32 	%r1336, %r1643;
	mov.u32 	%r1335, %r1644;
$L__BB1_129:
	cvt.f64.f32 	%fd20, %f246;
	cvt.rn.f64.s32 	%fd21, %r637;
	fma.rn.f64 	%fd7, %fd1, %fd20, %fd21;
	shl.b32 	%r1180, %r586, 1;
	add.s32 	%r647, %r1180, -1;
	mov.b32 	%r1609, 0;
	mov.u32 	%r1338, %r1648;
	mov.u32 	%r1337, %r1649;
	mov.u32 	%r1656, %r1650;
	mov.f32 	%f248, %f235;
	@%p64 bra 	$L__BB1_131;
	shr.u32 	%r1182, %r1335, 2;
	xor.b32  	%r1183, %r1182, %r1335;
	shl.b32 	%r1184, %r1648, 4;
	shl.b32 	%r1185, %r1183, 1;
	xor.b32  	%r1186, %r1185, %r1184;
	xor.b32  	%r1187, %r1186, %r1183;
	xor.b32  	%r1337, %r1187, %r1648;
	add.s32 	%r1188, %r1623, %r1337;
	add.s32 	%r1189, %r1188, 362437;
	shr.u32 	%r1190, %r1336, 2;
	xor.b32  	%r1191, %r1190, %r1336;
	shl.b32 	%r1192, %r1337, 4;
	shl.b32 	%r1193, %r1191, 1;
	xor.b32  	%r1194, %r1193, %r1192;
	xor.b32  	%r1195, %r1194, %r1191;
	xor.b32  	%r1338, %r1195, %r1337;
	add.s32 	%r1623, %r1623, 724874;
	add.s32 	%r1196, %r1338, %r1623;
	cvt.rn.f32.u32 	%f205, %r1189;
	fma.rn.f32 	%f206, %f205, 0f2F800000, 0f2F000000;
	cvt.rn.f32.u32 	%f207, %r1196;
	fma.rn.f32 	%f208, %f207, 0f30C90FDB, 0f30490FDB;
	setp.lt.f32 	%p89, %f206, 0f00800000;
	mul.f32 	%f209, %f206, 0f4B000000;
	selp.f32 	%f210, %f209, %f206, %p89;
	selp.f32 	%f211, 0fC1B80000, 0f00000000, %p89;
	mov.b32 	%r1197, %f210;
	add.s32 	%r1198, %r1197, -1059760811;
	and.b32  	%r1199, %r1198, -8388608;
	sub.s32 	%r1200, %r1197, %r1199;
	mov.b32 	%f212, %r1200;
	cvt.rn.f32.s32 	%f213, %r1199;
	fma.rn.f32 	%f214, %f213, 0f34000000, %f211;
	add.f32 	%f215, %f212, 0fBF800000;
	fma.rn.f32 	%f216, %f215, 0fBE055027, 0f3E1039F6;
	fma.rn.f32 	%f217, %f216, %f215, 0fBDF8CDCC;
	fma.rn.f32 	%f218, %f217, %f215, 0f3E0F2955;
	fma.rn.f32 	%f219, %f218, %f215, 0fBE2AD8B9;
	fma.rn.f32 	%f220, %f219, %f215, 0f3E4CED0B;
	fma.rn.f32 	%f221, %f220, %f215, 0fBE7FFF22;
	fma.rn.f32 	%f222, %f221, %f215, 0f3EAAAA78;
	fma.rn.f32 	%f223, %f222, %f215, 0fBF000000;
	mul.f32 	%f224, %f215, %f223;
	fma.rn.f32 	%f225, %f224, %f215, %f215;
	fma.rn.f32 	%f226, %f214, 0f3F317218, %f225;
	setp.gt.u32 	%p90, %r1197, 2139095039;
	fma.rn.f32 	%f227, %f210, 0f7F800000, 0f7F800000;
	selp.f32 	%f228, %f227, %f226, %p90;
	setp.eq.f32 	%p91, %f210, 0f00000000;
	mul.f32 	%f229, %f228, 0fC0000000;
	selp.f32 	%f230, 0f7F800000, %f229, %p91;
	sqrt.rn.f32 	%f231, %f230;
	sin.approx.f32 	%f232, %f208;
	cos.approx.f32 	%f233, %f208;
	mul.f32 	%f248, %f231, %f232;
	mul.f32 	%f235, %f231, %f233;
	mov.b32 	%r1609, 1;
	mov.u32 	%r1656, %r1648;
	mov.u32 	%r1336, %r1649;
	mov.u32 	%r1335, %r1650;
$L__BB1_131:
	mov.u32 	%r1334, %r1335;
	mov.u32 	%r1335, %r1336;
	mov.u32 	%r1336, %r1656;
	mov.u32 	%r1610, %r1623;
	cvt.f64.f32 	%fd22, %f248;
	cvt.rn.f64.s32 	%fd23, %r647;
	fma.rn.f64 	%fd24, %fd1, %fd22, %fd23;
	setp.gt.f64 	%p92, %fd2, 0d0000000000000000;
	selp.u32 	%r1666, 1, 0, %p92;
	st.local.u32 	[%rd2], %r1666;
	setp.gt.f64 	%p93, %fd3, 0d0000000000000000;
	selp.u32 	%r1665, 1, 0, %p93;
	st.local.u32 	[%rd2+4], %r1665;
	setp.gt.f64 	%p94, %fd4, 0d0000000000000000;
	selp.u32 	%r1664, 1, 0, %p94;
	st.local.u32 	[%rd2+8], %r1664;
	setp.gt.f64 	%p95, %fd5, 0d0000000000000000;
	selp.u32 	%r1663, 1, 0, %p95;
	st.local.u32 	[%rd2+12], %r1663;
	setp.gt.f64 	%p96, %fd6, 0d0000000000000000;
	selp.u32 	%r1662, 1, 0, %p96;
	st.local.u32 	[%rd2+16], %r1662;
	setp.gt.f64 	%p97, %fd7, 0d0000000000000000;
	selp.u32 	%r1661, 1, 0, %p97;
	st.local.u32 	[%rd2+20], %r1661;
	setp.gt.f64 	%p98, %fd24, 0d0000000000000000;
	selp.u32 	%r1660, 1, 0, %p98;
	st.local.u32 	[%rd2+24], %r1660;
	selp.b32 	%r1203, %r1202, 0, %p92;
	selp.b32 	%r1204, %r553, 0, %p93;
	add.s32 	%r1205, %r1203, %r1204;
	selp.b32 	%r1207, %r1206, 0, %p94;
	add.s32 	%r1208, %r1205, %r1207;
	selp.b32 	%r1210, %r1209, 0, %p95;
	add.s32 	%r1211, %r1208, %r1210;
	selp.b32 	%r1213, %r1212, 0, %p96;
	add.s32 	%r1214, %r1211, %r1213;
	selp.b32 	%r1215, %r554, 0, %p97;
	add.s32 	%r1216, %r1214, %r1215;
	selp.b32 	%r1217, %r555, 0, %p98;
	add.s32 	%r1218, %r1216, %r1217;
	shr.u32 	%r1219, %r1218, 31;
	add.s32 	%r1220, %r1218, %r1219;
	and.b32  	%r1221, %r1220, 1073741822;
	sub.s32 	%r1222, %r1218, %r1221;
	selp.b32 	%r1223, %r556, 0, %p92;
	selp.b32 	%r1225, %r1224, 0, %p93;
	add.s32 	%r1226, %r1223, %r1225;
	selp.b32 	%r1228, %r1227, 0, %p94;
	add.s32 	%r1229, %r1226, %r1228;
	selp.b32 	%r1231, %r1230, 0, %p95;
	add.s32 	%r1232, %r1229, %r1231;
	selp.b32 	%r1234, %r1233, 0, %p96;
	add.s32 	%r1235, %r1232, %r1234;
	selp.b32 	%r1237, %r1236, 0, %p97;
	add.s32 	%r1238, %r1235, %r1237;
	selp.b32 	%r1239, %r557, 0, %p98;
	add.s32 	%r1240, %r1238, %r1239;
	shr.u32 	%r1241, %r1240, 31;
	add.s32 	%r1242, %r1240, %r1241;
	and.b32  	%r1243, %r1242, 2147483646;
	sub.s32 	%r1244, %r1240, %r1243;
	selp.b32 	%r1245, %r558, 0, %p92;
	selp.b32 	%r1246, %r559, 0, %p93;
	add.s32 	%r1247, %r1245, %r1246;
	selp.b32 	%r1248, %r560, 0, %p94;
	add.s32 	%r1249, %r1247, %r1248;
	selp.b32 	%r1250, %r561, 0, %p95;
	add.s32 	%r1251, %r1249, %r1250;
	selp.b32 	%r1252, %r562, 0, %p96;
	add.s32 	%r1253, %r1251, %r1252;
	selp.b32 	%r1254, %r563, 0, %p97;
	add.s32 	%r1255, %r1253, %r1254;
	selp.b32 	%r1256, %r564, 0, %p98;
	add.s32 	%r1257, %r1255, %r1256;
	shr.u32 	%r1258, %r1257, 31;
	add.s32 	%r1259, %r1257, %r1258;
	and.b32  	%r1260, %r1259, -2;
	sub.s32 	%r1261, %r1257, %r1260;
	shl.b32 	%r1262, %r1222, 2;
	shl.b32 	%r1263, %r1244, 1;
	add.s32 	%r1264, %r1263, %r1262;
	add.s32 	%r1201, %r1261, %r1264;
	mov.b64 	%rd47, 6;
	setp.gt.s32 	%p99, %r1201, 3;
	@%p99 bra 	$L__BB1_136;
	setp.eq.s32 	%p105, %r1201, 1;
	@%p105 bra 	$L__BB1_146;
	setp.eq.s32 	%p106, %r1201, 2;
	@%p106 bra 	$L__BB1_143;
	setp.eq.s32 	%p107, %r1201, 3;
	@%p107 bra 	$L__BB1_135;
	bra.uni 	$L__BB1_147;
$L__BB1_135:
	mov.b64 	%rd47, 0;
	bra.uni 	$L__BB1_146;
$L__BB1_136:
	setp.gt.s32 	%p100, %r1201, 5;
	@%p100 bra 	$L__BB1_140;
	setp.eq.s32 	%p103, %r1201, 4;
	@%p103 bra 	$L__BB1_144;
	setp.eq.s32 	%p104, %r1201, 5;
	@%p104 bra 	$L__BB1_139;
	bra.uni 	$L__BB1_147;
$L__BB1_139:
	mov.b64 	%rd47, 1;
	bra.uni 	$L__BB1_146;
$L__BB1_140:
	setp.eq.s32 	%p101, %r1201, 6;
	@%p101 bra 	$L__BB1_145;
	setp.eq.s32 	%p102, %r1201, 7;
	@%p102 bra 	$L__BB1_142;
	bra.uni 	$L__BB1_147;
$L__BB1_142:
	mov.b64 	%rd47, 3;
	bra.uni 	$L__BB1_146;
$L__BB1_143:
	mov.b64 	%rd47, 5;
	bra.uni 	$L__BB1_146;
$L__BB1_144:
	mov.b64 	%rd47, 4;
	bra.uni 	$L__BB1_146;
$L__BB1_145:
	mov.b64 	%rd47, 2;
$L__BB1_146:
	shl.b64 	%rd38, %rd47, 2;
	add.s64 	%rd39, %rd2, %rd38;
	ld.local.u32 	%r1265, [%rd39];
	add.s32 	%r1266, %r1265, 1;
	shr.u32 	%r1267, %r1266, 31;
	add.s32 	%r1268, %r1266, %r1267;
	and.b32  	%r1269, %r1268, -2;
	sub.s32 	%r1270, %r1266, %r1269;
	st.local.u32 	[%rd39], %r1270;
	ld.local.u32 	%r1666, [%rd2];
	ld.local.u32 	%r1665, [%rd2+4];
	ld.local.u32 	%r1664, [%rd2+8];
	ld.local.u32 	%r1663, [%rd2+12];
	ld.local.u32 	%r1662, [%rd2+16];
	ld.local.u32 	%r1661, [%rd2+20];
	ld.local.u32 	%r1660, [%rd2+24];
$L__BB1_147:
	ld.param.u64 	%rd45, [_Z14hamming_kernelPidiyS__param_4];
	shl.b32 	%r1271, %r1666, 6;
	shl.b32 	%r1272, %r1665, 5;
	add.s32 	%r1273, %r1272, %r1271;
	shl.b32 	%r1274, %r1664, 4;
	add.s32 	%r1275, %r1274, %r1273;
	shl.b32 	%r1276, %r1663, 3;
	add.s32 	%r1277, %r1276, %r1275;
	shl.b32 	%r1278, %r1662, 2;
	add.s32 	%r1279, %r1278, %r1277;
	shl.b32 	%r1280, %r1661, 1;
	add.s32 	%r1281, %r1280, %r1279;
	add.s32 	%r1282, %r1660, %r1281;
	cvta.to.global.u64 	%rd40, %rd45;
	mul.wide.s32 	%rd41, %r1282, 4;
	add.s64 	%rd42, %rd40, %rd41;
	ld.global.u32 	%r1283, [%rd42];
	shr.u32 	%r1284, %r1283, 31;
	add.s32 	%r1285, %r1283, %r1284;
	and.b32  	%r1286, %r1285, -2;
	sub.s32 	%r1287, %r1283, %r1286;
	shr.s32 	%r1288, %r1285, 1;
	shr.u32 	%r1289, %r1285, 31;
	add.s32 	%r1290, %r1288, %r1289;
	and.b32  	%r1291, %r1290, -2;
	sub.s32 	%r1292, %r1288, %r1291;
	shr.s32 	%r1293, %r1283, 31;
	shr.u32 	%r1294, %r1293, 30;
	add.s32 	%r1295, %r1283, %r1294;
	shr.s32 	%r1296, %r1295, 2;
	shr.u32 	%r1297, %r1295, 31;
	add.s32 	%r1298, %r1296, %r1297;
	and.b32  	%r1299, %r1298, -2;
	sub.s32 	%r1300, %r1296, %r1299;
	shr.u32 	%r1301, %r1293, 29;
	add.s32 	%r1302, %r1283, %r1301;
	shr.s32 	%r1303, %r1302, 3;
	shr.u32 	%r1304, %r1302, 31;
	add.s32 	%r1305, %r1303, %r1304;
	and.b32  	%r1306, %r1305, -2;
	sub.s32 	%r1307, %r1303, %r1306;
	setp.ne.s32 	%p108, %r580, %r1307;
	selp.u32 	%r1308, 1, 0, %p108;
	setp.ne.s32 	%p109, %r579, %r1300;
	selp.u32 	%r1309, 1, 0, %p109;
	add.s32 	%r1310, %r1308, %r1309;
	setp.ne.s32 	%p110, %r578, %r1292;
	selp.u32 	%r1311, 1, 0, %p110;
	add.s32 	%r1312, %r1310, %r1311;
	setp.ne.s32 	%p111, %r577, %r1287;
	selp.u32 	%r1313, 1, 0, %p111;
	add.s32 	%r1314, %r1312, %r1313;
	add.s32 	%r1667, %r1314, %r1667;
	add.s32 	%r1608, %r1608, 1;
	setp.ne.s32 	%p112, %r1608, 0;
	@%p112 bra 	$L__BB1_117;
$L__BB1_148:
	ld.param.u64 	%rd44, [_Z14hamming_kernelPidiyS__param_0];
	cvta.to.global.u64 	%rd43, %rd44;
	atom.global.add.u32 	%r1315, [%rd43], %r1667;
	ret;

}
	// .globl	_Z18convolution_kernelPiidiy
.visible .entry _Z18convolution_kernelPiidiy(
	.param .u64 .ptr .align 1 _Z18convolution_kernelPiidiy_param_0,
	.param .u32 _Z18convolution_kernelPiidiy_param_1,
	.param .f64 _Z18convolution_kernelPiidiy_param_2,
	.param .u32 _Z18convolution_kernelPiidiy_param_3,
	.param .u64 _Z18convolution_kernelPiidiy_param_4
)
{
	.local .align 16 .b8 	__local_depot2[2736];
	.reg .b64 	%SP;
	.reg .b64 	%SPL;
	.reg .pred 	%p<157>;
	.reg .b16 	%rs<161>;
	.reg .b32 	%r<1705>;
	.reg .b32 	%f<32>;
	.reg .b64 	%rd<282>;
	.reg .b64 	%fd<10>;

	mov.u64 	%SPL, __local_depot2;
	ld.param.u32 	%r672, [_Z18convolution_kernelPiidiy_param_1];
	ld.param.f64 	%fd3, [_Z18convolution_kernelPiidiy_param_2];
	ld.param.u32 	%r673, [_Z18convolution_kernelPiidiy_param_3];
	ld.param.u64 	%rd39, [_Z18convolution_kernelPiidiy_param_4];
	add.u64 	%rd1, %SPL, 0;
	add.u64 	%rd2, %SPL, 48;
	add.u64 	%rd3, %SPL, 576;
	add.u64 	%rd4, %SPL, 1632;
	add.u64 	%rd5, %SPL, 2160;
	add.u64 	%rd6, %SPL, 2208;
	mov.u32 	%r674, %ctaid.x;
	mov.u32 	%r675, %ntid.x;
	mov.u32 	%r676, %tid.x;
	mad.lo.s32 	%r1, %r674, %r675, %r676;
	cvt.u32.u64 	%r677, %rd39;
	xor.b32  	%r678, %r677, -1429050551;
	mul.lo.s32 	%r679, %r678, 1099087573;
	{ .reg .b32 tmp; mov.b64 {tmp, %r680}, %rd39; }
	xor.b32  	%r681, %r680, -136515619;
	mul.lo.s32 	%r682, %r681, -1703105765;
	add.s32 	%r683, %r679, %r682;
	add.s32 	%r1659, %r683, 6615241;
	add.s32 	%r1375, %r679, 123456789;
	st.local.v2.u32 	[%rd1], {%r1659, %r1375};
	xor.b32  	%r1374, %r679, 362436069;
	add.s32 	%r1373, %r682, 521288629;
	st.local.v2.u32 	[%rd1+8], {%r1374, %r1373};
	xor.b32  	%r1372, %r682, 88675123;
	add.s32 	%r1371, %r679, 5783321;
	st.local.v2.u32 	[%rd1+16], {%r1372, %r1371};
	setp.eq.s32 	%p1, %r1, 0;
	@%p1 bra 	$L__BB2_115;
	cvt.s64.s32 	%rd279, %r1;
	mov.b32 	%r1358, 0;
$L__BB2_2:
	mov.u64 	%rd8, %rd279;
	and.b64  	%rd9, %rd8, 3;
	setp.eq.s64 	%p2, %rd9, 0;
	@%p2 bra 	$L__BB2_114;
	mul.wide.u32 	%rd46, %r1358, 3200;
	mov.u64 	%rd47, precalc_xorwow_matrix;
	add.s64 	%rd10, %rd47, %rd46;
	mov.b32 	%r1371, 0;
	mov.u32 	%r1372, %r1371;
	mov.u32 	%r1373, %r1371;
	mov.u32 	%r1374, %r1371;
	mov.u32 	%r1375, %r1371;
	mov.u32 	%r1364, %r1371;
$L__BB2_4:
	mul.wide.u32 	%rd48, %r1364, 4;
	add.s64 	%rd49, %rd1, %rd48;
	ld.local.u32 	%r20, [%rd49+4];
	shl.b32 	%r21, %r1364, 5;
	mov.b32 	%r1370, 0;
$L__BB2_5:
	.pragma "nounroll";
	shr.u32 	%r687, %r20, %r1370;
	and.b32  	%r688, %r687, 1;
	setp.eq.b32 	%p3, %r688, 1;
	not.pred 	%p4, %p3;
	add.s32 	%r689, %r21, %r1370;
	mul.lo.s32 	%r690, %r689, 5;
	mul.wide.u32 	%rd50, %r690, 4;
	add.s64 	%rd11, %rd10, %rd50;
	@%p4 bra 	$L__BB2_7;
	ld.global.u32 	%r691, [%rd11];
	xor.b32  	%r1375, %r1375, %r691;
	ld.global.u32 	%r692, [%rd11+4];
	xor.b32  	%r1374, %r1374, %r692;
	ld.global.u32 	%r693, [%rd11+8];
	xor.b32  	%r1373, %r1373, %r693;
	ld.global.u32 	%r694, [%rd11+12];
	xor.b32  	%r1372, %r1372, %r694;
	ld.global.u32 	%r695, [%rd11+16];
	xor.b32  	%r1371, %r1371, %r695;
$L__BB2_7:
	and.b32  	%r697, %r687, 2;
	setp.eq.s32 	%p5, %r697, 0;
	@%p5 bra 	$L__BB2_9;
	ld.global.u32 	%r698, [%rd11+20];
	xor.b32  	%r1375, %r1375, %r698;
	ld.global.u32 	%r699, [%rd11+24];
	xor.b32  	%r1374, %r1374, %r699;
	ld.global.u32 	%r700, [%rd11+28];
	xor.b32  	%r1373, %r1373, %r700;
	ld.global.u32 	%r701, [%rd11+32];
	xor.b32  	%r1372, %r1372, %r701;
	ld.global.u32 	%r702, [%rd11+36];
	xor.b32  	%r1371, %r1371, %r702;
$L__BB2_9:
	and.b32  	%r704, %r687, 4;
	setp.eq.s32 	%p6, %r704, 0;
	@%p6 bra 	$L__BB2_11;
	ld.global.u32 	%r705, [%rd11+40];
	xor.b32  	%r1375, %r1375, %r705;
	ld.global.u32 	%r706, [%rd11+44];
	xor.b32  	%r1374, %r1374, %r706;
	ld.global.u32 	%r707, [%rd11+48];
	xor.b32  	%r1373, %r1373, %r707;
	ld.global.u32 	%r708, [%rd11+52];
	xor.b32  	%r1372, %r1372, %r708;
	ld.global.u32 	%r709, [%rd11+56];
	xor.b32  	%r1371, %r1371, %r709;
$L__BB2_11:
	and.b32  	%r711, %r687, 8;
	setp.eq.s32 	%p7, %r711, 0;
	@%p7 bra 	$L__BB2_13;
	ld.global.u32 	%r712, [%rd11+60];
	xor.b32  	%r1375, %r1375, %r712;
	ld.global.u32 	%r713, [%rd11+64];
	xor.b32  	%r1374, %r1374, %r713;
	ld.global.u32 	%r714, [%rd11+68];
	xor.b32  	%r1373, %r1373, %r714;
	ld.global.u32 	%r715, [%rd11+72];
	xor.b32  	%r1372, %r1372, %r715;
	ld.global.u32 	%r716, [%rd11+76];
	xor.b32  	%r1371, %r1371, %r716;
$L__BB2_13:
	and.b32  	%r718, %r687, 16;
	setp.eq.s32 	%p8, %r718, 0;
	@%p8 bra 	$L__BB2_15;
	ld.global.u32 	%r719, [%rd11+80];
	xor.b32  	%r1375, %r1375, %r719;
	ld.global.u32 	%r720, [%rd11+84];
	xor.b32  	%r1374, %r1374, %r720;
	ld.global.u32 	%r721, [%rd11+88];
	xor.b32  	%r1373, %r1373, %r721;
	ld.global.u32 	%r722, [%rd11+92];
	xor.b32  	%r1372, %r1372, %r722;
	ld.global.u32 	%r723, [%rd11+96];
	xor.b32  	%r1371, %r1371, %r723;
$L__BB2_15:
	and.b32  	%r725, %r687, 32;
	setp.eq.s32 	%p9, %r725, 0;
	@%p9 bra 	$L__BB2_17;
	ld.global.u32 	%r726, [%rd11+100];
	xor.b32  	%r1375, %r1375, %r726;
	ld.global.u32 	%r727, [%rd11+104];
	xor.b32  	%r1374, %r1374, %r727;
	ld.global.u32 	%r728, [%rd11+108];
	xor.b32  	%r1373, %r1373, %r728;
	ld.global.u32 	%r729, [%rd11+112];
	xor.b32  	%r1372, %r1372, %r729;
	ld.global.u32 	%r730, [%rd11+116];
	xor.b32  	%r1371, %r1371, %r730;
$L__BB2_17:
	and.b32  	%r732, %r687, 64;
	setp.eq.s32 	%p10, %r732, 0;
	@%p10 bra 	$L__BB2_19;
	ld.global.u32 	%r733, [%rd11+120];
	xor.b32  	%r1375, %r1375, %r733;
	ld.global.u32 	%r734, [%rd11+124];
	xor.b32  	%r1374, %r1374, %r734;
	ld.global.u32 	%r735, [%rd11+128];
	xor.b32  	%r1373, %r1373, %r735;
	ld.global.u32 	%r736, [%rd11+132];
	xor.b32  	%r1372, %r1372, %r736;
	ld.global.u32 	%r737, [%rd11+136];
	xor.b32  	%r1371, %r1371, %r737;
$L__BB2_19:
	and.b32  	%r739, %r687, 128;
	setp.eq.s32 	%p11, %r739, 0;
	@%p11 bra 	$L__BB2_21;
	ld.global.u32 	%r740, [%rd11+140];
	xor.b32  	%r1375, %r1375, %r740;
	ld.global.u32 	%r741, [%rd11+144];
	xor.b32  	%r1374, %r1374, %r741;
	ld.global.u32 	%r742, [%rd11+148];
	xor.b32  	%r1373, %r1373, %r742;
	ld.global.u32 	%r743, [%rd11+152];
	xor.b32  	%r1372, %r1372, %r743;
	ld.global.u32 	%r744, [%rd11+156];
	xor.b32  	%r1371, %r1371, %r744;
$L__BB2_21:
	and.b32  	%r746, %r687, 256;
	setp.eq.s32 	%p12, %r746, 0;
	@%p12 bra 	$L__BB2_23;
	ld.global.u32 	%r747, [%rd11+160];
	xor.b32  	%r1375, %r1375, %r747;
	ld.global.u32 	%r748, [%rd11+164];
	xor.b32  	%r1374, %r1374, %r748;
	ld.global.u32 	%r749, [%rd11+168];
	xor.b32  	%r1373, %r1373, %r749;
	ld.global.u32 	%r750, [%rd11+172];
	xor.b32  	%r1372, %r1372, %r750;
	ld.global.u32 	%r751, [%rd11+176];
	xor.b32  	%r1371, %r1371, %r751;
$L__BB2_23:
	and.b32  	%r753, %r687, 512;
	setp.eq.s32 	%p13, %r753, 0;
	@%p13 bra 	$L__BB2_25;
	ld.global.u32 	%r754, [%rd11+180];
	xor.b32  	%r1375, %r1375, %r754;
	ld.global.u32 	%r755, [%rd11+184];
	xor.b32  	%r1374, %r1374, %r755;
	ld.global.u32 	%r756, [%rd11+188];
	xor.b32  	%r1373, %r1373, %r756;
	ld.global.u32 	%r757, [%rd11+192];
	xor.b32  	%r1372, %r1372, %r757;
	ld.global.u32 	%r758, [%rd11+196];
	xor.b32  	%r1371, %r1371, %r758;
$L__BB2_25:
	and.b32  	%r760, %r687, 1024;
	setp.eq.s32 	%p14, %r760, 0;
	@%p14 bra 	$L__BB2_27;
	ld.global.u32 	%r761, [%rd11+200];
	xor.b32  	%r1375, %r1375, %r761;
	ld.global.u32 	%r762, [%rd11+204];
	xor.b32  	%r1374, %r1374, %r762;
	ld.global.u32 	%r763, [%rd11+208];
	xor.b32  	%r1373, %r1373, %r763;
	ld.global.u32 	%r764, [%rd11+212];
	xor.b32  	%r1372, %r1372, %r764;
	ld.global.u32 	%r765, [%rd11+216];
	xor.b32  	%r1371, %r1371, %r765;
$L__BB2_27:
	and.b32  	%r767, %r687, 2048;
	setp.eq.s32 	%p15, %r767, 0;
	@%p15 bra 	$L__BB2_29;
	ld.global.u32 	%r768, [%rd11+220];
	xor.b32  	%r1375, %r1375, %r768;
	ld.global.u32 	%r769, [%rd11+224];
	xor.b32  	%r1374, %r1374, %r769;
	ld.global.u32 	%r770, [%rd11+228];
	xor.b32  	%r1373, %r1373, %r770;
	ld.global.u32 	%r771, [%rd11+232];
	xor.b32  	%r1372, %r1372, %r771;
	ld.global.u32 	%r772, [%rd11+236];
	xor.b32  	%r1371, %r1371, %r772;
$L__BB2_29:
	and.b32  	%r774, %r687, 4096;
	setp.eq.s32 	%p16, %r774, 0;
	@%p16 bra 	$L__BB2_31;
	ld.global.u32 	%r775, [%rd11+240];
	xor.b32  	%r1375, %r1375, %r775;
	ld.global.u32 	%r776, [%rd11+244];
	xor.b32  	%r1374, %r1374, %r776;
	ld.global.u32 	%r777, [%rd11+248];
	xor.b32  	%r1373, %r1373, %r777;
	ld.global.u32 	%r778, [%rd11+252];
	xor.b32  	%r1372, %r1372, %r778;
	ld.global.u32 	%r779, [%rd11+256];
	xor.b32  	%r1371, %r1371, %r779;
$L__BB2_31:
	and.b32  	%r781, %r687, 8192;
	setp.eq.s32 	%p17, %r781, 0;
	@%p17 bra 	$L__BB2_33;
	ld.global.u32 	%r782, [%rd11+260];
	xor.b32  	%r1375, %r1375, %r782;
	ld.global.u32 	%r783, [%rd11+264];
	xor.b32  	%r1374, %r1374, %r783;
	ld.global.u32 	%r784, [%rd11+268];
	xor.b32  	%r1373, %r1373, %r784;
	ld.global.u32 	%r785, [%rd11+272];
	xor.b32  	%r1372, %r1372, %r785;
	ld.global.u32 	%r786, [%rd11+276];
	xor.b32  	%r1371, %r1371, %r786;
$L__BB2_33:
	and.b32  	%r788, %r687, 16384;
	setp.eq.s32 	%p18, %r788, 0;
	@%p18 bra 	$L__BB2_35;
	ld.global.u32 	%r789, [%rd11+280];
	xor.b32  	%r1375, %r1375, %r789;
	ld.global.u32 	%r790, [%rd11+284];
	xor.b32  	%r1374, %r1374, %r790;
	ld.global.u32 	%r791, [%rd11+288];
	xor.b32  	%r1373, %r1373, %r791;
	ld.global.u32 	%r792, [%rd11+292];
	xor.b32  	%r1372, %r1372, %r792;
	ld.global.u32 	%r793, [%rd11+296];
	xor.b32  	%r1371, %r1371, %r793;
$L__BB2_35:
	and.b32  	%r795, %r687, 32768;
	setp.eq.s32 	%p19, %r795, 0;
	@%p19 bra 	$L__BB2_37;
	ld.global.u32 	%r796, [%rd11+300];
	xor.b32  	%r1375, %r1375, %r796;
	ld.global.u32 	%r797, [%rd11+304];
	xor.b32  	%r1374, %r1374, %r797;
	ld.global.u32 	%r798, [%rd11+308];
	xor.b32  	%r1373, %r1373, %r798;
	ld.global.u32 	%r799, [%rd11+312];
	xor.b32  	%r1372, %r1372, %r799;
	ld.global.u32 	%r800, [%rd11+316];
	xor.b32  	%r1371, %r1371, %r800;
$L__BB2_37:
	add.s32 	%r1370, %r1370, 16;
	setp.ne.s32 	%p20, %r1370, 32;
	@%p20 bra 	$L__BB2_5;
	mad.lo.s32 	%r801, %r1364, -31, %r21;
	add.s32 	%r1364, %r801, 1;
	setp.ne.s32 	%p21, %r1364, 5;
	@%p21 bra 	$L__BB2_4;
	st.local.u32 	[%rd1+4], %r1375;
	st.local.v2.u32 	[%rd1+8], {%r1374, %r1373};
	st.local.v2.u32 	[%rd1+16], {%r1372, %r1371};
	setp.eq.s64 	%p22, %rd9, 1;
	@%p22 bra 	$L__BB2_114;
	mov.b32 	%r1371, 0;
	mov.u32 	%r1372, %r1371;
	mov.u32 	%r1373, %r1371;
	mov.u32 	%r1374, %r1371;
	mov.u32 	%r1375, %r1371;
	mov.u32 	%r1456, %r1371;
$L__BB2_41:
	mul.wide.u32 	%rd51, %r1456, 4;
	add.s64 	%rd52, %rd1, %rd51;
	ld.local.u32 	%r196, [%rd52+4];
	shl.b32 	%r197, %r1456, 5;
	mov.b32 	%r1462, 0;
$L__BB2_42:
	.pragma "nounroll";
	shr.u32 	%r804, %r196, %r1462;
	and.b32  	%r805, %r804, 1;
	setp.eq.b32 	%p23, %r805, 1;
	not.pred 	%p24, %p23;
	add.s32 	%r806, %r197, %r1462;
	mul.lo.s32 	%r807, %r806, 5;
	mul.wide.u32 	%rd53, %r807, 4;
	add.s64 	%rd12, %rd10, %rd53;
	@%p24 bra 	$L__BB2_44;
	ld.global.u32 	%r808, [%rd12];
	xor.b32  	%r1375, %r1375, %r808;
	ld.global.u32 	%r809, [%rd12+4];
	xor.b32  	%r1374, %r1374, %r809;
	ld.global.u32 	%r810, [%rd12+8];
	xor.b32  	%r1373, %r1373, %r810;
	ld.global.u32 	%r811, [%rd12+12];
	xor.b32  	%r1372, %r1372, %r811;
	ld.global.u32 	%r812, [%rd12+16];
	xor.b32  	%r1371, %r1371, %r812;
$L__BB2_44:
	and.b32  	%r814, %r804, 2;
	setp.eq.s32 	%p25, %r814, 0;
	@%p25 bra 	$L__BB2_46;
	ld.global.u32 	%r815, [%rd12+20];
	xor.b32  	%r1375, %r1375, %r815;
	ld.global.u32 	%r816, [%rd12+24];
	xor.b32  	%r1374, %r1374, %r816;
	ld.global.u32 	%r817, [%rd12+28];
	xor.b32  	%r1373, %r1373, %r817;
	ld.global.u32 	%r818, [%rd12+32];
	xor.b32  	%r1372, %r1372, %r818;
	ld.global.u32 	%r819, [%rd12+36];
	xor.b32  	%r1371, %r1371, %r819;
$L__BB2_46:
	and.b32  	%r821, %r804, 4;
	setp.eq.s32 	%p26, %r821, 0;
	@%p26 bra 	$L__BB2_48;
	ld.global.u32 	%r822, [%rd12+40];
	xor.b32  	%r1375, %r1375, %r822;
	ld.global.u32 	%r823, [%rd12+44];
	xor.b32  	%r1374, %r1374, %r823;
	ld.global.u32 	%r824, [%rd12+48];
	xor.b32  	%r1373, %r1373, %r824;
	ld.global.u32 	%r825, [%rd12+52];
	xor.b32  	%r1372, %r1372, %r825;
	ld.global.u32 	%r826, [%rd12+56];
	xor.b32  	%r1371, %r1371, %r826;
$L__BB2_48:
	and.b32  	%r828, %r804, 8;
	setp.eq.s32 	%p27, %r828, 0;
	@%p27 bra 	$L__BB2_50;
	ld.global.u32 	%r829, [%rd12+60];
	xor.b32  	%r1375, %r1375, %r829;
	ld.global.u32 	%r830, [%rd12+64];
	xor.b32  	%r1374, %r1374, %r830;
	ld.global.u32 	%r831, [%rd12+68];
	xor.b32  	%r1373, %r1373, %r831;
	ld.global.u32 	%r832, [%rd12+72];
	xor.b32  	%r1372, %r1372, %r832;
	ld.global.u32 	%r833, [%rd12+76];
	xor.b32  	%r1371, %r1371, %r833;
$L__BB2_50:
	and.b32  	%r835, %r804, 16;
	setp.eq.s32 	%p28, %r835, 0;
	@%p28 bra 	$L__BB2_52;
	ld.global.u32 	%r836, [%rd12+80];
	xor.b32  	%r1375, %r1375, %r836;
	ld.global.u32 	%r837, [%rd12+84];
	xor.b32  	%r1374, %r1374, %r837;
	ld.global.u32 	%r838, [%rd12+88];
	xor.b32  	%r1373, %r1373, %r838;
	ld.global.u32 	%r839, [%rd12+92];
	xor.b32  	%r1372, %r1372, %r839;
	ld.global.u32 	%r840, [%rd12+96];
	xor.b32  	%r1371, %r1371, %r840;
$L__BB2_52:
	and.b32  	%r842, %r804, 32;
	setp.eq.s32 	%p29, %r842, 0;
	@%p29 bra 	$L__BB2_54;
	ld.global.u32 	%r843, [%rd12+100];
	xor.b32  	%r1375, %r1375, %r843;
	ld.global.u32 	%r844, [%rd12+104];
	xor.b32  	%r1374, %r1374, %r844;
	ld.global.u32 	%r845, [%rd12+108];
	xor.b32  	%r1373, %r1373, %r845;
	ld.global.u32 	%r846, [%rd12+112];
	xor.b32  	%r1372, %r1372, %r846;
	ld.global.u32 	%r847, [%rd12+116];
	xor.b32  	%r1371, %r1371, %r847;
$L__BB2_54:
	and.b32  	%r849, %r804, 64;
	setp.eq.s32 	%p30, %r849, 0;
	@%p30 bra 	$L__BB2_56;
	ld.global.u32 	%r850, [%rd12+120];
	xor.b32  	%r1375, %r1375, %r850;
	ld.global.u32 	%r851, [%rd12+124];
	xor.b32  	%r1374, %r1374, %r851;
	ld.global.u32 	%r852, [%rd12+128];
	xor.b32  	%r1373, %r1373, %r852;
	ld.global.u32 	%r853, [%rd12+132];
	xor.b32  	%r1372, %r1372, %r853;
	ld.global.u32 	%r854, [%rd12+136];
	xor.b32  	%r1371, %r1371, %r854;
$L__BB2_56:
	and.b32  	%r856, %r804, 128;
	setp.eq.s32 	%p31, %r856, 0;
	@%p31 bra 	$L__BB2_58;
	ld.global.u32 	%r857, [%rd12+140];
	xor.b32  	%r1375, %r1375, %r857;
	ld.global.u32 	%r858, [%rd12+144];
	xor.b32  	%r1374, %r1374, %r858;
	ld.global.u32 	%r859, [%rd12+148];
	xor.b32  	%r1373, %r1373, %r859;
	ld.global.u32 	%r860, [%rd12+152];
	xor.b32  	%r1372, %r1372, %r860;
	ld.global.u32 	%r861, [%rd12+156];
	xor.b32  	%r1371, %r1371, %r861;
$L__BB2_58:
	and.b32  	%r863, %r804, 256;
	setp.eq.s32 	%p32, %r863, 0;
	@%p32 bra 	$L__BB2_60;
	ld.global.u32 	%r864, [%rd12+160];
	xor.b32  	%r1375, %r1375, %r864;
	ld.global.u32 	%r865, [%rd12+164];
	xor.b32  	%r1374, %r1374, %r865;
	ld.global.u32 	%r866, [%rd12+168];
	xor.b32  	%r1373, %r1373, %r866;
	ld.global.u32 	%r867, [%rd12+172];
	xor.b32  	%r1372, %r1372, %r867;
	ld.global.u32 	%r868, [%rd12+176];
	xor.b32  	%r1371, %r1371, %r868;
$L__BB2_60:
	and.b32  	%r870, %r804, 512;
	setp.eq.s32 	%p33, %r870, 0;
	@%p33 bra 	$L__BB2_62;
	ld.global.u32 	%r871, [%rd12+180];
	xor.b32  	%r1375, %r1375, %r871;
	ld.global.u32 	%r872, [%rd12+184];
	xor.b32  	%r1374, %r1374, %r872;
	ld.global.u32 	%r873, [%rd12+188];
	xor.b32  	%r1373, %r1373, %r873;
	ld.global.u32 	%r874, [%rd12+192];
	xor.b32  	%r1372, %r1372, %r874;
	ld.global.u32 	%r875, [%rd12+196];
	xor.b32  	%r1371, %r1371, %r875;
$L__BB2_62:
	and.b32  	%r877, %r804, 1024;
	setp.eq.s32 	%p34, %r877, 0;
	@%p34 bra 	$L__BB2_64;
	ld.global.u32 	%r878, [%rd12+200];
	xor.b32  	%r1375, %r1375, %r878;
	ld.global.u32 	%r879, [%rd12+204];
	xor.b32  	%r1374, %r1374, %r879;
	ld.global.u32 	%r880, [%rd12+208];
	xor.b32  	%r1373, %r1373, %r880;
	ld.global.u32 	%r881, [%rd12+212];
	xor.b32  	%r1372, %r1372, %r881;
	ld.global.u32 	%r882, [%rd12+216];
	xor.b32  	%r1371, %r1371, %r882;
$L__BB2_64:
	and.b32  	%r884, %r804, 2048;
	setp.eq.s32 	%p35, %r884, 0;
	@%p35 bra 	$L__BB2_66;
	ld.global.u32 	%r885, [%rd12+220];
	xor.b32  	%r1375, %r1375, %r885;
	ld.global.u32 	%r886, [%rd12+224];
	xor.b32  	%r1374, %r1374, %r886;
	ld.global.u32 	%r887, [%rd12+228];
	xor.b32  	%r1373, %r1373, %r887;
	ld.global.u32 	%r888, [%rd12+232];
	xor.b32  	%r1372, %r1372, %r888;
	ld.global.u32 	%r889, [%rd12+236];
	xor.b32  	%r1371, %r1371, %r889;
$L__BB2_66:
	and.b32  	%r891, %r804, 4096;
	setp.eq.s32 	%p36, %r891, 0;
	@%p36 bra 	$L__BB2_68;
	ld.global.u32 	%r892, [%rd12+240];
	xor.b32  	%r1375, %r1375, %r892;
	ld.global.u32 	%r893, [%rd12+244];
	xor.b32  	%r1374, %r1374, %r893;
	ld.global.u32 	%r894, [%rd12+248];
	xor.b32  	%r1373, %r1373, %r894;
	ld.global.u32 	%r895, [%rd12+252];
	xor.b32  	%r1372, %r1372, %r895;
	ld.global.u32 	%r896, [%rd12+256];
	xor.b32  	%r1371, %r1371, %r896;
$L__BB2_68:
	and.b32  	%r898, %r804, 8192;
	setp.eq.s32 	%p37, %r898, 0;
	@%p37 bra 	$L__BB2_70;
	ld.global.u32 	%r899, [%rd12+260];
	xor.b32  	%r1375, %r1375, %r899;
	ld.global.u32 	%r900, [%rd12+264];
	xor.b32  	%r1374, %r1374, %r900;
	ld.global.u32 	%r901, [%rd12+268];
	xor.b32  	%r1373, %r1373, %r901;
	ld.global.u32 	%r902, [%rd12+272];
	xor.b32  	%r1372, %r1372, %r902;
	ld.global.u32 	%r903, [%rd12+276];
	xor.b32  	%r1371, %r1371, %r903;
$L__BB2_70:
	and.b32  	%r905, %r804, 16384;
	setp.eq.s32 	%p38, %r905, 0;
	@%p38 bra 	$L__BB2_72;
	ld.global.u32 	%r906, [%rd12+280];
	xor.b32  	%r1375, %r1375, %r906;
	ld.global.u32 	%r907, [%rd12+284];
	xor.b32  	%r1374, %r1374, %r907;
	ld.global.u32 	%r908, [%rd12+288];
	xor.b32  	%r1373, %r1373, %r908;
	ld.global.u32 	%r909, [%rd12+292];
	xor.b32  	%r1372, %r1372, %r909;
	ld.global.u32 	%r910, [%rd12+296];
	xor.b32  	%r1371, %r1371, %r910;
$L__BB2_72:
	and.b32  	%r912, %r804, 32768;
	setp.eq.s32 	%p39, %r912, 0;
	@%p39 bra 	$L__BB2_74;
	ld.global.u32 	%r913, [%rd12+300];
	xor.b32  	%r1375, %r1375, %r913;
	ld.global.u32 	%r914, [%rd12+304];
	xor.b32  	%r1374, %r1374, %r914;
	ld.global.u32 	%r915, [%rd12+308];
	xor.b32  	%r1373, %r1373, %r915;
	ld.global.u32 	%r916, [%rd12+312];
	xor.b32  	%r1372, %r1372, %r916;
	ld.global.u32 	%r917, [%rd12+316];
	xor.b32  	%r1371, %r1371, %r917;
$L__BB2_74:
	add.s32 	%r1462, %r1462, 16;
	setp.ne.s32 	%p40, %r1462, 32;
	@%p40 bra 	$L__BB2_42;
	mad.lo.s32 	%r918, %r1456, -31, %r197;
	add.s32 	%r1456, %r918, 1;
	setp.ne.s32 	%p41, %r1456, 5;
	@%p41 bra 	$L__BB2_41;
	st.local.u32 	[%rd1+4], %r1375;
	st.local.v2.u32 	[%rd1+8], {%r1374, %r1373};
	st.local.v2.u32 	[%rd1+16], {%r1372, %r1371};
	setp.ne.s64 	%p42, %rd9, 3;
	@%p42 bra 	$L__BB2_114;
	mov.b32 	%r1371, 0;
	mov.u32 	%r1372, %r1371;
	mov.u32 	%r1373, %r1371;
	mov.u32 	%r1374, %r1371;
	mov.u32 	%r1375, %r1371;
	mov.u32 	%r1548, %r1371;
$L__BB2_78:
	mul.wide.u32 	%rd54, %r1548, 4;
	add.s64 	%rd55, %rd1, %rd54;
	ld.local.u32 	%r372, [%rd55+4];
	shl.b32 	%r373, %r1548, 5;
	mov.b32 	%r1554, 0;
$L__BB2_79:
	.pragma "nounroll";
	shr.u32 	%r921, %r372, %r1554;
	and.b32  	%r922, %r921, 1;
	setp.eq.b32 	%p43, %r922, 1;
	not.pred 	%p44, %p43;
	add.s32 	%r923, %r373, %r1554;
	mul.lo.s32 	%r924, %r923, 5;
	mul.wide.u32 	%rd56, %r924, 4;
	add.s64 	%rd13, %rd10, %rd56;
	@%p44 bra 	$L__BB2_81;
	ld.global.u32 	%r925, [%rd13];
	xor.b32  	%r1375, %r1375, %r925;
	ld.global.u32 	%r926, [%rd13+4];
	xor.b32  	%r1374, %r1374, %r926;
	ld.global.u32 	%r927, [%rd13+8];
	xor.b32  	%r1373, %r1373, %r927;
	ld.global.u32 	%r928, [%rd13+12];
	xor.b32  	%r1372, %r1372, %r928;
	ld.global.u32 	%r929, [%rd13+16];
	xor.b32  	%r1371, %r1371, %r929;
$L__BB2_81:
	and.b32  	%r931, %r921, 2;
	setp.eq.s32 	%p45, %r931, 0;
	@%p45 bra 	$L__BB2_83;
	ld.global.u32 	%r932, [%rd13+20];
	xor.b32  	%r1375, %r1375, %r932;
	ld.global.u32 	%r933, [%rd13+24];
	xor.b32  	%r1374, %r1374, %r933;
	ld.global.u32 	%r934, [%rd13+28];
	xor.b32  	%r1373, %r1373, %r934;
	ld.global.u32 	%r935, [%rd13+32];
	xor.b32  	%r1372, %r1372, %r935;
	ld.global.u32 	%r936, [%rd13+36];
	xor.b32  	%r1371, %r1371, %r936;
$L__BB2_83:
	and.b32  	%r938, %r921, 4;
	setp.eq.s32 	%p46, %r938, 0;
	@%p46 bra 	$L__BB2_85;
	ld.global.u32 	%r939, [%rd13+40];
	xor.b32  	%r1375, %r1375, %r939;
	ld.global.u32 	%r940, [%rd13+44];
	xor.b32  	%r1374, %r1374, %r940;
	ld.global.u32 	%r941, [%rd13+48];
	xor.b32  	%r1373, %r1373, %r941;
	ld.global.u32 	%r942, [%rd13+52];
	xor.b32  	%r1372, %r1372, %r942;
	ld.global.u32 	%r943, [%rd13+56];
	xor.b32  	%r1371, %r1371, %r943;
$L__BB2_85:
	and.b32  	%r945, %r921, 8;
	setp.eq.s32 	%p47, %r945, 0;
	@%p47 bra 	$L__BB2_87;
	ld.global.u32 	%r946, [%rd13+60];
	xor.b32  	%r1375, %r1375, %r946;
	ld.global.u32 	%r947, [%rd13+64];
	xor.b32  	%r1374, %r1374, %r947;
	ld.global.u32 	%r948, [%rd13+68];
	xor.b32  	%r1373, %r1373, %r948;
	ld.global.u32 	%r949, [%rd13+72];
	xor.b32  	%r1372, %r1372, %r949;
	ld.global.u32 	%r950, [%rd13+76];
	xor.b32  	%r1371, %r1371, %r950;
$L__BB2_87:
	and.b32  	%r952, %r921, 16;
	setp.eq.s32 	%p48, %r952, 0;
	@%p48 bra 	$L__BB2_89;
	ld.global.u32 	%r953, [%rd13+80];
	xor.b32  	%r1375, %r1375, %r953;
	ld.global.u32 	%r954, [%rd13+84];
	xor.b32  	%r1374, %r1374, %r954;
	ld.global.u32 	%r955, [%rd13+88];
	xor.b32  	%r1373, %r1373, %r955;
	ld.global.u32 	%r956, [%rd13+92];
	xor.b32  	%r1372, %r1372, %r956;
	ld.global.u32 	%r957, [%rd13+96];
	xor.b32  	%r1371, %r1371, %r957;
$L__BB2_89:
	and.b32  	%r959, %r921, 32;
	setp.eq.s32 	%p49, %r959, 0;
	@%p49 bra 	$L__BB2_91;
	ld.global.u32 	%r960, [%rd13+100];
	xor.b32  	%r1375, %r1375, %r960;
	ld.global.u32 	%r961, [%rd13+104];
	xor.b32  	%r1374, %r1374, %r961;
	ld.global.u32 	%r962, [%rd13+108];
	xor.b32  	%r1373, %r1373, %r962;
	ld.global.u32 	%r963, [%rd13+112];
	xor.b32  	%r1372, %r1372, %r963;
	ld.global.u32 	%r964, [%rd13+116];
	xor.b32  	%r1371, %r1371, %r964;
$L__BB2_91:
	and.b32  	%r966, %r921, 64;
	setp.eq.s32 	%p50, %r966, 0;
	@%p50 bra 	$L__BB2_93;
	ld.global.u32 	%r967, [%rd13+120];
	xor.b32  	%r1375, %r1375, %r967;
	ld.global.u32 	%r968, [%rd13+124];
	xor.b32  	%r1374, %r1374, %r968;
	ld.global.u32 	%r969, [%rd13+128];
	xor.b32  	%r1373, %r1373, %r969;
	ld.global.u32 	%r970, [%rd13+132];
	xor.b32  	%r1372, %r1372, %r970;
	ld.global.u32 	%r971, [%rd13+136];
	xor.b32  	%r1371, %r1371, %r971;
$L__BB2_93:
	and.b32  	%r973, %r921, 128;
	setp.eq.s32 	%p51, %r973, 0;
	@%p51 bra 	$L__BB2_95;
	ld.global.u32 	%r974, [%rd13+140];
	xor.b32  	%r1375, %r1375, %r974;
	ld.global.u32 	%r975, [%rd13+144];
	xor.b32  	%r1374, %r1374, %r975;
	ld.global.u32 	%r976, [%rd13+148];
	xor.b32  	%r1373, %r1373, %r976;
	ld.global.u32 	%r977, [%rd13+152];
	xor.b32  	%r1372, %r1372, %r977;
	ld.global.u32 	%r978, [%rd13+156];
	xor.b32  	%r1371, %r1371, %r978;
$L__BB2_95:
	and.b32  	%r980, %r921, 256;
	setp.eq.s32 	%p52, %r980, 0;
	@%p52 bra 	$L__BB2_97;
	ld.global.u32 	%r981, [%rd13+160];
	xor.b32  	%r1375, %r1375, %r981;
	ld.global.u32 	%r982, [%rd13+164];
	xor.b32  	%r1374, %r1374, %r982;
	ld.global.u32 	%r983, [%rd13+168];
	xor.b32  	%r1373, %r1373, %r983;
	ld.global.u32 	%r984, [%rd13+172];
	xor.b32  	%r1372, %r1372, %r984;
	ld.global.u32 	%r985, [%rd13+176];
	xor.b32  	%r1371, %r1371, %r985;
$L__BB2_97:
	and.b32  	%r987, %r921, 512;
	setp.eq.s32 	%p53, %r987, 0;
	@%p53 bra 	$L__BB2_99;
	ld.global.u32 	%r988, [%rd13+180];
	xor.b32  	%r1375, %r1375, %r988;
	ld.global.u32 	%r989, [%rd13+184];
	xor.b32  	%r1374, %r1374, %r989;
	ld.global.u32 	%r990, [%rd13+188];
	xor.b32  	%r1373, %r1373, %r990;
	ld.global.u32 	%r991, [%rd13+192];
	xor.b32  	%r1372, %r1372, %r991;
	ld.global.u32 	%r992, [%rd13+196];
	xor.b32  	%r1371, %r1371, %r992;
$L__BB2_99:
	and.b32  	%r994, %r921, 1024;
	setp.eq.s32 	%p54, %r994, 0;
	@%p54 bra 	$L__BB2_101;
	ld.global.u32 	%r995, [%rd13+200];
	xor.b32  	%r1375, %r1375, %r995;
	ld.global.u32 	%r996, [%rd13+204];
	xor.b32  	%r1374, %r1374, %r996;
	ld.global.u32 	%r997, [%rd13+208];
	xor.b32  	%r1373, %r1373, %r997;
	ld.global.u32 	%r998, [%rd13+212];
	xor.b32  	%r1372, %r1372, %r998;
	ld.global.u32 	%r999, [%rd13+216];
	xor.b32  	%r1371, %r1371, %r999;
$L__BB2_101:
	and.b32  	%r1001, %r921, 2048;
	setp.eq.s32 	%p55, %r1001, 0;
	@%p55 bra 	$L__BB2_103;
	ld.global.u32 	%r1002, [%rd13+220];
	xor.b32  	%r1375, %r1375, %r1002;
	ld.global.u32 	%r1003, [%rd13+224];
	xor.b32  	%r1374, %r1374, %r1003;
	ld.global.u32 	%r1004, [%rd13+228];
	xor.b32  	%r1373, %r1373, %r1004;
	ld.global.u32 	%r1005, [%rd13+232];
	xor.b32  	%r1372, %r1372, %r1005;
	ld.global.u32 	%r1006, [%rd13+236];
	xor.b32  	%r1371, %r1371, %r1006;
$L__BB2_103:
	and.b32  	%r1008, %r921, 4096;
	setp.eq.s32 	%p56, %r1008, 0;
	@%p56 bra 	$L__BB2_105;
	ld.global.u32 	%r1009, [%rd13+240];
	xor.b32  	%r1375, %r1375, %r1009;
	ld.global.u32 	%r1010, [%rd13+244];
	xor.b32  	%r1374, %r1374, %r1010;
	ld.global.u32 	%r1011, [%rd13+248];
	xor.b32  	%r1373, %r1373, %r1011;
	ld.global.u32 	%r1012, [%rd13+252];
	xor.b32  	%r1372, %r1372, %r1012;
	ld.global.u32 	%r1013, [%rd13+256];
	xor.b32  	%r1371, %r1371, %r1013;
$L__BB2_105:
	and.b32  	%r1015, %r921, 8192;
	setp.eq.s32 	%p57, %r1015, 0;
	@%p57 bra 	$L__BB2_107;
	ld.global.u32 	%r1016, [%rd13+260];
	xor.b32  	%r1375, %r1375, %r1016;
	ld.global.u32 	%r1017, [%rd13+264];
	xor.b32  	%r1374, %r1374, %r1017;
	ld.global.u32 	%r1018, [%rd13+268];
	xor.b32  	%r1373, %r1373, %r1018;
	ld.global.u32 	%r1019, [%rd13+272];
	xor.b32  	%r1372, %r1372, %r1019;
	ld.global.u32 	%r1020, [%rd13+276];
	xor.b32  	%r1371, %r1371, %r1020;
$L__BB2_107:
	and.b32  	%r1022, %r921, 16384;
	setp.eq.s32 	%p58, %r1022, 0;
	@%p58 bra 	$L__BB2_109;
	ld.global.u32 	%r1023, [%rd13+280];
	xor.b32  	%r1375, %r1375, %r1023;
	ld.global.u32 	%r1024, [%rd13+284];
	xor.b32  	%r1374, %r1374, %r1024;
	ld.global.u32 	%r1025, [%rd13+288];
	xor.b32  	%r1373, %r1373, %r1025;
	ld.global.u32 	%r1026, [%rd13+292];
	xor.b32  	%r1372, %r1372, %r1026;
	ld.global.u32 	%r1027, [%rd13+296];
	xor.b32  	%r1371, %r1371, %r1027;
$L__BB2_109:
	and.b32  	%r1029, %r921, 32768;
	setp.eq.s32 	%p59, %r1029, 0;
	@%p59 bra 	$L__BB2_111;
	ld.global.u32 	%r1030, [%rd13+300];
	xor.b32  	%r1375, %r1375, %r1030;
	ld.global.u32 	%r1031, [%rd13+304];
	xor.b32  	%r1374, %r1374, %r1031;
	ld.global.u32 	%r1032, [%rd13+308];
	xor.b32  	%r1373, %r1373, %r1032;
	ld.global.u32 	%r1033, [%rd13+312];
	xor.b32  	%r1372, %r1372, %r1033;
	ld.global.u32 	%r1034, [%rd13+316];
	xor.b32  	%r1371, %r1371, %r1034;
$L__BB2_111:
	add.s32 	%r1554, %r1554, 16;
	setp.ne.s32 	%p60, %r1554, 32;
	@%p60 bra 	$L__BB2_79;
	mad.lo.s32 	%r1035, %r1548, -31, %r373;
	add.s32 	%r1548, %r1035, 1;
	setp.ne.s32 	%p61, %r1548, 5;
	@%p61 bra 	$L__BB2_78;
	st.local.u32 	[%rd1+4], %r1375;
	st.local.v2.u32 	[%rd1+8], {%r1374, %r1373};
	st.local.v2.u32 	[%rd1+16], {%r1372, %r1371};
$L__BB2_114:
	shr.u64 	%rd279, %rd8, 2;
	add.s32 	%r1358, %r1358, 1;
	setp.gt.u64 	%p62, %rd8, 3;
	@%p62 bra 	$L__BB2_2;
$L__BB2_115:
	mov.b32 	%r1036, 0;
	st.local.v2.u32 	[%rd1+24], {%r1036, %r1036};
	st.local.u32 	[%rd1+32], %r1036;
	mov.b64 	%rd57, 0;
	st.local.u64 	[%rd1+40], %rd57;
	add.s32 	%r553, %r672, 2;
	setp.gt.s32 	%p63, %r672, 128;
	@%p63 bra 	$L__BB2_172;
	setp.lt.s32 	%p64, %r673, 1;
	mov.b32 	%r1704, 0;
	@%p64 bra 	$L__BB2_171;
	setp.lt.s32 	%p65, %r672, -1;
	mul.f64 	%fd1, %fd3, 0d3FE0000000000000;
	add.s32 	%r554, %r672, 1;
	@%p65 bra 	$L__BB2_171;
	sqrt.rn.f64 	%fd2, %fd1;
	and.b32  	%r555, %r553, 15;
	and.b32  	%r556, %r553, 7;
	and.b32  	%r557, %r672, 15;
	and.b32  	%r558, %r672, 7;
	ld.const.u32 	%r1041, [d_last_states+4];
	shl.b32 	%r1042, %r1041, 1;
	mul.wide.s32 	%rd58, %r1042, 8;
	mov.u64 	%rd59, d_state_outputs;
	add.s64 	%rd15, %rd59, %rd58;
	mul.wide.s32 	%rd60, %r1041, 12;
	add.s64 	%rd61, %rd5, %rd60;
	add.s64 	%rd16, %rd61, 4;
	ld.const.u32 	%r1043, [d_last_states+8];
	shl.b32 	%r1044, %r1043, 1;
	mul.wide.s32 	%rd62, %r1044, 8;
	add.s64 	%rd17, %rd59, %rd62;
	mul.wide.s32 	%rd63, %r1043, 12;
	add.s64 	%rd64, %rd5, %rd63;
	add.s64 	%rd18, %rd64, 4;
	ld.const.u32 	%r1045, [d_last_states+12];
	shl.b32 	%r1046, %r1045, 1;
	mul.wide.s32 	%rd65, %r1046, 8;
	add.s64 	%rd19, %rd59, %rd65;
	mul.wide.s32 	%rd66, %r1045, 12;
	add.s64 	%rd67, %rd5, %rd66;
	add.s64 	%rd20, %rd67, 4;
	ld.const.u32 	%r1047, [d_last_states+16];
	shl.b32 	%r1048, %r1047, 1;
	mul.wide.s32 	%rd68, %r1048, 8;
	add.s64 	%rd21, %rd59, %rd68;
	mul.wide.s32 	%rd69, %r1047, 12;
	add.s64 	%rd70, %rd5, %rd69;
	add.s64 	%rd22, %rd70, 4;
	ld.const.u32 	%r1049, [d_last_states+20];
	shl.b32 	%r1050, %r1049, 1;
	mul.wide.s32 	%rd71, %r1050, 8;
	add.s64 	%rd23, %rd59, %rd71;
	mul.wide.s32 	%rd72, %r1049, 12;
	add.s64 	%rd73, %rd5, %rd72;
	add.s64 	%rd24, %rd73, 4;
	ld.const.u32 	%r1051, [d_last_states+24];
	shl.b32 	%r1052, %r1051, 1;
	mul.wide.s32 	%rd74, %r1052, 8;
	add.s64 	%rd25, %rd59, %rd74;
	mul.wide.s32 	%rd75, %r1051, 12;
	add.s64 	%rd76, %rd5, %rd75;
	add.s64 	%rd26, %rd76, 4;
	ld.const.u32 	%r1053, [d_last_states+28];
	shl.b32 	%r1054, %r1053, 1;
	mul.wide.s32 	%rd77, %r1054, 8;
	add.s64 	%rd27, %rd59, %rd77;
	mul.wide.s32 	%rd78, %r1053, 12;
	add.s64 	%rd79, %rd5, %rd78;
	add.s64 	%rd28, %rd79, 4;
	and.b32  	%r559, %r672, 3;
	mov.b32 	%r1704, 0;
	ld.const.u32 	%r1097, [d_state_outputs];
	ld.const.u32 	%r1099, [d_state_outputs+4];
	ld.const.u32 	%r1102, [d_state_outputs+8];
	ld.const.u32 	%r1104, [d_state_outputs+12];
	mov.u32 	%r1656, %r1704;
$L__BB2_119:
	neg.s32 	%r1658, %r672;
	mov.b32 	%r1665, 0;
	mov.b32 	%r1657, -2;
	mov.u64 	%rd280, %rd2;
	mov.u64 	%rd281, %rd3;
	mov.u32 	%r1662, %r1373;
	mov.u32 	%r1663, %r1374;
	mov.u32 	%r1664, %r1375;
	mov.u32 	%r1666, %r1665;
$L__BB2_120:
	mov.u32 	%r581, %r1665;
	add.s32 	%r1057, %r1657, 2;
	setp.lt.s32 	%p66, %r1057, %r672;
	@%p66 bra 	$L__BB2_122;
	mov.b32 	%r1665, 0;
	st.local.u32 	[%rd280], %r1665;
	mov.u32 	%r1373, %r1371;
	mov.u32 	%r1374, %r1372;
	mov.u32 	%r1375, %r1662;
	mov.u32 	%r1662, %r1663;
	bra.uni 	$L__BB2_123;
$L__BB2_122:
	shr.u32 	%r1059, %r1664, 2;
	xor.b32  	%r1060, %r1059, %r1664;
	shl.b32 	%r1061, %r1371, 4;
	shl.b32 	%r1062, %r1060, 1;
	xor.b32  	%r1063, %r1062, %r1061;
	xor.b32  	%r1064, %r1063, %r1060;
	xor.b32  	%r1373, %r1064, %r1371;
	add.s32 	%r1659, %r1659, 362437;
	add.s32 	%r1065, %r1373, %r1659;
	and.b32  	%r1665, %r1065, 1;
	st.local.u32 	[%rd280], %r1665;
	mov.u32 	%r1374, %r1371;
	mov.u32 	%r1375, %r1372;
	mov.u32 	%r1664, %r1663;
$L__BB2_123:
	xor.b32  	%r1066, %r581, %r1666;
	xor.b32  	%r1067, %r1066, %r1665;
	shl.b32 	%r1068, %r1067, 1;
	add.s32 	%r1069, %r1068, -1;
	cvt.rn.f64.s32 	%fd4, %r1069;
	xor.b32  	%r1070, %r1665, %r1666;
	shl.b32 	%r1071, %r1070, 1;
	add.s32 	%r1072, %r1071, -1;
	cvt.rn.f64.s32 	%fd5, %r1072;
	shr.u32 	%r1073, %r1664, 2;
	xor.b32  	%r1074, %r1073, %r1664;
	shl.b32 	%r1075, %r1373, 4;
	shl.b32 	%r1076, %r1074, 1;
	xor.b32  	%r1077, %r1076, %r1075;
	xor.b32  	%r1078, %r1077, %r1074;
	xor.b32  	%r1372, %r1078, %r1373;
	add.s32 	%r1079, %r1659, %r1372;
	add.s32 	%r1080, %r1079, 362437;
	shr.u32 	%r1081, %r1662, 2;
	xor.b32  	%r1082, %r1081, %r1662;
	shl.b32 	%r1083, %r1372, 4;
	shl.b32 	%r1084, %r1082, 1;
	xor.b32  	%r1085, %r1084, %r1083;
	xor.b32  	%r1086, %r1085, %r1082;
	xor.b32  	%r1371, %r1086, %r1372;
	add.s32 	%r1659, %r1659, 724874;
	add.s32 	%r1087, %r1371, %r1659;
	cvt.rn.f32.u32 	%f1, %r1080;
	fma.rn.f32 	%f2, %f1, 0f2F800000, 0f2F000000;
	cvt.rn.f32.u32 	%f3, %r1087;
	fma.rn.f32 	%f4, %f3, 0f30C90FDB, 0f30490FDB;
	setp.lt.f32 	%p67, %f2, 0f00800000;
	mul.f32 	%f5, %f2, 0f4B000000;
	selp.f32 	%f6, %f5, %f2, %p67;
	selp.f32 	%f7, 0fC1B80000, 0f00000000, %p67;
	mov.b32 	%r1088, %f6;
	add.s32 	%r1089, %r1088, -1059760811;
	and.b32  	%r1090, %r1089, -8388608;
	sub.s32 	%r1091, %r1088, %r1090;
	mov.b32 	%f8, %r1091;
	cvt.rn.f32.s32 	%f9, %r1090;
	fma.rn.f32 	%f10, %f9, 0f34000000, %f7;
	add.f32 	%f11, %f8, 0fBF800000;
	fma.rn.f32 	%f12, %f11, 0fBE055027, 0f3E1039F6;
	fma.rn.f32 	%f13, %f12, %f11, 0fBDF8CDCC;
	fma.rn.f32 	%f14, %f13, %f11, 0f3E0F2955;
	fma.rn.f32 	%f15, %f14, %f11, 0fBE2AD8B9;
	fma.rn.f32 	%f16, %f15, %f11, 0f3E4CED0B;
	fma.rn.f32 	%f17, %f16, %f11, 0fBE7FFF22;
	fma.rn.f32 	%f18, %f17, %f11, 0f3EAAAA78;
	fma.rn.f32 	%f19, %f18, %f11, 0fBF000000;
	mul.f32 	%f20, %f11, %f19;
	fma.rn.f32 	%f21, %f20, %f11, %f11;
	fma.rn.f32 	%f22, %f10, 0f3F317218, %f21;
	setp.gt.u32 	%p68, %r1088, 2139095039;
	fma.rn.f32 	%f23, %f6, 0f7F800000, 0f7F800000;
	selp.f32 	%f24, %f23, %f22, %p68;
	setp.eq.f32 	%p69, %f6, 0f00000000;
	mul.f32 	%f25, %f24, 0fC0000000;
	selp.f32 	%f26, 0f7F800000, %f25, %p69;
	sqrt.rn.f32 	%f27, %f26;
	sin.approx.f32 	%f28, %f4;
	cos.approx.f32 	%f29, %f4;
	mul.f32 	%f30, %f27, %f28;
	mul.f32 	%f31, %f27, %f29;
	cvt.f64.f32 	%fd6, %f30;
	fma.rn.f64 	%fd7, %fd2, %fd6, %fd4;
	cvt.f64.f32 	%fd8, %f31;
	fma.rn.f64 	%fd9, %fd2, %fd8, %fd5;
	setp.gt.f64 	%p70, %fd7, 0d0000000000000000;
	selp.u32 	%r1092, 1, 0, %p70;
	setp.gt.f64 	%p71, %fd9, 0d0000000000000000;
	selp.u32 	%r1093, 1, 0, %p71;
	st.local.v2.u32 	[%rd281], {%r1092, %r1093};
	add.s32 	%r1658, %r1658, 1;
	add.s64 	%rd281, %rd281, 8;
	add.s64 	%rd280, %rd280, 4;
	add.s32 	%r1657, %r1657, 1;
	setp.ne.s32 	%p72, %r1658, 2;
	mov.u32 	%r1662, %r1373;
	mov.u32 	%r1663, %r1374;
	mov.u32 	%r1664, %r1375;
	mov.u32 	%r1666, %r581;
	@%p72 bra 	$L__BB2_120;
	setp.lt.s32 	%p73, %r672, 0;
	mov.b32 	%r1094, 1073741823;
	st.local.u32 	[%rd5+16], %r1094;
	st.local.u32 	[%rd5+40], %r1094;
	ld.local.v2.u32 	{%r1095, %r1096}, [%rd3];
	setp.ne.s32 	%p74, %r1095, %r1097;
	selp.u32 	%r1098, 1, 0, %p74;
	setp.ne.s32 	%p75, %r1096, %r1099;
	selp.u32 	%r1100, 1, 0, %p75;
	add.s32 	%r1101, %r1098, %r1100;
	st.local.u32 	[%rd5+4], %r1101;
	setp.ne.s32 	%p76, %r1095, %r1102;
	selp.u32 	%r1103, 1, 0, %p76;
	setp.ne.s32 	%p77, %r1096, %r1104;
	selp.u32 	%r1105, 1, 0, %p77;
	add.s32 	%r1106, %r1103, %r1105;
	st.local.u32 	[%rd5+28], %r1106;
	mov.b16 	%rs1, 0;
	st.local.u8 	[%rd6], %rs1;
	st.local.u8 	[%rd6+2], %rs1;
	@%p73 bra 	$L__BB2_143;
	ld.const.u32 	%r1108, [d_last_states];
	shl.b32 	%r1109, %r1108, 1;
	mul.wide.s32 	%rd80, %r1109, 8;
	mov.u64 	%rd81, d_state_outputs;
	add.s64 	%rd82, %rd81, %rd80;
	ld.const.u32 	%r598, [%rd82+4];
	ld.const.u32 	%r599, [%rd15+4];
	ld.const.u32 	%r600, [%rd17+4];
	ld.const.u32 	%r601, [%rd19+4];
	ld.const.u32 	%r602, [%rd21+8];
	ld.const.u32 	%r603, [%rd21+12];
	ld.const.u32 	%r604, [%rd23+8];
	ld.const.u32 	%r605, [%rd23+12];
	ld.const.u32 	%r606, [%rd25+8];
	ld.const.u32 	%r607, [%rd25+12];
	ld.const.u32 	%r608, [%rd27+8];
	ld.const.u32 	%r609, [%rd27+12];
	mov.b32 	%r1674, 1;
$L__BB2_126:
	shl.b32 	%r1110, %r1674, 1;
	mul.wide.u32 	%rd83, %r1110, 4;
	add.s64 	%rd84, %rd3, %rd83;
	ld.local.v2.u32 	{%r611, %r612}, [%rd84];
	mul.wide.u32 	%rd85, %r1674, 4;
	add.s64 	%rd33, %rd6, %rd85;
	ld.const.u32 	%r1111, [d_last_states];
	shl.b32 	%r1112, %r1111, 1;
	mul.wide.s32 	%rd86, %r1112, 8;
	mov.u64 	%rd87, d_state_outputs;
	add.s64 	%rd88, %rd87, %rd86;
	ld.const.u32 	%r1113, [%rd88];
	setp.ne.s32 	%p78, %r611, %r1113;
	selp.u32 	%r1114, 1, 0, %p78;
	setp.ne.s32 	%p79, %r612, %r598;
	selp.u32 	%r1115, 1, 0, %p79;
	add.s32 	%r1116, %r1114, %r1115;
	mul.wide.s32 	%rd89, %r1111, 12;
	add.s64 	%rd90, %rd5, %rd89;
	ld.local.u32 	%r1117, [%rd90+4];
	add.s32 	%r1682, %r1117, %r1116;
	setp.eq.s32 	%p80, %r1682, 2147483647;
	@%p80 bra 	$L__BB2_128;
	ld.const.u32 	%r1118, [d_last_states];
	st.local.u8 	[%rd33], %r1118;
$L__BB2_128:
	ld.const.u32 	%r1119, [%rd15];
	setp.ne.s32 	%p81, %r611, %r1119;
	selp.u32 	%r1120, 1, 0, %p81;
	setp.ne.s32 	%p82, %r612, %r599;
	selp.u32 	%r1121, 1, 0, %p82;
	add.s32 	%r1122, %r1120, %r1121;
	ld.local.u32 	%r1123, [%rd16];
	add.s32 	%r614, %r1123, %r1122;
	setp.ge.s32 	%p83, %r614, %r1682;
	@%p83 bra 	$L__BB2_130;
	ld.const.u32 	%r1124, [d_last_states+4];
	st.local.u8 	[%rd33], %r1124;
	mov.u32 	%r1682, %r614;
$L__BB2_130:
	ld.const.u32 	%r1125, [%rd17];
	setp.ne.s32 	%p84, %r611, %r1125;
	selp.u32 	%r1126, 1, 0, %p84;
	setp.ne.s32 	%p85, %r612, %r600;
	selp.u32 	%r1127, 1, 0, %p85;
	add.s32 	%r1128, %r1126, %r1127;
	ld.local.u32 	%r1129, [%rd18];
	add.s32 	%r1681, %r1129, %r1128;
	setp.eq.s32 	%p86, %r1681, 2147483647;
	@%p86 bra 	$L__BB2_132;
	ld.const.u32 	%r1130, [d_last_states+8];
	st.local.u8 	[%rd33+1], %r1130;
$L__BB2_132:
	ld.const.u32 	%r1131, [%rd19];
	setp.ne.s32 	%p87, %r611, %r1131;
	selp.u32 	%r1132, 1, 0, %p87;
	setp.ne.s32 	%p88, %r612, %r601;
	selp.u32 	%r1133, 1, 0, %p88;
	add.s32 	%r1134, %r1132, %r1133;
	ld.local.u32 	%r1135, [%rd20];
	add.s32 	%r617, %r1135, %r1134;
	setp.ge.s32 	%p89, %r617, %r1681;
	@%p89 bra 	$L__BB2_134;
	ld.const.u32 	%r1136, [d_last_states+12];
	st.local.u8 	[%rd33+1], %r1136;
	mov.u32 	%r1681, %r617;
$L__BB2_134:
	setp.ne.s32 	%p90, %r611, %r602;
	selp.u32 	%r1137, 1, 0, %p90;
	setp.ne.s32 	%p91, %r612, %r603;
	selp.u32 	%r1138, 1, 0, %p91;
	add.s32 	%r1139, %r1137, %r1138;
	ld.local.u32 	%r1140, [%rd22];
	add.s32 	%r1680, %r1140, %r1139;
	setp.eq.s32 	%p92, %r1680, 2147483647;
	@%p92 bra 	$L__BB2_136;
	ld.const.u32 	%r1141, [d_last_states+16];
	st.local.u8 	[%rd33+2], %r1141;
$L__BB2_136:
	setp.ne.s32 	%p93, %r611, %r604;
	selp.u32 	%r1142, 1, 0, %p93;
	setp.ne.s32 	%p94, %r612, %r605;
	selp.u32 	%r1143, 1, 0, %p94;
	add.s32 	%r1144, %r1142, %r1143;
	ld.local.u32 	%r1145, [%rd24];
	add.s32 	%r620, %r1145, %r1144;
	setp.ge.s32 	%p95, %r620, %r1680;
	@%p95 bra 	$L__BB2_138;
	ld.const.u32 	%r1146, [d_last_states+20];
	st.local.u8 	[%rd33+2], %r1146;
	mov.u32 	%r1680, %r620;
$L__BB2_138:
	setp.ne.s32 	%p96, %r611, %r606;
	selp.u32 	%r1147, 1, 0, %p96;
	setp.ne.s32 	%p97, %r612, %r607;
	selp.u32 	%r1148, 1, 0, %p97;
	add.s32 	%r1149, %r1147, %r1148;
	ld.local.u32 	%r1150, [%rd26];
	add.s32 	%r1679, %r1150, %r1149;
	setp.eq.s32 	%p98, %r1679, 2147483647;
	@%p98 bra 	$L__BB2_140;
	ld.const.u32 	%r1151, [d_last_states+24];
	st.local.u8 	[%rd33+3], %r1151;
$L__BB2_140:
	setp.ne.s32 	%p99, %r611, %r608;
	selp.u32 	%r1152, 1, 0, %p99;
	setp.ne.s32 	%p100, %r612, %r609;
	selp.u32 	%r1153, 1, 0, %p100;
	add.s32 	%r1154, %r1152, %r1153;
	ld.local.u32 	%r1155, [%rd28];
	add.s32 	%r623, %r1155, %r1154;
	setp.ge.s32 	%p101, %r623, %r1679;
	@%p101 bra 	$L__BB2_142;
	ld.const.u32 	%r1156, [d_last_states+28];
	st.local.u8 	[%rd33+3], %r1156;
	mov.u32 	%r1679, %r623;
$L__BB2_142:
	st.local.u32 	[%rd5+4], %r1682;
	st.local.u32 	[%rd5+16], %r1681;
	st.local.u32 	[%rd5+28], %r1680;
	st.local.u32 	[%rd5+40], %r1679;
	add.s32 	%r1674, %r1674, 1;
	setp.ne.s32 	%p102, %r1674, %r553;
	@%p102 bra 	$L__BB2_126;
$L__BB2_143:
	setp.lt.u32 	%p103, %r554, 15;
	setp.lt.s32 	%p104, %r1681, %r1682;
	selp.u32 	%r1157, 1, 0, %p104;
	min.s32 	%r1158, %r1681, %r1682;
	setp.lt.s32 	%p105, %r1680, %r1158;
	selp.b32 	%r1159, 2, %r1157, %p105;
	min.s32 	%r1160, %r1680, %r1158;
	setp.lt.s32 	%p106, %r1679, %r1160;
	selp.b32 	%r1687, 3, %r1159, %p106;
	mov.u32 	%r1686, %r554;
	@%p103 bra 	$L__BB2_146;
	mov.b32 	%r1685, 0;
	mov.u32 	%r1686, %r554;
$L__BB2_145:
	.pragma "nounroll";
	cvt.u16.u32 	%rs2, %r1687;
	and.b16  	%rs3, %rs2, 128;
	shr.u16 	%rs4, %rs3, 7;
	add.s16 	%rs5, %rs2, %rs4;
	cvt.s16.s8 	%rs6, %rs5;
	shr.s16 	%rs7, %rs6, 1;
	cvt.s32.s16 	%r1162, %rs7;
	mul.wide.u32 	%rd91, %r1686, 4;
	add.s64 	%rd92, %rd4, %rd91;
	st.local.u32 	[%rd92], %r1162;
	add.s64 	%rd93, %rd6, %rd91;
	cvt.s64.s32 	%rd94, %r1687;
	add.s64 	%rd95, %rd93, %rd94;
	ld.local.u8 	%rs8, [%rd95];
	add.s32 	%r1163, %r1686, -1;
	shr.u16 	%rs9, %rs8, 7;
	add.s16 	%rs10, %rs8, %rs9;
	cvt.s16.s8 	%rs11, %rs10;
	shr.s16 	%rs12, %rs11, 1;
	cvt.s32.s16 	%r1164, %rs12;
	mul.wide.u32 	%rd96, %r1163, 4;
	add.s64 	%rd97, %rd4, %rd96;
	st.local.u32 	[%rd97], %r1164;
	add.s64 	%rd98, %rd6, %rd96;
	cvt.u64.u16 	%rd99, %rs8;
	cvt.s64.s8 	%rd100, %rd99;
	add.s64 	%rd101, %rd98, %rd100;
	ld.local.u8 	%rs13, [%rd101];
	add.s32 	%r1165, %r1686, -2;
	shr.u16 	%rs14, %rs13, 7;
	add.s16 	%rs15, %rs13, %rs14;
	cvt.s16.s8 	%rs16, %rs15;
	shr.s16 	%rs17, %rs16, 1;
	cvt.s32.s16 	%r1166, %rs17;
	mul.wide.u32 	%rd102, %r1165, 4;
	add.s64 	%rd103, %rd4, %rd102;
	st.local.u32 	[%rd103], %r1166;
	add.s64 	%rd104, %rd6, %rd102;
	cvt.u64.u16 	%rd105, %rs13;
	cvt.s64.s8 	%rd106, %rd105;
	add.s64 	%rd107, %rd104, %rd106;
	ld.local.u8 	%rs18, [%rd107];
	add.s32 	%r1167, %r1686, -3;
	shr.u16 	%rs19, %rs18, 7;
	add.s16 	%rs20, %rs18, %rs19;
	cvt.s16.s8 	%rs21, %rs20;
	shr.s16 	%rs22, %rs21, 1;
	cvt.s32.s16 	%r1168, %rs22;
	mul.wide.u32 	%rd108, %r1167, 4;
	add.s64 	%rd109, %rd4, %rd108;
	st.local.u32 	[%rd109], %r1168;
	add.s64 	%rd110, %rd6, %rd108;
	cvt.u64.u16 	%rd111, %rs18;
	cvt.s64.s8 	%rd112, %rd111;
	add.s64 	%rd113, %rd110, %rd112;
	ld.local.u8 	%rs23, [%rd113];
	add.s32 	%r1169, %r1686, -4;
	shr.u16 	%rs24, %rs23, 7;
	add.s16 	%rs25, %rs23, %rs24;
	cvt.s16.s8 	%rs26, %rs25;
	shr.s16 	%rs27, %rs26, 1;
	cvt.s32.s16 	%r1170, %rs27;
	mul.wide.u32 	%rd114, %r1169, 4;
	add.s64 	%rd115, %rd4, %rd114;
	st.local.u32 	[%rd115], %r1170;
	add.s64 	%rd116, %rd6, %rd114;
	cvt.u64.u16 	%rd117, %rs23;
	cvt.s64.s8 	%rd118, %rd117;
	add.s64 	%rd119, %rd116, %rd118;
	ld.local.u8 	%rs28, [%rd119];
	add.s32 	%r1171, %r1686, -5;
	shr.u16 	%rs29, %rs28, 7;
	add.s16 	%rs30, %rs28, %rs29;
	cvt.s16.s8 	%rs31, %rs30;
	shr.s16 	%rs32, %rs31, 1;
	cvt.s32.s16 	%r1172, %rs32;
	mul.wide.u32 	%rd120, %r1171, 4;
	add.s64 	%rd121, %rd4, %rd120;
	st.local.u32 	[%rd121], %r1172;
	add.s64 	%rd122, %rd6, %rd120;
	cvt.u64.u16 	%rd123, %rs28;
	cvt.s64.s8 	%rd124, %rd123;
	add.s64 	%rd125, %rd122, %rd124;
	ld.local.u8 	%rs33, [%rd125];
	add.s32 	%r1173, %r1686, -6;
	shr.u16 	%rs34, %rs33, 7;
	add.s16 	%rs35, %rs33, %rs34;
	cvt.s16.s8 	%rs36, %rs35;
	shr.s16 	%rs37, %rs36, 1;
	cvt.s32.s16 	%r1174, %rs37;
	mul.wide.u32 	%rd126, %r1173, 4;
	add.s64 	%rd127, %rd4, %rd126;
	st.local.u32 	[%rd127], %r1174;
	add.s64 	%rd128, %rd6, %rd126;
	cvt.u64.u16 	%rd129, %rs33;
	cvt.s64.s8 	%rd130, %rd129;
	add.s64 	%rd131, %rd128, %rd130;
	ld.local.u8 	%rs38, [%rd131];
	add.s32 	%r1175, %r1686, -7;
	shr.u16 	%rs39, %rs38, 7;
	add.s16 	%rs40, %rs38, %rs39;
	cvt.s16.s8 	%rs41, %rs40;
	shr.s16 	%rs42, %rs41, 1;
	cvt.s32.s16 	%r1176, %rs42;
	mul.wide.u32 	%rd132, %r1175, 4;
	add.s64 	%rd133, %rd4, %rd132;
	st.local.u32 	[%rd133], %r1176;
	add.s64 	%rd134, %rd6, %rd132;
	cvt.u64.u16 	%rd135, %rs38;
	cvt.s64.s8 	%rd136, %rd135;
	add.s64 	%rd137, %rd134, %rd136;
	ld.local.u8 	%rs43, [%rd137];
	add.s32 	%r1177, %r1686, -8;
	shr.u16 	%rs44, %rs43, 7;
	add.s16 	%rs45, %rs43, %rs44;
	cvt.s16.s8 	%rs46, %rs45;
	shr.s16 	%rs47, %rs46, 1;
	cvt.s32.s16 	%r1178, %rs47;
	mul.wide.u32 	%rd138, %r1177, 4;
	add.s64 	%rd139, %rd4, %rd138;
	st.local.u32 	[%rd139], %r1178;
	add.s64 	%rd140, %rd6, %rd138;
	cvt.u64.u16 	%rd141, %rs43;
	cvt.s64.s8 	%rd142, %rd141;
	add.s64 	%rd143, %rd140, %rd142;
	ld.local.u8 	%rs48, [%rd143];
	add.s32 	%r1179, %r1686, -9;
	shr.u16 	%rs49, %rs48, 7;
	add.s16 	%rs50, %rs48, %rs49;
	cvt.s16.s8 	%rs51, %rs50;
	shr.s16 	%rs52, %rs51, 1;
	cvt.s32.s16 	%r1180, %rs52;
	mul.wide.u32 	%rd144, %r1179, 4;
	add.s64 	%rd145, %rd4, %rd144;
	st.local.u32 	[%rd145], %r1180;
	add.s64 	%rd146, %rd6, %rd144;
	cvt.u64.u16 	%rd147, %rs48;
	cvt.s64.s8 	%rd148, %rd147;
	add.s64 	%rd149, %rd146, %rd148;
	ld.local.u8 	%rs53, [%rd149];
	add.s32 	%r1181, %r1686, -10;
	shr.u16 	%rs54, %rs53, 7;
	add.s16 	%rs55, %rs53, %rs54;
	cvt.s16.s8 	%rs56, %rs55;
	shr.s16 	%rs57, %rs56, 1;
	cvt.s32.s16 	%r1182, %rs57;
	mul.wide.u32 	%rd150, %r1181, 4;
	add.s64 	%rd151, %rd4, %rd150;
	st.local.u32 	[%rd151], %r1182;
	add.s64 	%rd152, %rd6, %rd150;
	cvt.u64.u16 	%rd153, %rs53;
	cvt.s64.s8 	%rd154, %rd153;
	add.s64 	%rd155, %rd152, %rd154;
	ld.local.u8 	%rs58, [%rd155];
	add.s32 	%r1183, %r1686, -11;
	shr.u16 	%rs59, %rs58, 7;
	add.s16 	%rs60, %rs58, %rs59;
	cvt.s16.s8 	%rs61, %rs60;
	shr.s16 	%rs62, %rs61, 1;
	cvt.s32.s16 	%r1184, %rs62;
	mul.wide.u32 	%rd156, %r1183, 4;
	add.s64 	%rd157, %rd4, %rd156;
	st.local.u32 	[%rd157], %r1184;
	add.s64 	%rd158, %rd6, %rd156;
	cvt.u64.u16 	%rd159, %rs58;
	cvt.s64.s8 	%rd160, %rd159;
	add.s64 	%rd161, %rd158, %rd160;
	ld.local.u8 	%rs63, [%rd161];
	add.s32 	%r1185, %r1686, -12;
	shr.u16 	%rs64, %rs63, 7;
	add.s16 	%rs65, %rs63, %rs64;
	cvt.s16.s8 	%rs66, %rs65;
	shr.s16 	%rs67, %rs66, 1;
	cvt.s32.s16 	%r1186, %rs67;
	mul.wide.u32 	%rd162, %r1185, 4;
	add.s64 	%rd163, %rd4, %rd162;
	st.local.u32 	[%rd163], %r1186;
	add.s64 	%rd164, %rd6, %rd162;
	cvt.u64.u16 	%rd165, %rs63;
	cvt.s64.s8 	%rd166, %rd165;
	add.s64 	%rd167, %rd164, %rd166;
	ld.local.u8 	%rs68, [%rd167];
	add.s32 	%r1187, %r1686, -13;
	shr.u16 	%rs69, %rs68, 7;
	add.s16 	%rs70, %rs68, %rs69;
	cvt.s16.s8 	%rs71, %rs70;
	shr.s16 	%rs72, %rs71, 1;
	cvt.s32.s16 	%r1188, %rs72;
	mul.wide.u32 	%rd168, %r1187, 4;
	add.s64 	%rd169, %rd4, %rd168;
	st.local.u32 	[%rd169], %r1188;
	add.s64 	%rd170, %rd6, %rd168;
	cvt.u64.u16 	%rd171, %rs68;
	cvt.s64.s8 	%rd172, %rd171;
	add.s64 	%rd173, %rd170, %rd172;
	ld.local.u8 	%rs73, [%rd173];
	add.s32 	%r1189, %r1686, -14;
	shr.u16 	%rs74, %rs73, 7;
	add.s16 	%rs75, %rs73, %rs74;
	cvt.s16.s8 	%rs76, %rs75;
	shr.s16 	%rs77, %rs76, 1;
	cvt.s32.s16 	%r1190, %rs77;
	mul.wide.u32 	%rd174, %r1189, 4;
	add.s64 	%rd175, %rd4, %rd174;
	st.local.u32 	[%rd175], %r1190;
	add.s64 	%rd176, %rd6, %rd174;
	cvt.u64.u16 	%rd177, %rs73;
	cvt.s64.s8 	%rd178, %rd177;
	add.s64 	%rd179, %rd176, %rd178;
	ld.local.u8 	%rs78, [%rd179];
	add.s32 	%r1191, %r1686, -15;
	shr.u16 	%rs79, %rs78, 7;
	add.s16 	%rs80, %rs78, %rs79;
	cvt.s16.s8 	%rs81, %rs80;
	shr.s16 	%rs82, %rs81, 1;
	cvt.s32.s16 	%r1192, %rs82;
	mul.wide.u32 	%rd180, %r1191, 4;
	add.s64 	%rd181, %rd4, %rd180;
	st.local.u32 	[%rd181], %r1192;
	add.s64 	%rd182, %rd6, %rd180;
	cvt.u64.u16 	%rd183, %rs78;
	cvt.s64.s8 	%rd184, %rd183;
	add.s64 	%rd185, %rd182, %rd184;
	ld.local.s8 	%r1687, [%rd185];
	add.s32 	%r1686, %r1686, -16;
	add.s32 	%r1685, %r1685, 16;
	and.b32  	%r1193, %r553, -16;
	setp.ne.s32 	%p107, %r1685, %r1193;
	@%p107 bra 	$L__BB2_145;
$L__BB2_146:
	setp.eq.s32 	%p108, %r555, 0;
	@%p108 bra 	$L__BB2_156;
	add.s32 	%r1194, %r555, -1;
	setp.lt.u32 	%p109, %r1194, 7;
	@%p109 bra 	$L__BB2_149;
	cvt.u16.u32 	%rs83, %r1687;
	and.b16  	%rs84, %rs83, 128;
	shr.u16 	%rs85, %rs84, 7;
	add.s16 	%rs86, %rs83, %rs85;
	cvt.s16.s8 	%rs87, %rs86;
	shr.s16 	%rs88, %rs87, 1;
	cvt.s32.s16 	%r1195, %rs88;
	mul.wide.u32 	%rd186, %r1686, 4;
	add.s64 	%rd187, %rd4, %rd186;
	st.local.u32 	[%rd187], %r1195;
	add.s64 	%rd188, %rd6, %rd186;
	cvt.s64.s32 	%rd189, %r1687;
	add.s64 	%rd190, %rd188, %rd189;
	ld.local.u8 	%rs89, [%rd190];
	add.s32 	%r1196, %r1686, -1;
	shr.u16 	%rs90, %rs89, 7;
	add.s16 	%rs91, %rs89, %rs90;
	cvt.s16.s8 	%rs92, %rs91;
	shr.s16 	%rs93, %rs92, 1;
	cvt.s32.s16 	%r1197, %rs93;
	mul.wide.u32 	%rd191, %r1196, 4;
	add.s64 	%rd192, %rd4, %rd191;
	st.local.u32 	[%rd192], %r1197;
	add.s64 	%rd193, %rd6, %rd191;
	cvt.u64.u16 	%rd194, %rs89;
	cvt.s64.s8 	%rd195, %rd194;
	add.s64 	%rd196, %rd193, %rd195;
	ld.local.u8 	%rs94, [%rd196];
	add.s32 	%r1198, %r1686, -2;
	shr.u16 	%rs95, %rs94, 7;
	add.s16 	%rs96, %rs94, %rs95;
	cvt.s16.s8 	%rs97, %rs96;
	shr.s16 	%rs98, %rs97, 1;
	cvt.s32.s16 	%r1199, %rs98;
	mul.wide.u32 	%rd197, %r1198, 4;
	add.s64 	%rd198, %rd4, %rd197;
	st.local.u32 	[%rd198], %r1199;
	add.s64 	%rd199, %rd6, %rd197;
	cvt.u64.u16 	%rd200, %rs94;
	cvt.s64.s8 	%rd201, %rd200;
	add.s64 	%rd202, %rd199, %rd201;
	ld.local.u8 	%rs99, [%rd202];
	add.s32 	%r1200, %r1686, -3;
	shr.u16 	%rs100, %rs99, 7;
	add.s16 	%rs101, %rs99, %rs100;
	cvt.s16.s8 	%rs102, %rs101;
	shr.s16 	%rs103, %rs102, 1;
	cvt.s32.s16 	%r1201, %rs103;
	mul.wide.u32 	%rd203, %r1200, 4;
	add.s64 	%rd204, %rd4, %rd203;
	st.local.u32 	[%rd204], %r1201;
	add.s64 	%rd205, %rd6, %rd203;
	cvt.u64.u16 	%rd206, %rs99;
	cvt.s64.s8 	%rd207, %rd206;
	add.s64 	%rd208, %rd205, %rd207;
	ld.local.u8 	%rs104, [%rd208];
	add.s32 	%r1202, %r1686, -4;
	shr.u16 	%rs105, %rs104, 7;
	add.s16 	%rs106, %rs104, %rs105;
	cvt.s16.s8 	%rs107, %rs106;
	shr.s16 	%rs108, %rs107, 1;
	cvt.s32.s16 	%r1203, %rs108;
	mul.wide.u32 	%rd209, %r1202, 4;
	add.s64 	%rd210, %rd4, %rd209;
	st.local.u32 	[%rd210], %r1203;
	add.s64 	%rd211, %rd6, %rd209;
	cvt.u64.u16 	%rd212, %rs104;
	cvt.s64.s8 	%rd213, %rd212;
	add.s64 	%rd214, %rd211, %rd213;
	ld.local.u8 	%rs109, [%rd214];
	add.s32 	%r1204, %r1686, -5;
	shr.u16 	%rs110, %rs109, 7;
	add.s16 	%rs111, %rs109, %rs110;
	cvt.s16.s8 	%rs112, %rs111;
	shr.s16 	%rs113, %rs112, 1;
	cvt.s32.s16 	%r1205, %rs113;
	mul.wide.u32 	%rd215, %r1204, 4;
	add.s64 	%rd216, %rd4, %rd215;
	st.local.u32 	[%rd216], %r1205;
	add.s64 	%rd217, %rd6, %rd215;
	cvt.u64.u16 	%rd218, %rs109;
	cvt.s64.s8 	%rd219, %rd218;
	add.s64 	%rd220, %rd217, %rd219;
	ld.local.u8 	%rs114, [%rd220];
	add.s32 	%r1206, %r1686, -6;
	shr.u16 	%rs115, %rs114, 7;
	add.s16 	%rs116, %rs114, %rs115;
	cvt.s16.s8 	%rs117, %rs116;
	shr.s16 	%rs118, %rs117, 1;
	cvt.s32.s16 	%r1207, %rs118;
	mul.wide.u32 	%rd221, %r1206, 4;
	add.s64 	%rd222, %rd4, %rd221;
	st.local.u32 	[%rd222], %r1207;
	add.s64 	%rd223, %rd6, %rd221;
	cvt.u64.u16 	%rd224, %rs114;
	cvt.s64.s8 	%rd225, %rd224;
	add.s64 	%rd226, %rd223, %rd225;
	ld.local.u8 	%rs119, [%rd226];
	add.s32 	%r1208, %r1686, -7;
	shr.u16 	%rs120, %rs119, 7;
	add.s16 	%rs121, %rs119, %rs120;
	cvt.s16.s8 	%rs122, %rs121;
	shr.s16 	%rs123, %rs122, 1;
	cvt.s32.s16 	%r1209, %rs123;
	mul.wide.u32 	%rd227, %r1208, 4;
	add.s64 	%rd228, %rd4, %rd227;
	st.local.u32 	[%rd228], %r1209;
	add.s64 	%rd229, %rd6, %rd227;
	cvt.u64.u16 	%rd230, %rs119;
	cvt.s64.s8 	%rd231, %rd230;
	add.s64 	%rd232, %rd229, %rd231;
	ld.local.s8 	%r1687, [%rd232];
	add.s32 	%r1686, %r1686, -8;
$L__BB2_149:
	setp.eq.s32 	%p110, %r556, 0;
	@%p110 bra 	$L__BB2_156;
	add.s32 	%r1210, %r556, -1;
	setp.lt.u32 	%p111, %r1210, 3;
	@%p111 bra 	$L__BB2_152;
	cvt.u16.u32 	%rs124, %r1687;
	and.b16  	%rs125, %rs124, 128;
	shr.u16 	%rs126, %rs125, 7;
	add.s16 	%rs127, %rs124, %rs126;
	cvt.s16.s8 	%rs128, %rs127;
	shr.s16 	%rs129, %rs128, 1;
	cvt.s32.s16 	%r1211, %rs129;
	mul.wide.u32 	%rd233, %r1686, 4;
	add.s64 	%rd234, %rd4, %rd233;
	st.local.u32 	[%rd234], %r1211;
	add.s64 	%rd235, %rd6, %rd233;
	cvt.s64.s32 	%rd236, %r1687;
	add.s64 	%rd237, %rd235, %rd236;
	ld.local.u8 	%rs130, [%rd237];
	add.s32 	%r1212, %r1686, -1;
	shr.u16 	%rs131, %rs130, 7;
	add.s16 	%rs132, %rs130, %rs131;
	cvt.s16.s8 	%rs133, %rs132;
	shr.s16 	%rs134, %rs133, 1;
	cvt.s32.s16 	%r1213, %rs134;
	mul.wide.u32 	%rd238, %r1212, 4;
	add.s64 	%rd239, %rd4, %rd238;
	st.local.u32 	[%rd239], %r1213;
	add.s64 	%rd240, %rd6, %rd238;
	cvt.u64.u16 	%rd241, %rs130;
	cvt.s64.s8 	%rd242, %rd241;
	add.s64 	%rd243, %rd240, %rd242;
	ld.local.u8 	%rs135, [%rd243];
	add.s32 	%r1214, %r1686, -2;
	shr.u16 	%rs136, %rs135, 7;
	add.s16 	%rs137, %rs135, %rs136;
	cvt.s16.s8 	%rs138, %rs137;
	shr.s16 	%rs139, %rs138, 1;
	cvt.s32.s16 	%r1215, %rs139;
	mul.wide.u32 	%rd244, %r1214, 4;
	add.s64 	%rd245, %rd4, %rd244;
	st.local.u32 	[%rd245], %r1215;
	add.s64 	%rd246, %rd6, %rd244;
	cvt.u64.u16 	%rd247, %rs135;
	cvt.s64.s8 	%rd248, %rd247;
	add.s64 	%rd249, %rd246, %rd248;
	ld.local.u8 	%rs140, [%rd249];
	add.s32 	%r1216, %r1686, -3;
	shr.u16 	%rs141, %rs140, 7;
	add.s16 	%rs142, %rs140, %rs141;
	cvt.s16.s8 	%rs143, %rs142;
	shr.s16 	%rs144, %rs143, 1;
	cvt.s32.s16 	%r1217, %rs144;
	mul.wide.u32 	%rd250, %r1216, 4;
	add.s64 	%rd251, %rd4, %rd250;
	st.local.u32 	[%rd251], %r1217;
	add.s64 	%rd252, %rd6, %rd250;
	cvt.u64.u16 	%rd253, %rs140;
	cvt.s64.s8 	%rd254, %rd253;
	add.s64 	%rd255, %rd252, %rd254;
	ld.local.s8 	%r1687, [%rd255];
	add.s32 	%r1686, %r1686, -4;
$L__BB2_152:
	and.b32  	%r1218, %r553, 3;
	setp.eq.s32 	%p112, %r1218, 0;
	@%p112 bra 	$L__BB2_156;
	setp.eq.s32 	%p113, %r1218, 1;
	cvt.u16.u32 	%rs145, %r1687;
	and.b16  	%rs146, %rs145, 128;
	shr.u16 	%rs147, %rs146, 7;
	add.s16 	%rs148, %rs145, %rs147;
	cvt.s16.s8 	%rs149, %rs148;
	shr.s16 	%rs150, %rs149, 1;
	cvt.s32.s16 	%r1220, %rs150;
	mul.wide.u32 	%rd256, %r1686, 4;
	add.s64 	%rd257, %rd4, %rd256;
	st.local.u32 	[%rd257], %r1220;
	add.s64 	%rd258, %rd6, %rd256;
	cvt.s64.s32 	%rd259, %r1687;
	add.s64 	%rd34, %rd258, %rd259;
	@%p113 bra 	$L__BB2_156;
	setp.eq.s32 	%p114, %r1218, 2;
	add.s32 	%r1222, %r1686, -1;
	ld.local.u8 	%rs151, [%rd34];
	shr.u16 	%rs152, %rs151, 7;
	add.s16 	%rs153, %rs151, %rs152;
	cvt.s16.s8 	%rs154, %rs153;
	shr.s16 	%rs155, %rs154, 1;
	cvt.s32.s16 	%r1223, %rs155;
	mul.wide.u32 	%rd260, %r1222, 4;
	add.s64 	%rd261, %rd4, %rd260;
	st.local.u32 	[%rd261], %r1223;
	add.s64 	%rd262, %rd6, %rd260;
	cvt.u64.u16 	%rd263, %rs151;
	cvt.s64.s8 	%rd264, %rd263;
	add.s64 	%rd35, %rd262, %rd264;
	@%p114 bra 	$L__BB2_156;
	add.s32 	%r1224, %r1686, -2;
	ld.local.u8 	%rs156, [%rd35];
	shr.u16 	%rs157, %rs156, 7;
	add.s16 	%rs158, %rs156, %rs157;
	cvt.s16.s8 	%rs159, %rs158;
	shr.s16 	%rs160, %rs159, 1;
	cvt.s32.s16 	%r1225, %rs160;
	mul.wide.u32 	%rd265, %r1224, 4;
	add.s64 	%rd266, %rd4, %rd265;
	st.local.u32 	[%rd266], %r1225;
$L__BB2_156:
	setp.lt.s32 	%p115, %r672, 1;
	mov.b32 	%r1703, 0;
	@%p115 bra 	$L__BB2_170;
	setp.lt.u32 	%p116, %r672, 16;
	mov.b32 	%r1698, 0;
	mov.u32 	%r1703, %r1698;
	@%p116 bra 	$L__BB2_160;
	mov.b32 	%r1692, 0;
	mov.u32 	%r1703, %r1692;
$L__BB2_159:
	.pragma "nounroll";
	mul.wide.u32 	%rd267, %r1692, 4;
	add.s64 	%rd268, %rd4, %rd267;
	ld.local.v4.u32 	{%r1230, %r1231, %r1232, %r1233}, [%rd268];
	add.s64 	%rd269, %rd2, %rd267;
	ld.local.v4.u32 	{%r1234, %r1235, %r1236, %r1237}, [%rd269];
	setp.ne.s32 	%p117, %r1230, %r1234;
	selp.u32 	%r1238, 1, 0, %p117;
	add.s32 	%r1239, %r1703, %r1238;
	setp.ne.s32 	%p118, %r1231, %r1235;
	selp.u32 	%r1240, 1, 0, %p118;
	add.s32 	%r1241, %r1239, %r1240;
	setp.ne.s32 	%p119, %r1232, %r1236;
	selp.u32 	%r1242, 1, 0, %p119;
	add.s32 	%r1243, %r1241, %r1242;
	setp.ne.s32 	%p120, %r1233, %r1237;
	selp.u32 	%r1244, 1, 0, %p120;
	add.s32 	%r1245, %r1243, %r1244;
	ld.local.v4.u32 	{%r1246, %r1247, %r1248, %r1249}, [%rd268+16];
	ld.local.v4.u32 	{%r1250, %r1251, %r1252, %r1253}, [%rd269+16];
	setp.ne.s32 	%p121, %r1246, %r1250;
	selp.u32 	%r1254, 1, 0, %p121;
	add.s32 	%r1255, %r1245, %r1254;
	setp.ne.s32 	%p122, %r1247, %r1251;
	selp.u32 	%r1256, 1, 0, %p122;
	add.s32 	%r1257, %r1255, %r1256;
	setp.ne.s32 	%p123, %r1248, %r1252;
	selp.u32 	%r1258, 1, 0, %p123;
	add.s32 	%r1259, %r1257, %r1258;
	setp.ne.s32 	%p124, %r1249, %r1253;
	selp.u32 	%r1260, 1, 0, %p124;
	add.s32 	%r1261, %r1259, %r1260;
	ld.local.v4.u32 	{%r1262, %r1263, %r1264, %r1265}, [%rd268+32];
	ld.local.v4.u32 	{%r1266, %r1267, %r1268, %r1269}, [%rd269+32];
	setp.ne.s32 	%p125, %r1262, %r1266;
	selp.u32 	%r1270, 1, 0, %p125;
	add.s32 	%r1271, %r1261, %r1270;
	setp.ne.s32 	%p126, %r1263, %r1267;
	selp.u32 	%r1272, 1, 0, %p126;
	add.s32 	%r1273, %r1271, %r1272;
	setp.ne.s32 	%p127, %r1264, %r1268;
	selp.u32 	%r1274, 1, 0, %p127;
	add.s32 	%r1275, %r1273, %r1274;
	setp.ne.s32 	%p128, %r1265, %r1269;
	selp.u32 	%r1276, 1, 0, %p128;
	add.s32 	%r1277, %r1275, %r1276;
	ld.local.v4.u32 	{%r1278, %r1279, %r1280, %r1281}, [%rd268+48];
	ld.local.v4.u32 	{%r1282, %r1283, %r1284, %r1285}, [%rd269+48];
	setp.ne.s32 	%p129, %r1278, %r1282;
	selp.u32 	%r1286, 1, 0, %p129;
	add.s32 	%r1287, %r1277, %r1286;
	setp.ne.s32 	%p130, %r1279, %r1283;
	selp.u32 	%r1288, 1, 0, %p130;
	add.s32 	%r1289, %r1287, %r1288;
	setp.ne.s32 	%p131, %r1280, %r1284;
	selp.u32 	%r1290, 1, 0, %p131;
	add.s32 	%r1291, %r1289, %r1290;
	setp.ne.s32 	%p132, %r1281, %r1285;
	selp.u32 	%r1292, 1, 0, %p132;
	add.s32 	%r1703, %r1291, %r1292;
	add.s32 	%r1692, %r1692, 16;
	and.b32  	%r1698, %r672, 2147483632;
	setp.ne.s32 	%p133, %r1692, %r1698;
	@%p133 bra 	$L__BB2_159;
$L__BB2_160:
	setp.eq.s32 	%p134, %r557, 0;
	@%p134 bra 	$L__BB2_170;
	add.s32 	%r1294, %r557, -1;
	setp.lt.u32 	%p135, %r1294, 7;
	@%p135 bra 	$L__BB2_163;
	mul.wide.u32 	%rd270, %r1698, 4;
	add.s64 	%rd271, %rd4, %rd270;
	ld.local.u32 	%r1295, [%rd271];
	add.s64 	%rd272, %rd2, %rd270;
	ld.local.u32 	%r1296, [%rd272];
	setp.ne.s32 	%p136, %r1295, %r1296;
	selp.u32 	%r1297, 1, 0, %p136;
	add.s32 	%r1298, %r1703, %r1297;
	ld.local.u32 	%r1299, [%rd271+4];
	ld.local.u32 	%r1300, [%rd272+4];
	setp.ne.s32 	%p137, %r1299, %r1300;
	selp.u32 	%r1301, 1, 0, %p137;
	add.s32 	%r1302, %r1298, %r1301;
	ld.local.u32 	%r1303, [%rd271+8];
	ld.local.u32 	%r1304, [%rd272+8];
	setp.ne.s32 	%p138, %r1303, %r1304;
	selp.u32 	%r1305, 1, 0, %p138;
	add.s32 	%r1306, %r1302, %r1305;
	ld.local.u32 	%r1307, [%rd271+12];
	ld.local.u32 	%r1308, [%rd272+12];
	setp.ne.s32 	%p139, %r1307, %r1308;
	selp.u32 	%r1309, 1, 0, %p139;
	add.s32 	%r1310, %r1306, %r1309;
	ld.local.u32 	%r1311, [%rd271+16];
	ld.local.u32 	%r1312, [%rd272+16];
	setp.ne.s32 	%p140, %r1311, %r1312;
	selp.u32 	%r1313, 1, 0, %p140;
	add.s32 	%r1314, %r1310, %r1313;
	ld.local.u32 	%r1315, [%rd271+20];
	ld.local.u32 	%r1316, [%rd272+20];
	setp.ne.s32 	%p141, %r1315, %r1316;
	selp.u32 	%r1317, 1, 0, %p141;
	add.s32 	%r1318, %r1314, %r1317;
	ld.local.u32 	%r1319, [%rd271+24];
	ld.local.u32 	%r1320, [%rd272+24];
	setp.ne.s32 	%p142, %r1319, %r1320;
	selp.u32 	%r1321, 1, 0, %p142;
	add.s32 	%r1322, %r1318, %r1321;
	ld.local.u32 	%r1323, [%rd271+28];
	ld.local.u32 	%r1324, [%rd272+28];
	setp.ne.s32 	%p143, %r1323, %r1324;
	selp.u32 	%r1325, 1, 0, %p143;
	add.s32 	%r1703, %r1322, %r1325;
	add.s32 	%r1698, %r1698, 8;
$L__BB2_163:
	setp.eq.s32 	%p144, %r558, 0;
	@%p144 bra 	$L__BB2_170;
	add.s32 	%r1327, %r558, -1;
	setp.lt.u32 	%p145, %r1327, 3;
	@%p145 bra 	$L__BB2_166;
	mul.wide.u32 	%rd273, %r1698, 4;
	add.s64 	%rd274, %rd4, %rd273;
	ld.local.u32 	%r1328, [%rd274];
	add.s64 	%rd275, %rd2, %rd273;
	ld.local.u32 	%r1329, [%rd275];
	setp.ne.s32 	%p146, %r1328, %r1329;
	selp.u32 	%r1330, 1, 0, %p146;
	add.s32 	%r1331, %r1703, %r1330;
	ld.local.u32 	%r1332, [%rd274+4];
	ld.local.u32 	%r1333, [%rd275+4];
	setp.ne.s32 	%p147, %r1332, %r1333;
	selp.u32 	%r1334, 1, 0, %p147;
	add.s32 	%r1335, %r1331, %r1334;
	ld.local.u32 	%r1336, [%rd274+8];
	ld.local.u32 	%r1337, [%rd275+8];
	setp.ne.s32 	%p148, %r1336, %r1337;
	selp.u32 	%r1338, 1, 0, %p148;
	add.s32 	%r1339, %r1335, %r1338;
	ld.local.u32 	%r1340, [%rd274+12];
	ld.local.u32 	%r1341, [%rd275+12];
	setp.ne.s32 	%p149, %r1340, %r1341;
	selp.u32 	%r1342, 1, 0, %p149;
	add.s32 	%r1703, %r1339, %r1342;
	add.s32 	%r1698, %r1698, 4;
$L__BB2_166:
	setp.eq.s32 	%p150, %r559, 0;
	@%p150 bra 	$L__BB2_170;
	setp.eq.s32 	%p151, %r559, 1;
	mul.wide.u32 	%rd276, %r1698, 4;
	add.s64 	%rd36, %rd4, %rd276;
	ld.local.u32 	%r1343, [%rd36];
	add.s64 	%rd37, %rd2, %rd276;
	ld.local.u32 	%r1344, [%rd37];
	setp.ne.s32 	%p152, %r1343, %r1344;
	selp.u32 	%r1345, 1, 0, %p152;
	add.s32 	%r1703, %r1703, %r1345;
	@%p151 bra 	$L__BB2_170;
	setp.eq.s32 	%p153, %r559, 2;
	ld.local.u32 	%r1346, [%rd36+4];
	ld.local.u32 	%r1347, [%rd37+4];
	setp.ne.s32 	%p154, %r1346, %r1347;
	selp.u32 	%r1348, 1, 0, %p154;
	add.s32 	%r1703, %r1703, %r1348;
	@%p153 bra 	$L__BB2_170;
	ld.local.u32 	%r1349, [%rd36+8];
	ld.local.u32 	%r1350, [%rd37+8];
	setp.ne.s32 	%p155, %r1349, %r1350;
	selp.u32 	%r1351, 1, 0, %p155;
	add.s32 	%r1703, %r1703, %r1351;
$L__BB2_170:
	add.s32 	%r1704, %r1703, %r1704;
	add.s32 	%r1656, %r1656, 1;
	setp.ne.s32 	%p156, %r1656, %r673;
	@%p156 bra 	$L__BB2_119;
$L__BB2_171:
	ld.param.u64 	%rd278, [_Z18convolution_kernelPiidiy_param_0];
	cvta.to.global.u64 	%rd277, %rd278;
	atom.global.add.u32 	%r1352, [%rd277], %r1704;
$L__BB2_172:
	ret;

}


// ===== COMPILED SASS (sm_100) =====

	.target	sm_100

	.elftype	@"ET_EXEC"


//--------------------- .note.nv.tkinfo           --------------------------
	.section	.note.nv.tkinfo,"",@"SHT_NOTE"
	.sectionflags	@"SHF_NOTE_NV_TKINFO"
	.tkinfo
        /*0018*/ 	.word	0x00000002
        /*0030*/ 	.string	""
        /*0030*/ 	.string	"ptxas"
        /*0030*/ 	.string	"Cuda compilation tools, release 13.0, V13.0.88"
        /*0030*/ 	.string	"Build cuda_13.0.r13.0/compiler.36424714_0"
        /*0030*/ 	.string	"-arch sm_100 -m 64 "



//--------------------- .note.nv.cuinfo           --------------------------
	.section	.note.nv.cuinfo,"",@"SHT_NOTE"
	.sectionflags	@"SHF_NOTE_NV_CUINFO"
        /*0018*/ 	.short	0x0002
        /*001a*/ 	.short	0x0064
        /*001c*/ 	.short	0x0082
	.zero		2


//--------------------- .nv.info                  --------------------------
	.section	.nv.info,"",@"SHT_CUDA_INFO"
	.align	4


	//----- nvinfo : EIATTR_REGCOUNT
	.align		4
        /*0000*/ 	.byte	0x04, 0x2f
        /*0002*/ 	.short	(.L_14 - .L_13)
	.align		4
.L_13:
        /*0004*/ 	.word	index@(_Z14uncoded_kernelPidiy)
        /*0008*/ 	.word	0x0000001f


	//----- nvinfo : EIATTR_FRAME_SIZE
	.align		4
.L_14:
        /*000c*/ 	.byte	0x04, 0x11
        /*000e*/ 	.short	(.L_16 - .L_15)
	.align		4
.L_15:
        /*0010*/ 	.word	index@($__internal_5_$__cuda_sm20_sqrt_rn_f32_slowpath)
        /*0014*/ 	.word	0x00000030


	//----- nvinfo : EIATTR_FRAME_SIZE
	.align		4
.L_16:
        /*0018*/ 	.byte	0x04, 0x11
        /*001a*/ 	.short	(.L_18 - .L_17)
	.align		4
.L_17:
        /*001c*/ 	.word	index@($__internal_4_$__cuda_sm20_dsqrt_rn_f64_mediumpath_v1)
        /*0020*/ 	.word	0x00000030


	//----- nvinfo : EIATTR_FRAME_SIZE
	.align		4
.L_18:
        /*0024*/ 	.byte	0x04, 0x11
        /*0026*/ 	.short	(.L_20 - .L_19)
	.align		4
.L_19:
        /*0028*/ 	.word	index@(_Z14uncoded_kernelPidiy)
        /*002c*/ 	.word	0x00000030


	//----- nvinfo : EIATTR_REGCOUNT
	.align		4
.L_20:
        /*0030*/ 	.byte	0x04, 0x2f
        /*0032*/ 	.short	(.L_22 - .L_21)
	.align		4
.L_21:
        /*0034*/ 	.word	index@(_Z14hamming_kernelPidiyS_)
        /*0038*/ 	.word	0x00000028


	//----- nvinfo : EIATTR_FRAME_SIZE
	.align		4
.L_22:
        /*003c*/ 	.byte	0x04, 0x11
        /*003e*/ 	.short	(.L_24 - .L_23)
	.align		4
.L_23:
        /*0040*/ 	.word	index@($__internal_3_$__cuda_sm20_sqrt_rn_f32_slowpath)
        /*0044*/ 	.word	0x00000050


	//----- nvinfo : EIATTR_FRAME_SIZE
	.align		4
.L_24:
        /*0048*/ 	.byte	0x04, 0x11
        /*004a*/ 	.short	(.L_26 - .L_25)
	.align		4
.L_25:
        /*004c*/ 	.word	index@($__internal_2_$__cuda_sm20_dsqrt_rn_f64_mediumpath_v1)
        /*0050*/ 	.word	0x00000050


	//----- nvinfo : EIATTR_FRAME_SIZE
	.align		4
.L_26:
        /*0054*/ 	.byte	0x04, 0x11
        /*0056*/ 	.short	(.L_28 - .L_27)
	.align		4
.L_27:
        /*0058*/ 	.word	index@(_Z14hamming_kernelPidiyS_)
        /*005c*/ 	.word	0x00000050


	//----- nvinfo : EIATTR_REGCOUNT
	.align		4
.L_28:
        /*0060*/ 	.byte	0x04, 0x2f
        /*0062*/ 	.short	(.L_30 - .L_29)
	.align		4
.L_29:
        /*0064*/ 	.word	index@(_Z18convolution_kernelPiidiy)
        /*0068*/ 	.word	0x00000022


	//----- nvinfo : EIATTR_FRAME_SIZE
	.align		4
.L_30:
        /*006c*/ 	.byte	0x04, 0x11
        /*006e*/ 	.short	(.L_32 - .L_31)
	.align		4
.L_31:
        /*0070*/ 	.word	index@($__internal_1_$__cuda_sm20_sqrt_rn_f32_slowpath)
        /*0074*/ 	.word	0x00000ab0


	//----- nvinfo : EIATTR_FRAME_SIZE
	.align		4
.L_32:
        /*0078*/ 	.byte	0x04, 0x11
        /*007a*/ 	.short	(.L_34 - .L_33)
	.align		4
.L_33:
        /*007c*/ 	.word	index@($__internal_0_$__cuda_sm20_dsqrt_rn_f64_mediumpath_v1)
        /*0080*/ 	.word	0x00000ab0


	//----- nvinfo : EIATTR_FRAME_SIZE
	.align		4
.L_34:
        /*0084*/ 	.byte	0x04, 0x11
        /*0086*/ 	.short	(.L_36 - .L_35)
	.align		4
.L_35:
        /*0088*/ 	.word	index@(_Z18convolution_kernelPiidiy)
        /*008c*/ 	.word	0x00000ab0


	//----- nvinfo : EIATTR_MIN_STACK_SIZE
	.align		4
.L_36:
        /*0090*/ 	.byte	0x04, 0x12
        /*0092*/ 	.short	(.L_38 - .L_37)
	.align		4
.L_37:
        /*0094*/ 	.word	index@(_Z18convolution_kernelPiidiy)
        /*0098*/ 	.word	0x00000ab0


	//----- nvinfo : EIATTR_MIN_STACK_SIZE
	.align		4
.L_38:
        /*009c*/ 	.byte	0x04, 0x12
        /*009e*/ 	.short	(.L_40 - .L_39)
	.align		4
.L_39:
        /*00a0*/ 	.word	index@(_Z14hamming_kernelPidiyS_)
        /*00a4*/ 	.word	0x00000050


	//----- nvinfo : EIATTR_MIN_STACK_SIZE
	.align		4
.L_40:
        /*00a8*/ 	.byte	0x04, 0x12
        /*00aa*/ 	.short	(.L_42 - .L_41)
	.align		4
.L_41:
        /*00ac*/ 	.word	index@(_Z14uncoded_kernelPidiy)
        /*00b0*/ 	.word	0x00000030
.L_42:


//--------------------- .nv.compat                --------------------------
	.section	.nv.compat,"",@"SHT_CUDA_COMPAT_INFO"
	.align	4
        /*0000*/ 	.byte	0x02, 0x09, 0x00, 0x00, 0x02, 0x02, 0x01, 0x00, 0x02, 0x05, 0x05, 0x00, 0x03, 0x07, 0x01, 0x01
        /*0010*/ 	.byte	0x02, 0x03, 0x00, 0x00, 0x02, 0x06, 0x01, 0x00, 0x04, 0x0b, 0x08, 0x00, 0x01, 0x00, 0x00, 0x00
        /*0020*/ 	.byte	0x00, 0x00, 0x00, 0x00


//--------------------- .nv.info._Z18convolution_kernelPiidiy --------------------------
	.section	.nv.info._Z18convolution_kernelPiidiy,"",@"SHT_CUDA_INFO"
	.sectionflags	@""
	.align	4


	//----- nvinfo : EIATTR_CUDA_API_VERSION
	.align		4
        /*0000*/ 	.byte	0x04, 0x37
        /*0002*/ 	.short	(.L_44 - .L_43)
.L_43:
        /*0004*/ 	.word	0x00000082


	//----- nvinfo : EIATTR_KPARAM_INFO
	.align		4
.L_44:
        /*0008*/ 	.byte	0x04, 0x17
        /*000a*/ 	.short	(.L_46 - .L_45)
.L_45:
        /*000c*/ 	.word	0x00000000
        /*0010*/ 	.short	0x0004
        /*0012*/ 	.short	0x0020
        /*0014*/ 	.byte	0x00, 0xf0, 0x21, 0x00


	//----- nvinfo : EIATTR_KPARAM_INFO
	.align		4
.L_46:
        /*0018*/ 	.byte	0x04, 0x17
        /*001a*/ 	.short	(.L_48 - .L_47)
.L_47:
        /*001c*/ 	.word	0x00000000
        /*0020*/ 	.short	0x0003
        /*0022*/ 	.short	0x0018
        /*0024*/ 	.byte	0x00, 0xf0, 0x11, 0x00


	//----- nvinfo : EIATTR_KPARAM_INFO
	.align		4
.L_48:
        /*0028*/ 	.byte	0x04, 0x17
        /*002a*/ 	.short	(.L_50 - .L_49)
.L_49:
        /*002c*/ 	.word	0x00000000
        /*0030*/ 	.short	0x0002
        /*0032*/ 	.short	0x0010
        /*0034*/ 	.byte	0x00, 0xf0, 0x21, 0x00


	//----- nvinfo : EIATTR_KPARAM_INFO
	.align		4
.L_50:
        /*0038*/ 	.byte	0x04, 0x17
        /*003a*/ 	.short	(.L_52 - .L_51)
.L_51:
        /*003c*/ 	.word	0x00000000
        /*0040*/ 	.short	0x0001
        /*0042*/ 	.short	0x0008
        /*0044*/ 	.byte	0x00, 0xf0, 0x11, 0x00


	//----- nvinfo : EIATTR_KPARAM_INFO
	.align		4
.L_52:
        /*0048*/ 	.byte	0x04, 0x17
        /*004a*/ 	.short	(.L_54 - .L_53)
.L_53:
        /*004c*/ 	.word	0x00000000
        /*0050*/ 	.short	0x0000
        /*0052*/ 	.short	0x0000
        /*0054*/ 	.byte	0x00, 0xf5, 0x21, 0x00


	//----- nvinfo : EIATTR_SPARSE_MMA_MASK
	.align		4
.L_54:
        /*0058*/ 	.byte	0x03, 0x50
        /*005a*/ 	.short	0x0000


	//----- nvinfo : EIATTR_MAXREG_COUNT
	.align		4
        /*005c*/ 	.byte	0x03, 0x1b
        /*005e*/ 	.short	0x00ff


	//----- nvinfo : EIATTR_MERCURY_ISA_VERSION
	.align		4
        /*0060*/ 	.byte	0x03, 0x5f
        /*0062*/ 	.short	0x0101


	//----- nvinfo : EIATTR_INT_WARP_WIDE_INSTR_OFFSETS
	.align		4
        /*0064*/ 	.byte	0x04, 0x31
        /*0066*/ 	.short	(.L_56 - .L_55)


	//   ....[0]....
.L_55:
        /*0068*/ 	.word	0x00005ba0


	//   ....[1]....
        /*006c*/ 	.word	0x00005bc0


	//----- nvinfo : EIATTR_VRC_CTA_INIT_COUNT
	.align		4
.L_56:
        /*0070*/ 	.byte	0x02, 0x4a
	.zero		1
	.zero		1


	//----- nvinfo : EIATTR_EXIT_INSTR_OFFSETS
	.align		4
        /*0074*/ 	.byte	0x04, 0x1c
        /*0076*/ 	.short	(.L_58 - .L_57)


	//   ....[0]....
.L_57:
        /*0078*/ 	.word	0x00002700


	//   ....[1]....
        /*007c*/ 	.word	0x00005c10


	//----- nvinfo : EIATTR_CRS_STACK_SIZE
	.align		4
.L_58:
        /*0080*/ 	.byte	0x04, 0x1e
        /*0082*/ 	.short	(.L_60 - .L_59)
.L_59:
        /*0084*/ 	.word	0x00000000


	//----- nvinfo : EIATTR_CBANK_PARAM_SIZE
	.align		4
.L_60:
        /*0088*/ 	.byte	0x03, 0x19
        /*008a*/ 	.short	0x0028


	//----- nvinfo : EIATTR_PARAM_CBANK
	.align		4
        /*008c*/ 	.byte	0x04, 0x0a
        /*008e*/ 	.short	(.L_62 - .L_61)
	.align		4
.L_61:
        /*0090*/ 	.word	index@(.nv.constant0._Z18convolution_kernelPiidiy)
        /*0094*/ 	.short	0x0380
        /*0096*/ 	.short	0x0028


	//----- nvinfo : EIATTR_SW_WAR
	.align		4
.L_62:
        /*0098*/ 	.byte	0x04, 0x36
        /*009a*/ 	.short	(.L_64 - .L_63)
.L_63:
        /*009c*/ 	.word	0x00000008
.L_64:


//--------------------- .nv.info._Z14hamming_kernelPidiyS_ --------------------------
	.section	.nv.info._Z14hamming_kernelPidiyS_,"",@"SHT_CUDA_INFO"
	.sectionflags	@""
	.align	4


	//----- nvinfo : EIATTR_CUDA_API_VERSION
	.align		4
        /*0000*/ 	.byte	0x04, 0x37
        /*0002*/ 	.short	(.L_66 - .L_65)
.L_65:
        /*0004*/ 	.word	0x00000082


	//----- nvinfo : EIATTR_KPARAM_INFO
	.align		4
.L_66:
        /*0008*/ 	.byte	0x04, 0x17
        /*000a*/ 	.short	(.L_68 - .L_67)
.L_67:
        /*000c*/ 	.word	0x00000000
        /*0010*/ 	.short	0x0004
        /*0012*/ 	.short	0x0020
        /*0014*/ 	.byte	0x00, 0xf5, 0x21, 0x00


	//----- nvinfo : EIATTR_KPARAM_INFO
	.align		4
.L_68:
        /*0018*/ 	.byte	0x04, 0x17
        /*001a*/ 	.short	(.L_70 - .L_69)
.L_69:
        /*001c*/ 	.word	0x00000000
        /*0020*/ 	.short	0x0003
        /*0022*/ 	.short	0x0018
        /*0024*/ 	.byte	0x00, 0xf0, 0x21, 0x00


	//----- nvinfo : EIATTR_KPARAM_INFO
	.align		4
.L_70:
        /*0028*/ 	.byte	0x04, 0x17
        /*002a*/ 	.short	(.L_72 - .L_71)
.L_71:
        /*002c*/ 	.word	0x00000000
        /*0030*/ 	.short	0x0002
        /*0032*/ 	.short	0x0010
        /*0034*/ 	.byte	0x00, 0xf0, 0x11, 0x00


	//----- nvinfo : EIATTR_KPARAM_INFO
	.align		4
.L_72:
        /*0038*/ 	.byte	0x04, 0x17
        /*003a*/ 	.short	(.L_74 - .L_73)
.L_73:
        /*003c*/ 	.word	0x00000000
        /*0040*/ 	.short	0x0001
        /*0042*/ 	.short	0x0008
        /*0044*/ 	.byte	0x00, 0xf0, 0x21, 0x00


	//----- nvinfo : EIATTR_KPARAM_INFO
	.align		4
.L_74:
        /*0048*/ 	.byte	0x04, 0x17
        /*004a*/ 	.short	(.L_76 - .L_75)
.L_75:
        /*004c*/ 	.word	0x00000000
        /*0050*/ 	.short	0x0000
        /*0052*/ 	.short	0x0000
        /*0054*/ 	.byte	0x00, 0xf5, 0x21, 0x00


	//----- nvinfo : EIATTR_SPARSE_MMA_MASK
	.align		4
.L_76:
        /*0058*/ 	.byte	0x03, 0x50
        /*005a*/ 	.short	0x0000


	//----- nvinfo : EIATTR_MAXREG_COUNT
	.align		4
        /*005c*/ 	.byte	0x03, 0x1b
        /*005e*/ 	.short	0x00ff


	//----- nvinfo : EIATTR_MERCURY_ISA_VERSION
	.align		4
        /*0060*/ 	.byte	0x03, 0x5f
        /*0062*/ 	.short	0x0101


	//----- nvinfo : EIATTR_INT_WARP_WIDE_INSTR_OFFSETS
	.align		4
        /*0064*/ 	.byte	0x04, 0x31
        /*0066*/ 	.short	(.L_78 - .L_77)


	//   ....[0]....
.L_77:
        /*0068*/ 	.word	0x000057d0


	//   ....[1]....
        /*006c*/ 	.word	0x000057f0


	//----- nvinfo : EIATTR_VRC_CTA_INIT_COUNT
	.align		4
.L_78:
        /*0070*/ 	.byte	0x02, 0x4a
	.zero		1
	.zero		1


	//----- nvinfo : EIATTR_EXIT_INSTR_OFFSETS
	.align		4
        /*0074*/ 	.byte	0x04, 0x1c
        /*0076*/ 	.short	(.L_80 - .L_79)


	//   ....[0]....
.L_79:
        /*0078*/ 	.word	0x00005840


	//----- nvinfo : EIATTR_INDIRECT_BRANCH_TARGETS
	.align		4
.L_80:
        /*007c*/ 	.byte	0x04, 0x34
        /*007e*/ 	.short	(.L_82 - .L_81)


	//   ....[0]....
.L_81:
        /*0080*/ 	.word	.L_x_118@srel
        /*0084*/ 	.short	0x0
        /*0086*/ 	.short	0x0
        /*0088*/ 	.word	0x4
        /*008c*/ 	.word	.L_x_82@srel
        /*0090*/ 	.word	.L_x_120@srel
        /*0094*/ 	.word	.L_x_121@srel
        /*0098*/ 	.word	.L_x_122@srel


	//   ....[1]....
        /*009c*/ 	.word	.L_x_123@srel
        /*00a0*/ 	.short	0x0
        /*00a2*/ 	.short	0x0
        /*00a4*/ 	.word	0x3
        /*00a8*/ 	.word	.L_x_124@srel
        /*00ac*/ 	.word	.L_x_125@srel
        /*00b0*/ 	.word	.L_x_126@srel


	//   ....[2]....
        /*00b4*/ 	.word	.L_x_127@srel
        /*00b8*/ 	.short	0x0
        /*00ba*/ 	.short	0x0
        /*00bc*/ 	.word	0x3
        /*00c0*/ 	.word	.L_x_128@srel
        /*00c4*/ 	.word	.L_x_129@srel
        /*00c8*/ 	.word	.L_x_130@srel


	//----- nvinfo : EIATTR_CRS_STACK_SIZE
	.align		4
.L_82:
        /*00cc*/ 	.byte	0x04, 0x1e
        /*00ce*/ 	.short	(.L_84 - .L_83)
.L_83:
        /*00d0*/ 	.word	0x00000000


	//----- nvinfo : EIATTR_CBANK_PARAM_SIZE
	.align		4
.L_84:
        /*00d4*/ 	.byte	0x03, 0x19
        /*00d6*/ 	.short	0x0028


	//----- nvinfo : EIATTR_PARAM_CBANK
	.align		4
        /*00d8*/ 	.byte	0x04, 0x0a
        /*00da*/ 	.short	(.L_86 - .L_85)
	.align		4
.L_85:
        /*00dc*/ 	.word	index@(.nv.constant0._Z14hamming_kernelPidiyS_)
        /*00e0*/ 	.short	0x0380
        /*00e2*/ 	.short	0x0028


	//----- nvinfo : EIATTR_SW_WAR
	.align		4
.L_86:
        /*00e4*/ 	.byte	0x04, 0x36
        /*00e6*/ 	.short	(.L_88 - .L_87)
.L_87:
        /*00e8*/ 	.word	0x00000008
.L_88:


//--------------------- .nv.info._Z14uncoded_kernelPidiy --------------------------
	.section	.nv.info._Z14uncoded_kernelPidiy,"",@"SHT_CUDA_INFO"
	.sectionflags	@""
	.align	4


	//----- nvinfo : EIATTR_CUDA_API_VERSION
	.align		4
        /*0000*/ 	.byte	0x04, 0x37
        /*0002*/ 	.short	(.L_90 - .L_89)
.L_89:
        /*0004*/ 	.word	0x00000082


	//----- nvinfo : EIATTR_KPARAM_INFO
	.align		4
.L_90:
        /*0008*/ 	.byte	0x04, 0x17
        /*000a*/ 	.short	(.L_92 - .L_91)
.L_91:
        /*000c*/ 	.word	0x00000000
        /*0010*/ 	.short	0x0003
        /*0012*/ 	.short	0x0018
        /*0014*/ 	.byte	0x00, 0xf0, 0x21, 0x00


	//----- nvinfo : EIATTR_KPARAM_INFO
	.align		4
.L_92:
        /*0018*/ 	.byte	0x04, 0x17
        /*001a*/ 	.short	(.L_94 - .L_93)
.L_93:
        /*001c*/ 	.word	0x00000000
        /*0020*/ 	.short	0x0002
        /*0022*/ 	.short	0x0010
        /*0024*/ 	.byte	0x00, 0xf0, 0x11, 0x00


	//----- nvinfo : EIATTR_KPARAM_INFO
	.align		4
.L_94:
        /*0028*/ 	.byte	0x04, 0x17
        /*002a*/ 	.short	(.L_96 - .L_95)
.L_95:
        /*002c*/ 	.word	0x00000000
        /*0030*/ 	.short	0x0001
        /*0032*/ 	.short	0x0008
        /*0034*/ 	.byte	0x00, 0xf0, 0x21, 0x00


	//----- nvinfo : EIATTR_KPARAM_INFO
	.align		4
.L_96:
        /*0038*/ 	.byte	0x04, 0x17
        /*003a*/ 	.short	(.L_98 - .L_97)
.L_97:
        /*003c*/ 	.word	0x00000000
        /*0040*/ 	.short	0x0000
        /*0042*/ 	.short	0x0000
        /*0044*/ 	.byte	0x00, 0xf5, 0x21, 0x00


	//----- nvinfo : EIATTR_SPARSE_MMA_MASK
	.align		4
.L_98:
        /*0048*/ 	.byte	0x03, 0x50
        /*004a*/ 	.short	0x0000


	//----- nvinfo : EIATTR_MAXREG_COUNT
	.align		4
        /*004c*/ 	.byte	0x03, 0x1b
        /*004e*/ 	.short	0x00ff


	//----- nvinfo : EIATTR_MERCURY_ISA_VERSION
	.align		4
        /*0050*/ 	.byte	0x03, 0x5f
        /*0052*/ 	.short	0x0101


	//----- nvinfo : EIATTR_INT_WARP_WIDE_INSTR_OFFSETS
	.align		4
        /*0054*/ 	.byte	0x04, 0x31
        /*0056*/ 	.short	(.L_100 - .L_99)


	//   ....[0]....
.L_99:
        /*0058*/ 	.word	0x000036d0


	//   ....[1]....
        /*005c*/ 	.word	0x000036f0


	//----- nvinfo : EIATTR_VRC_CTA_INIT_COUNT
	.align		4
.L_100:
        /*0060*/ 	.byte	0x02, 0x4a
	.zero		1
	.zero		1


	//----- nvinfo : EIATTR_EXIT_INSTR_OFFSETS
	.align		4
        /*0064*/ 	.byte	0x04, 0x1c
        /*0066*/ 	.short	(.L_102 - .L_101)


	//   ....[0]....
.L_101:
        /*0068*/ 	.word	0x00003740


	//----- nvinfo : EIATTR_CRS_STACK_SIZE
	.align		4
.L_102:
        /*006c*/ 	.byte	0x04, 0x1e
        /*006e*/ 	.short	(.L_104 - .L_103)
.L_103:
        /*0070*/ 	.word	0x00000000


	//----- nvinfo : EIATTR_CBANK_PARAM_SIZE
	.align		4
.L_104:
        /*0074*/ 	.byte	0x03, 0x19
        /*0076*/ 	.short	0x0020


	//----- nvinfo : EIATTR_PARAM_CBANK
	.align		4
        /*0078*/ 	.byte	0x04, 0x0a
        /*007a*/ 	.short	(.L_106 - .L_105)
	.align		4
.L_105:
        /*007c*/ 	.word	index@(.nv.constant0._Z14uncoded_kernelPidiy)
        /*0080*/ 	.short	0x0380
        /*0082*/ 	.short	0x0020


	//----- nvinfo : EIATTR_SW_WAR
	.align		4
.L_106:
        /*0084*/ 	.byte	0x04, 0x36
        /*0086*/ 	.short	(.L_108 - .L_107)
.L_107:
        /*0088*/ 	.word	0x00000008
.L_108:


//--------------------- .nv.callgraph             --------------------------
	.section	.nv.callgraph,"",@"SHT_CUDA_CALLGRAPH"
	.align	4
	.sectionentsize	8
	.align		4
        /*0000*/ 	.word	0x00000000
	.align		4
        /*0004*/ 	.word	0xffffffff
	.align		4
        /*0008*/ 	.word	0x00000000
	.align		4
        /*000c*/ 	.word	0xfffffffe
	.align		4
        /*0010*/ 	.word	0x00000000
	.align		4
        /*0014*/ 	.word	0xfffffffd
	.align		4
        /*0018*/ 	.word	0x00000000
	.align		4
        /*001c*/ 	.word	0xfffffffc


//--------------------- .nv.constant4             --------------------------
	.section	.nv.constant4,"a",@progbits
	.align	8
	.align		8
.nv.constant4:
        /*0000*/ 	.dword	precalc_xorwow_matrix
	.align		8
        /*0008*/ 	.dword	precalc_xorwow_offset_matrix
	.align		8
        /*0010*/ 	.dword	mrg32k3aM1
	.align		8
        /*0018*/ 	.dword	mrg32k3aM2
	.align		8
        /*0020*/ 	.dword	mrg32k3aM1SubSeq
	.align		8
        /*0028*/ 	.dword	mrg32k3aM2SubSeq
	.align		8
        /*0030*/ 	.dword	mrg32k3aM1Seq
	.align		8
        /*0038*/ 	.dword	mrg32k3aM2Seq


//--------------------- .nv.constant3             --------------------------
	.section	.nv.constant3,"a",@progbits
	.align	8
.nv.constant3:
	.type		__cr_lgamma_table,@object
	.size		__cr_lgamma_table,(d_state_outputs - __cr_lgamma_table)
__cr_lgamma_table:
        /*0000*/ 	.byte	0x00, 0x00, 0x00, 0x00, 0x00, 0x00, 0x00, 0x00, 0x00, 0x00, 0x00, 0x00, 0x00, 0x00, 0x00, 0x00
        /*0010*/ 	.byte	0xef, 0x39, 0xfa, 0xfe, 0x42, 0x2e, 0xe6, 0x3f, 0x02, 0x20, 0x2a, 0xfa, 0x0b, 0xab, 0xfc, 0x3f
        /*0020*/ 	.byte	0xf9, 0x2c, 0x92, 0x7c, 0xa7, 0x6c, 0x09, 0x40, 0xc9, 0x79, 0x44, 0x3c, 0x64, 0x26, 0x13, 0x40
        /*0030*/ 	.byte	0xca, 0x01, 0xcf, 0x3a, 0x27, 0x51, 0x1a, 0x40, 0x30, 0xcc, 0x2d, 0xf3, 0xe1, 0x0c, 0x21, 0x40
        /*0040*/ 	.byte	0x0d, 0xb7, 0xfc, 0x82, 0x8e, 0x35, 0x25, 0x40
	.type		d_state_outputs,@object
	.size		d_state_outputs,(d_last_states - d_state_outputs)
d_state_outputs:
        /*0048*/ 	.byte	0x00, 0x00, 0x00, 0x00, 0x00, 0x00, 0x00, 0x00, 0x01, 0x00, 0x00, 0x00, 0x01, 0x00, 0x00, 0x00
        /*0058*/ 	.byte	0x01, 0x00, 0x00, 0x00, 0x01, 0x00, 0x00, 0x00, 0x00, 0x00, 0x00, 0x00, 0x00, 0x00, 0x00, 0x00
        /*0068*/ 	.byte	0x01, 0x00, 0x00, 0x00, 0x00, 0x00, 0x00, 0x00, 0x00, 0x00, 0x00, 0x00, 0x01, 0x00, 0x00, 0x00
        /*0078*/ 	.byte	0x00, 0x00, 0x00, 0x00, 0x01, 0x00, 0x00, 0x00, 0x01, 0x00, 0x00, 0x00, 0x00, 0x00, 0x00, 0x00
	.type		d_last_states,@object
	.size		d_last_states,(d_codewords - d_last_states)
d_last_states:
        /*0088*/ 	.byte	0x00, 0x00, 0x00, 0x00, 0x01, 0x00, 0x00, 0x00, 0x02, 0x00, 0x00, 0x00, 0x03, 0x00, 0x00, 0x00
        /*0098*/ 	.byte	0x00, 0x00, 0x00, 0x00, 0x01, 0x00, 0x00, 0x00, 0x02, 0x00, 0x00, 0x00, 0x03, 0x00, 0x00, 0x00
	.type		d_codewords,@object
	.size		d_codewords,(d_h_t - d_codewords)
d_codewords:
        /*00a8*/ 	.byte	0x00, 0x00, 0x00, 0x00, 0x00, 0x00, 0x00, 0x00, 0x00, 0x00, 0x00, 0x00, 0x00, 0x00, 0x00, 0x00
        /* <DEDUP_REMOVED lines=27> */
	.type		d_h_t,@object
	.size		d_h_t,(.L_12 - d_h_t)
d_h_t:
        /*0268*/ 	.byte	0x00, 0x00, 0x00, 0x00, 0x01, 0x00, 0x00, 0x00, 0x01, 0x00, 0x00, 0x00, 0x01, 0x00, 0x00, 0x00
        /*0278*/ 	.byte	0x00, 0x00, 0x00, 0x00, 0x01, 0x00, 0x00, 0x00, 0x01, 0x00, 0x00, 0x00, 0x01, 0x00, 0x00, 0x00
        /*0288*/ 	.byte	0x00, 0x00, 0x00, 0x00, 0x01, 0x00, 0x00, 0x00, 0x01, 0x00, 0x00, 0x00, 0x01, 0x00, 0x00, 0x00
        /*0298*/ 	.byte	0x01, 0x00, 0x00, 0x00, 0x00, 0x00, 0x00, 0x00, 0x00, 0x00, 0x00, 0x00, 0x00, 0x00, 0x00, 0x00
        /*02a8*/ 	.byte	0x01, 0x00, 0x00, 0x00, 0x00, 0x00, 0x00, 0x00, 0x00, 0x00, 0x00, 0x00, 0x00, 0x00, 0x00, 0x00
        /*02b8*/ 	.byte	0x01, 0x00, 0x00, 0x00
.L_12:


//--------------------- .nv.constant2._Z14hamming_kernelPidiyS_ --------------------------
	.section	.nv.constant2._Z14hamming_kernelPidiyS_,"a",@progbits
	.sectionflags	@""
	.align	4
.nv.constant2._Z14hamming_kernelPidiyS_:
        /*0000*/ 	.byte	0xd0, 0x53, 0x00, 0x00, 0x60, 0x52, 0x00, 0x00, 0x40, 0x52, 0x00, 0x00, 0xa0, 0x54, 0x00, 0x00
        /*0010*/ 	.byte	0x20, 0x53, 0x00, 0x00, 0x00, 0x53, 0x00, 0x00, 0xc0, 0x54, 0x00, 0x00, 0xc0, 0x53, 0x00, 0x00
        /*0020*/ 	.byte	0xa0, 0x53, 0x00, 0x00, 0xe0, 0x54, 0x00, 0x00


//--------------------- .text._Z18convolution_kernelPiidiy --------------------------
	.section	.text._Z18convolution_kernelPiidiy,"ax",@progbits
	.align	128
        .global         _Z18convolution_kernelPiidiy
        .type           _Z18convolution_kernelPiidiy,@function
        .size           _Z18convolution_kernelPiidiy,(.L_x_132 - _Z18convolution_kernelPiidiy)
        .other          _Z18convolution_kernelPiidiy,@"STO_CUDA_ENTRY STV_DEFAULT"
_Z18convolution_kernelPiidiy:
.text._Z18convolution_kernelPiidiy:
[----:B------:R-:W0:Y:S08]  /*0000*/  LDC R1, c[0x0][0x37c] ;  /* 0x0000df00ff017b82 */ /* 0x000e300000000800 */
[----:B------:R-:W1:Y:S01]  /*0010*/  LDC.64 R2, c[0x0][0x3a0] ;  /* 0x0000e800ff027b82 */ /* 0x000e620000000a00 */
[----:B------:R-:W2:Y:S01]  /*0020*/  S2R R9, SR_TID.X ;  /* 0x0000000000097919 */ /* 0x000ea20000002100 */
[----:B0-----:R-:W-:Y:S01]  /*0030*/  VIADD R1, R1, 0xfffff550 ;  /* 0xfffff55001017836 */ /* 0x001fe20000000000 */
[----:B------:R-:W0:Y:S01]  /*0040*/  LDCU.64 UR26, c[0x0][0x358] ;  /* 0x00006b00ff1a77ac */ /* 0x000e220008000a00 */
[----:B------:R-:W-:Y:S03]  /*0050*/  BSSY.RECONVERGENT B0, `(.L_x_0) ;  /* 0x0000264000007945 */ /* 0x000fe60003800200 */
[C---:B------:R-:W-:Y:S01]  /*0060*/  R2UR UR28, R1.reuse ;  /* 0x00000000011c72ca */ /* 0x040fe200000e0000 */
[----:B------:R-:W2:Y:S01]  /*0070*/  S2UR UR4, SR_CTAID.X ;  /* 0x00000000000479c3 */ /* 0x000ea20000002500 */
[----:B------:R-:W-:-:S02]  /*0080*/  R2UR UR29, R1 ;  /* 0x00000000011d72ca */ /* 0x000fc400000e0000 */
[----:B------:R-:W-:-:S05]  /*0090*/  R2UR UR30, R1 ;  /* 0x00000000011e72ca */ /* 0x000fca00000e0000 */
[----:B------:R-:W2:Y:S01]  /*00a0*/  LDC R8, c[0x0][0x360] ;  /* 0x0000d800ff087b82 */ /* 0x000ea20000000800 */
[----:B-1----:R-:W-:Y:S02]  /*00b0*/  LOP3.LUT R0, R2, 0xaad26b49, RZ, 0x3c, !PT ;  /* 0xaad26b4902007812 */ /* 0x002fe400078e3cff */
[----:B------:R-:W-:-:S03]  /*00c0*/  LOP3.LUT R2, R3, 0xf7dcefdd, RZ, 0x3c, !PT ;  /* 0xf7dcefdd03027812 */ /* 0x000fc600078e3cff */
[----:B------:R-:W-:Y:S02]  /*00d0*/  IMAD R0, R0, 0x4182bed5, RZ ;  /* 0x4182bed500007824 */ /* 0x000fe400078e02ff */
[----:B------:R-:W-:Y:S02]  /*00e0*/  IMAD R3, R2, -0x658354e5, RZ ;  /* 0x9a7cab1b02037824 */ /* 0x000fe400078e02ff */
[C---:B------:R-:W-:Y:S01]  /*00f0*/  VIADD R5, R0.reuse, 0x75bcd15 ;  /* 0x075bcd1500057836 */ /* 0x040fe20000000000 */
[C---:B------:R-:W-:Y:S01]  /*0100*/  LOP3.LUT R6, R0.reuse, 0x159a55e5, RZ, 0x3c, !PT ;  /* 0x159a55e500067812 */ /* 0x040fe200078e3cff */
[C---:B------:R-:W-:Y:S01]  /*0110*/  VIADD R7, R3.reuse, 0x1f123bb5 ;  /* 0x1f123bb503077836 */ /* 0x040fe20000000000 */
[----:B------:R-:W-:Y:S02]  /*0120*/  LOP3.LUT R2, R3, 0x5491333, RZ, 0x3c, !PT ;  /* 0x0549133303027812 */ /* 0x000fe400078e3cff */
[C---:B------:R-:W-:Y:S01]  /*0130*/  IADD3 R4, PT, PT, R0.reuse, 0x64f0c9, R3 ;  /* 0x0064f0c900047810 */ /* 0x040fe20007ffe003 */
[----:B------:R-:W-:-:S02]  /*0140*/  VIADD R3, R0, 0x583f19 ;  /* 0x00583f1900037836 */ /* 0x000fc40000000000 */
[----:B--2---:R-:W-:Y:S02]  /*0150*/  IMAD R0, R8, UR4, R9 ;  /* 0x0000000408007c24 */ /* 0x004fe4000f8e0209 */
[----:B------:R1:W-:Y:S03]  /*0160*/  STL.128 [R1], R4 ;  /* 0x0000000401007387 */ /* 0x0003e60000100c00 */
[----:B------:R-:W-:Y:S01]  /*0170*/  ISETP.NE.AND P0, PT, R0, RZ, PT ;  /* 0x000000ff0000720c */ /* 0x000fe20003f05270 */
[----:B------:R1:W-:-:S12]  /*0180*/  STL.64 [R1+0x10], R2 ;  /* 0x0000100201007387 */ /* 0x0003d80000100a00 */
[----:B01----:R-:W-:Y:S05]  /*0190*/  @!P0 BRA `(.L_x_1) ;  /* 0x00000024003c8947 */ /* 0x003fea0003800000 */
[----:B------:R-:W-:Y:S01]  /*01a0*/  SHF.R.S32.HI R12, RZ, 0x1f, R0 ;  /* 0x0000001fff0c7819 */ /* 0x000fe20000011400 */
[----:B------:R-:W-:-:S07]  /*01b0*/  IMAD.MOV.U32 R13, RZ, RZ, RZ ;  /* 0x000000ffff0d7224 */ /* 0x000fce00078e00ff */
.L_x_10:
[----:B------:R-:W-:Y:S01]  /*01c0*/  LOP3.LUT R17, R0, 0x3, RZ, 0xc0, !PT ;  /* 0x0000000300117812 */ /* 0x000fe200078ec0ff */
[----:B------:R-:W-:Y:S03]  /*01d0*/  BSSY.RECONVERGENT B1, `(.L_x_2) ;  /* 0x0000245000017945 */ /* 0x000fe60003800200 */
[----:B------:R-:W-:-:S04]  /*01e0*/  ISETP.NE.U32.AND P0, PT, R17, RZ, PT ;  /* 0x000000ff1100720c */ /* 0x000fc80003f05070 */
[----:B------:R-:W-:-:S13]  /*01f0*/  ISETP.NE.AND.EX P0, PT, RZ, RZ, PT, P0 ;  /* 0x000000ffff00720c */ /* 0x000fda0003f05300 */
[----:B012---:R-:W-:Y:S05]  /*0200*/  @!P0 BRA `(.L_x_3) ;  /* 0x0000002400048947 */ /* 0x007fea0003800000 */
[----:B------:R-:W0:Y:S01]  /*0210*/  LDC.64 R8, c[0x4][RZ] ;  /* 0x01000000ff087b82 */ /* 0x000e220000000a00 */
[----:B------:R-:W-:Y:S01]  /*0220*/  IMAD.MOV.U32 R14, RZ, RZ, RZ ;  /* 0x000000ffff0e7224 */ /* 0x000fe200078e00ff */
[----:B------:R-:W-:Y:S02]  /*0230*/  CS2R R2, SRZ ;  /* 0x0000000000027805 */ /* 0x000fe4000001ff00 */
[----:B------:R-:W-:Y:S01]  /*0240*/  CS2R R6, SRZ ;  /* 0x0000000000067805 */ /* 0x000fe2000001ff00 */
[----:B------:R-:W-:Y:S02]  /*0250*/  IMAD.MOV.U32 R5, RZ, RZ, RZ ;  /* 0x000000ffff057224 */ /* 0x000fe400078e00ff */
[----:B0-----:R-:W-:-:S07]  /*0260*/  IMAD.WIDE.U32 R8, R13, 0xc80, R8 ;  /* 0x00000c800d087825 */ /* 0x001fce00078e0008 */
.L_x_5:
[----:B------:R-:W-:-:S06]  /*0270*/  IMAD R15, R14, 0x4, R1 ;  /* 0x000000040e0f7824 */ /* 0x000fcc00078e0201 */
[----:B------:R-:W5:Y:S01]  /*0280*/  LDL R15, [R15+0x4] ;  /* 0x000004000f0f7983 */ /* 0x000f620000100800 */
[----:B------:R-:W-:Y:S01]  /*0290*/  IMAD.SHL.U32 R16, R14, 0x20, RZ ;  /* 0x000000200e107824 */ /* 0x000fe200078e00ff */
[----:B------:R-:W-:-:S06]  /*02a0*/  UMOV UR4, URZ ;  /* 0x000000ff00047c82 */ /* 0x000fcc0008000000 */
.L_x_4:
[----:B-----5:R-:W-:Y:S01]  /*02b0*/  SHF.R.U32.HI R22, RZ, UR4, R15 ;  /* 0x00000004ff167c19 */ /* 0x020fe2000801160f */
[----:B------:R-:W-:-:S03]  /*02c0*/  VIADD R10, R16, UR4 ;  /* 0x00000004100a7c36 */ /* 0x000fc60008000000 */
[----:B------:R-:W-:-:S04]  /*02d0*/  LOP3.LUT R11, R22, 0x1, RZ, 0xc0, !PT ;  /* 0x00000001160b7812 */ /* 0x000fc800078ec0ff */
[----:B------:R-:W-:Y:S01]  /*02e0*/  ISETP.NE.U32.AND P0, PT, R11, 0x1, PT ;  /* 0x000000010b00780c */ /* 0x000fe20003f05070 */
[----:B------:R-:W-:-:S03]  /*02f0*/  IMAD R11, R10, 0x5, RZ ;  /* 0x000000050a0b7824 */ /* 0x000fc600078e02ff */
[----:B------:R-:W-:Y:S01]  /*0300*/  R2P PR, R22, 0x7e ;  /* 0x0000007e16007804 */ /* 0x000fe20000000000 */
[----:B------:R-:W-:-:S08]  /*0310*/  IMAD.WIDE.U32 R10, R11, 0x4, R8 ;  /* 0x000000040b0a7825 */ /* 0x000fd000078e0008 */
[----:B------:R-:W2:Y:S04]  /*0320*/  @!P0 LDG.E R18, desc[UR26][R10.64+0x10] ;  /* 0x0000101a0a128981 */ /* 0x000ea8000c1e1900 */
[----:B------:R-:W3:Y:S04]  /*0330*/  @P1 LDG.E R20, desc[UR26][R10.64+0x24] ;  /* 0x0000241a0a141981 */ /* 0x000ee8000c1e1900 */
[----:B------:R-:W4:Y:S04]  /*0340*/  @P2 LDG.E R24, desc[UR26][R10.64+0x38] ;  /* 0x0000381a0a182981 */ /* 0x000f28000c1e1900 */
[----:B------:R-:W4:Y:S04]  /*0350*/  @P3 LDG.E R26, desc[UR26][R10.64+0x4c] ;  /* 0x00004c1a0a1a3981 */ /* 0x000f28000c1e1900 */
[----:B------:R-:W4:Y:S04]  /*0360*/  @P4 LDG.E R28, desc[UR26][R10.64+0x60] ;  /* 0x0000601a0a1c4981 */ /* 0x000f28000c1e1900 */
[----:B------:R-:W4:Y:S04]  /*0370*/  @!P0 LDG.E R19, desc[UR26][R10.64+0x4] ;  /* 0x0000041a0a138981 */ /* 0x000f28000c1e1900 */
[----:B------:R-:W4:Y:S04]  /*0380*/  @!P0 LDG.E R21, desc[UR26][R10.64+0xc] ;  /* 0x00000c1a0a158981 */ /* 0x000f28000c1e1900 */
[----:B------:R-:W4:Y:S04]  /*0390*/  @P1 LDG.E R23, desc[UR26][R10.64+0x18] ;  /* 0x0000181a0a171981 */ /* 0x000f28000c1e1900 */
[----:B------:R-:W4:Y:S01]  /*03a0*/  @P3 LDG.E R25, desc[UR26][R10.64+0x40] ;  /* 0x0000401a0a193981 */ /* 0x000f22000c1e1900 */
[----:B--2---:R-:W-:-:S03]  /*03b0*/  @!P0 LOP3.LUT R3, R3, R18, RZ, 0x3c, !PT ;  /* 0x0000001203038212 */ /* 0x004fc600078e3cff */
[----:B------:R-:W2:Y:S01]  /*03c0*/  @!P0 LDG.E R18, desc[UR26][R10.64+0x8] ;  /* 0x0000081a0a128981 */ /* 0x000ea2000c1e1900 */
[----:B---3--:R-:W-:-:S03]  /*03d0*/  @P1 LOP3.LUT R3, R3, R20, RZ, 0x3c, !PT ;  /* 0x0000001403031212 */ /* 0x008fc600078e3cff */
[----:B------:R-:W3:Y:S01]  /*03e0*/  @P1 LDG.E R20, desc[UR26][R10.64+0x1c] ;  /* 0x00001c1a0a141981 */ /* 0x000ee2000c1e1900 */
[----:B----4-:R-:W-:-:S03]  /*03f0*/  @P2 LOP3.LUT R3, R3, R24, RZ, 0x3c, !PT ;  /* 0x0000001803032212 */ /* 0x010fc600078e3cff */
[----:B------:R-:W4:Y:S01]  /*0400*/  @P5 LDG.E R24, desc[UR26][R10.64+0x74] ;  /* 0x0000741a0a185981 */ /* 0x000f22000c1e1900 */
[----:B------:R-:W-:-:S03]  /*0410*/  @P3 LOP3.LUT R3, R3, R26, RZ, 0x3c, !PT ;  /* 0x0000001a03033212 */ /* 0x000fc600078e3cff */
[----:B------:R-:W4:Y:S01]  /*0420*/  @P6 LDG.E R26, desc[UR26][R10.64+0x88] ;  /* 0x0000881a0a1a6981 */ /* 0x000f22000c1e1900 */
[----:B------:R-:W-:Y:S02]  /*0430*/  @P4 LOP3.LUT R3, R3, R28, RZ, 0x3c, !PT ;  /* 0x0000001c03034212 */ /* 0x000fe400078e3cff */
[----:B------:R-:W-:Y:S02]  /*0440*/  @!P0 LOP3.LUT R6, R6, R19, RZ, 0x3c, !PT ;  /* 0x0000001306068212 */ /* 0x000fe400078e3cff */
[----:B------:R-:W4:Y:S01]  /*0450*/  @P1 LDG.E R19, desc[UR26][R10.64+0x20] ;  /* 0x0000201a0a131981 */ /* 0x000f22000c1e1900 */
[----:B------:R-:W-:-:S03]  /*0460*/  @!P0 LOP3.LUT R2, R2, R21, RZ, 0x3c, !PT ;  /* 0x0000001502028212 */ /* 0x000fc600078e3cff */
[----:B------:R-:W4:Y:S01]  /*0470*/  @P2 LDG.E R21, desc[UR26][R10.64+0x2c] ;  /* 0x00002c1a0a152981 */ /* 0x000f22000c1e1900 */
[----:B------:R-:W-:-:S03]  /*0480*/  @P1 LOP3.LUT R6, R6, R23, RZ, 0x3c, !PT ;  /* 0x0000001706061212 */ /* 0x000fc600078e3cff */
        /* <DEDUP_REMOVED lines=9> */
[----:B------:R-:W-:-:S03]  /*0520*/  @P1 LOP3.LUT R2, R2, R19, RZ, 0x3c, !PT ;  /* 0x0000001302021212 */ /* 0x000fc600078e3cff */
[----:B------:R-:W4:Y:S01]  /*0530*/  @P3 LDG.E R19, desc[UR26][R10.64+0x48] ;  /* 0x0000481a0a133981 */ /* 0x000f22000c1e1900 */
[----:B------:R-:W-:-:S03]  /*0540*/  @P2 LOP3.LUT R6, R6, R21, RZ, 0x3c, !PT ;  /* 0x0000001506062212 */ /* 0x000fc600078e3cff */
[----:B------:R-:W4:Y:S01]  /*0550*/  @P4 LDG.E R21, desc[UR26][R10.64+0x54] ;  /* 0x0000541a0a154981 */ /* 0x000f22000c1e1900 */
[----:B------:R-:W-:-:S03]  /*0560*/  @P2 LOP3.LUT R2, R2, R23, RZ, 0x3c, !PT ;  /* 0x0000001702022212 */ /* 0x000fc600078e3cff */
[----:B------:R-:W4:Y:S01]  /*0570*/  @P4 LDG.E R23, desc[UR26][R10.64+0x5c] ;  /* 0x00005c1a0a174981 */ /* 0x000f22000c1e1900 */
[----:B--2---:R-:W-:-:S03]  /*0580*/  @!P0 LOP3.LUT R5, R5, R18, RZ, 0x3c, !PT ;  /* 0x0000001205058212 */ /* 0x004fc600078e3cff */
[----:B------:R-:W2:Y:S01]  /*0590*/  @P2 LDG.E R18, desc[UR26][R10.64+0x28] ;  /* 0x0000281a0a122981 */ /* 0x000ea2000c1e1900 */
[----:B---3--:R-:W-:-:S03]  /*05a0*/  @P1 LOP3.LUT R5, R5, R20, RZ, 0x3c, !PT ;  /* 0x0000001405051212 */ /* 0x008fc600078e3cff */
[----:B------:R-:W3:Y:S01]  /*05b0*/  @P3 LDG.E R20, desc[UR26][R10.64+0x3c] ;  /* 0x00003c1a0a143981 */ /* 0x000ee2000c1e1900 */
[----:B----4-:R-:W-:-:S03]  /*05c0*/  @P2 LOP3.LUT R7, R7, R24, RZ, 0x3c, !PT ;  /* 0x0000001807072212 */ /* 0x010fc600078e3cff */
[----:B------:R-:W4:Y:S01]  /*05d0*/  @P3 LDG.E R24, desc[UR26][R10.64+0x44] ;  /* 0x0000441a0a183981 */ /* 0x000f22000c1e1900 */
[----:B------:R-:W-:Y:S02]  /*05e0*/  @P3 LOP3.LUT R6, R6, R25, RZ, 0x3c, !PT ;  /* 0x0000001906063212 */ /* 0x000fe400078e3cff */
[----:B------:R-:W-:Y:S02]  /*05f0*/  @P3 LOP3.LUT R2, R2, R19, RZ, 0x3c, !PT ;  /* 0x0000001302023212 */ /* 0x000fe400078e3cff */
[----:B------:R-:W4:Y:S01]  /*0600*/  @P5 LDG.E R19, desc[UR26][R10.64+0x68] ;  /* 0x0000681a0a135981 */ /* 0x000f22000c1e1900 */
[----:B------:R-:W-:-:S03]  /*0610*/  @P4 LOP3.LUT R6, R6, R21, RZ, 0x3c, !PT ;  /* 0x0000001506064212 */ /* 0x000fc600078e3cff */
[----:B------:R-:W4:Y:S01]  /*0620*/  @P5 LDG.E R21, desc[UR26][R10.64+0x70] ;  /* 0x0000701a0a155981 */ /* 0x000f22000c1e1900 */
[----:B------:R-:W-:-:S03]  /*0630*/  @P4 LOP3.LUT R2, R2, R23, RZ, 0x3c, !PT ;  /* 0x0000001702024212 */ /* 0x000fc600078e3cff */
[----:B------:R-:W4:Y:S01]  /*0640*/  @P6 LDG.E R23, desc[UR26][R10.64+0x7c] ;  /* 0x00007c1a0a176981 */ /* 0x000f22000c1e1900 */
[----:B--2---:R-:W-:-:S03]  /*0650*/  @P2 LOP3.LUT R5, R5, R18, RZ, 0x3c, !PT ;  /* 0x0000001205052212 */ /* 0x004fc600078e3cff */
[----:B------:R-:W2:Y:S01]  /*0660*/  @P4 LDG.E R18, desc[UR26][R10.64+0x50] ;  /* 0x0000501a0a124981 */ /* 0x000ea2000c1e1900 */
[----:B---3--:R-:W-:-:S03]  /*0670*/  @P3 LOP3.LUT R5, R5, R20, RZ, 0x3c, !PT ;  /* 0x0000001405053212 */ /* 0x008fc600078e3cff */
[----:B------:R-:W3:Y:S01]  /*0680*/  @P5 LDG.E R20, desc[UR26][R10.64+0x64] ;  /* 0x0000641a0a145981 */ /* 0x000ee2000c1e1900 */
[----:B----4-:R-:W-:-:S03]  /*0690*/  @P3 LOP3.LUT R7, R7, R24, RZ, 0x3c, !PT ;  /* 0x0000001807073212 */ /* 0x010fc600078e3cff */
[----:B------:R-:W4:Y:S01]  /*06a0*/  @P5 LDG.E R24, desc[UR26][R10.64+0x6c] ;  /* 0x00006c1a0a185981 */ /* 0x000f22000c1e1900 */
[----:B------:R-:W-:-:S03]  /*06b0*/  @P4 LOP3.LUT R7, R7, R26, RZ, 0x3c, !PT ;  /* 0x0000001a07074212 */ /* 0x000fc600078e3cff */
[----:B------:R-:W4:Y:S01]  /*06c0*/  @P6 LDG.E R26, desc[UR26][R10.64+0x80] ;  /* 0x0000801a0a1a6981 */ /* 0x000f22000c1e1900 */
[----:B------:R-:W-:Y:S02]  /*06d0*/  LOP3.LUT P0, RZ, R22, 0x80, RZ, 0xc0, !PT ;  /* 0x0000008016ff7812 */ /* 0x000fe4000780c0ff */
[----:B------:R-:W-:Y:S02]  /*06e0*/  @P5 LOP3.LUT R6, R6, R19, RZ, 0x3c, !PT ;  /* 0x0000001306065212 */ /* 0x000fe400078e3cff */
[----:B------:R-:W4:Y:S01]  /*06f0*/  @P6 LDG.E R19, desc[UR26][R10.64+0x84] ;  /* 0x0000841a0a136981 */ /* 0x000f22000c1e1900 */
[----:B------:R-:W-:Y:S02]  /*0700*/  @P5 LOP3.LUT R2, R2, R21, RZ, 0x3c, !PT ;  /* 0x0000001502025212 */ /* 0x000fe400078e3cff */
[----:B------:R-:W-:-:S06]  /*0710*/  @P6 LOP3.LUT R6, R6, R23, RZ, 0x3c, !PT ;  /* 0x0000001706066212 */ /* 0x000fcc00078e3cff */
[----:B------:R-:W4:Y:S04]  /*0720*/  @P0 LDG.E R21, desc[UR26][R10.64+0x90] ;  /* 0x0000901a0a150981 */ /* 0x000f28000c1e1900 */
        /* <DEDUP_REMOVED lines=9> */
[----:B------:R-:W-:Y:S02]  /*07c0*/  @P6 LOP3.LUT R2, R2, R19, RZ, 0x3c, !PT ;  /* 0x0000001302026212 */ /* 0x000fe400078e3cff */
[----:B------:R-:W-:Y:S02]  /*07d0*/  @P0 LOP3.LUT R6, R6, R21, RZ, 0x3c, !PT ;  /* 0x0000001506060212 */ /* 0x000fe400078e3cff */
[----:B------:R-:W-:Y:S02]  /*07e0*/  @P0 LOP3.LUT R2, R2, R23, RZ, 0x3c, !PT ;  /* 0x0000001702020212 */ /* 0x000fe400078e3cff */
[----:B--2---:R-:W-:-:S04]  /*07f0*/  @P6 LOP3.LUT R5, R5, R18, RZ, 0x3c, !PT ;  /* 0x0000001205056212 */ /* 0x004fc800078e3cff */
[----:B---3--:R-:W-:Y:S02]  /*0800*/  @P0 LOP3.LUT R5, R5, R20, RZ, 0x3c, !PT ;  /* 0x0000001405050212 */ /* 0x008fe400078e3cff */
[----:B----4-:R-:W-:Y:S02]  /*0810*/  @P0 LOP3.LUT R7, R7, R24, RZ, 0x3c, !PT ;  /* 0x0000001807070212 */ /* 0x010fe400078e3cff */
[----:B------:R-:W-:Y:S02]  /*0820*/  @P0 LOP3.LUT R3, R3, R26, RZ, 0x3c, !PT ;  /* 0x0000001a03030212 */ /* 0x000fe400078e3cff */
[----:B------:R-:W-:-:S13]  /*0830*/  R2P PR, R22.B1, 0x7f ;  /* 0x0000007f16007804 */ /* 0x000fda0000001000 */
[----:B------:R-:W2:Y:S04]  /*0840*/  @P0 LDG.E R20, desc[UR26][R10.64+0xa0] ;  /* 0x0000a01a0a140981 */ /* 0x000ea8000c1e1900 */
[----:B------:R-:W3:Y:S04]  /*0850*/  @P0 LDG.E R19, desc[UR26][R10.64+0xa4] ;  /* 0x0000a41a0a130981 */ /* 0x000ee8000c1e1900 */
[----:B------:R-:W4:Y:S04]  /*0860*/  @P0 LDG.E R24, desc[UR26][R10.64+0xa8] ;  /* 0x0000a81a0a180981 */ /* 0x000f28000c1e1900 */
[----:B------:R-:W4:Y:S04]  /*0870*/  @P0 LDG.E R21, desc[UR26][R10.64+0xac] ;  /* 0x0000ac1a0a150981 */ /* 0x000f28000c1e1900 */
[----:B------:R-:W4:Y:S04]  /*0880*/  @P0 LDG.E R26, desc[UR26][R10.64+0xb0] ;  /* 0x0000b01a0a1a0981 */ /* 0x000f28000c1e1900 */
[----:B------:R-:W4:Y:S04]  /*0890*/  @P1 LDG.E R18, desc[UR26][R10.64+0xbc] ;  /* 0x0000bc1a0a121981 */ /* 0x000f28000c1e1900 */
[----:B------:R-:W4:Y:S04]  /*08a0*/  @P1 LDG.E R23, desc[UR26][R10.64+0xb8] ;  /* 0x0000b81a0a171981 */ /* 0x000f28000c1e1900 */
        /* <DEDUP_REMOVED lines=11> */
[----:B------:R-:W-:Y:S01]  /*0960*/  LOP3.LUT P0, RZ, R22, 0x8000, RZ, 0xc0, !PT ;  /* 0x0000800016ff7812 */ /* 0x000fe2000780c0ff */
[----:B------:R-:W4:Y:S04]  /*0970*/  @P5 LDG.E R26, desc[UR26][R10.64+0x114] ;  /* 0x0001141a0a1a5981 */ /* 0x000f28000c1e1900 */
        /* <DEDUP_REMOVED lines=33> */
[----:B------:R-:W-:Y:S02]  /*0b90*/  @P4 LOP3.LUT R2, R2, R23, RZ, 0x3c, !PT ;  /* 0x0000001702024212 */ /* 0x000fe400078e3cff */
[----:B------:R-:W-:Y:S01]  /*0ba0*/  @P5 LOP3.LUT R6, R6, R25, RZ, 0x3c, !PT ;  /* 0x0000001906065212 */ /* 0x000fe200078e3cff */
[----:B------:R-:W4:Y:S01]  /*0bb0*/  @P0 LDG.E R23, desc[UR26][R10.64+0x138] ;  /* 0x0001381a0a170981 */ /* 0x000f22000c1e1900 */
[----:B------:R-:W-:Y:S02]  /*0bc0*/  @P5 LOP3.LUT R3, R3, R26, RZ, 0x3c, !PT ;  /* 0x0000001a03035212 */ /* 0x000fe400078e3cff */
[----:B------:R-:W-:Y:S01]  /*0bd0*/  @P6 LOP3.LUT R7, R7, R28, RZ, 0x3c, !PT ;  /* 0x0000001c07076212 */ /* 0x000fe200078e3cff */
        /* <DEDUP_REMOVED lines=14> */
[----:B------:R-:W-:-:S04]  /*0cc0*/  UIADD3 UR4, UPT, UPT, UR4, 0x10, URZ ;  /* 0x0000001004047890 */ /* 0x000fc8000fffe0ff */
[----:B------:R-:W-:Y:S01]  /*0cd0*/  UISETP.NE.AND UP0, UPT, UR4, 0x20, UPT ;  /* 0x000000200400788c */ /* 0x000fe2000bf05270 */
[----:B------:R-:W-:Y:S02]  /*0ce0*/  @P0 LOP3.LUT R7, R7, R26, RZ, 0x3c, !PT ;  /* 0x0000001a07070212 */ /* 0x000fe400078e3cff */
[----:B--2---:R-:W-:Y:S02]  /*0cf0*/  @P5 LOP3.LUT R5, R5, R20, RZ, 0x3c, !PT ;  /* 0x0000001405055212 */ /* 0x004fe400078e3cff */
[----:B---3--:R-:W-:-:S04]  /*0d00*/  @P6 LOP3.LUT R2, R2, R19, RZ, 0x3c, !PT ;  /* 0x0000001302026212 */ /* 0x008fc800078e3cff */
[----:B------:R-:W-:Y:S02]  /*0d10*/  @P0 LOP3.LUT R2, R2, R23, RZ, 0x3c, !PT ;  /* 0x0000001702020212 */ /* 0x000fe400078e3cff */
[----:B----4-:R-:W-:Y:S02]  /*0d20*/  @P0 LOP3.LUT R6, R6, R21, RZ, 0x3c, !PT ;  /* 0x0000001506060212 */ /* 0x010fe400078e3cff */
[----:B------:R-:W-:Y:S02]  /*0d30*/  @P6 LOP3.LUT R5, R5, R22, RZ, 0x3c, !PT ;  /* 0x0000001605056212 */ /* 0x000fe400078e3cff */
[----:B------:R-:W-:-:S04]  /*0d40*/  @P6 LOP3.LUT R3, R3, R24, RZ, 0x3c, !PT ;  /* 0x0000001803036212 */ /* 0x000fc800078e3cff */
[----:B------:R-:W-:Y:S02]  /*0d50*/  @P0 LOP3.LUT R3, R3, R28, RZ, 0x3c, !PT ;  /* 0x0000001c03030212 */ /* 0x000fe400078e3cff */
[----:B------:R-:W-:Y:S01]  /*0d60*/  @P0 LOP3.LUT R5, R5, R18, RZ, 0x3c, !PT ;  /* 0x0000001205050212 */ /* 0x000fe200078e3cff */
[----:B------:R-:W-:Y:S06]  /*0d70*/  BRA.U UP0, `(.L_x_4) ;  /* 0xfffffff5004c7547 */ /* 0x000fec000b83ffff */
[----:B------:R-:W-:-:S05]  /*0d80*/  VIADD R14, R14, 0x1 ;  /* 0x000000010e0e7836 */ /* 0x000fca0000000000 */
[----:B------:R-:W-:-:S13]  /*0d90*/  ISETP.NE.AND P0, PT, R14, 0x5, PT ;  /* 0x000000050e00780c */ /* 0x000fda0003f05270 */
[----:B------:R-:W-:Y:S05]  /*0da0*/  @P0 BRA `(.L_x_5) ;  /* 0xfffffff400300947 */ /* 0x000fea000383ffff */
[----:B------:R0:W-:Y:S01]  /*0db0*/  STL [R1+0x4], R5 ;  /* 0x0000040501007387 */ /* 0x0001e20000100800 */
[----:B------:R-:W-:-:S03]  /*0dc0*/  ISETP.NE.U32.AND P0, PT, R17, 0x1, PT ;  /* 0x000000011100780c */ /* 0x000fc60003f05070 */
[----:B------:R0:W-:Y:S01]  /*0dd0*/  STL.64 [R1+0x8], R6 ;  /* 0x0000080601007387 */ /* 0x0001e20000100a00 */
[----:B------:R-:W-:-:S03]  /*0de0*/  ISETP.NE.AND.EX P0, PT, RZ, RZ, PT, P0 ;  /* 0x000000ffff00720c */ /* 0x000fc60003f05300 */
[----:B------:R0:W-:Y:S10]  /*0df0*/  STL.64 [R1+0x10], R2 ;  /* 0x0000100201007387 */ /* 0x0001f40000100a00 */
[----:B------:R-:W-:Y:S05]  /*0e00*/  @!P0 BRA `(.L_x_3) ;  /* 0x0000001800048947 */ /* 0x000fea0003800000 */
[----:B------:R-:W-:Y:S01]  /*0e10*/  UMOV UR4, URZ ;  /* 0x000000ff00047c82 */ /* 0x000fe20008000000 */
[----:B------:R-:W-:Y:S01]  /*0e20*/  UMOV UR5, URZ ;  /* 0x000000ff00057c82 */ /* 0x000fe20008000000 */
[----:B------:R-:W-:Y:S02]  /*0e30*/  IMAD.MOV.U32 R14, RZ, RZ, RZ ;  /* 0x000000ffff0e7224 */ /* 0x000fe400078e00ff */
[----:B0-----:R-:W-:Y:S02]  /*0e40*/  IMAD.MOV.U32 R5, RZ, RZ, RZ ;  /* 0x000000ffff057224 */ /* 0x001fe400078e00ff */
[----:B------:R-:W-:Y:S02]  /*0e50*/  IMAD.U32 R3, RZ, RZ, UR4 ;  /* 0x00000004ff037e24 */ /* 0x000fe4000f8e00ff */
[----:B------:R-:W-:Y:S02]  /*0e60*/  IMAD.U32 R2, RZ, RZ, UR5 ;  /* 0x00000005ff027e24 */ /* 0x000fe4000f8e00ff */
[----:B------:R-:W-:-:S02]  /*0e70*/  IMAD.U32 R7, RZ, RZ, UR4 ;  /* 0x00000004ff077e24 */ /* 0x000fc4000f8e00ff */
[----:B------:R-:W-:-:S07]  /*0e80*/  IMAD.U32 R6, RZ, RZ, UR5 ;  /* 0x00000005ff067e24 */ /* 0x000fce000f8e00ff */
.L_x_7:
[----:B------:R-:W-:-:S06]  /*0e90*/  IMAD R15, R14, 0x4, R1 ;  /* 0x000000040e0f7824 */ /* 0x000fcc00078e0201 */
[----:B------:R-:W5:Y:S01]  /*0ea0*/  LDL R15, [R15+0x4] ;  /* 0x000004000f0f7983 */ /* 0x000f620000100800 */
[----:B------:R-:W-:Y:S01]  /*0eb0*/  IMAD.SHL.U32 R16, R14, 0x20, RZ ;  /* 0x000000200e107824 */ /* 0x000fe200078e00ff */
[----:B------:R-:W-:-:S06]  /*0ec0*/  UMOV UR4, URZ ;  /* 0x000000ff00047c82 */ /* 0x000fcc0008000000 */
.L_x_6:
        /* <DEDUP_REMOVED lines=181> */
[----:B------:R-:W-:Y:S05]  /*1a20*/  @P0 BRA `(.L_x_3) ;  /* 0x0000000800fc0947 */ /* 0x000fea0003800000 */
[----:B------:R-:W-:Y:S01]  /*1a30*/  UMOV UR4, URZ ;  /* 0x000000ff00047c82 */ /* 0x000fe20008000000 */
[----:B------:R-:W-:Y:S01]  /*1a40*/  UMOV UR5, URZ ;  /* 0x000000ff00057c82 */ /* 0x000fe20008000000 */
[----:B------:R-:W-:Y:S02]  /*1a50*/  IMAD.MOV.U32 R14, RZ, RZ, RZ ;  /* 0x000000ffff0e7224 */ /* 0x000fe400078e00ff */
[----:B-1----:R-:W-:Y:S02]  /*1a60*/  IMAD.MOV.U32 R5, RZ, RZ, RZ ;  /* 0x000000ffff057224 */ /* 0x002fe400078e00ff */
[----:B------:R-:W-:Y:S02]  /*1a70*/  IMAD.U32 R3, RZ, RZ, UR4 ;  /* 0x00000004ff037e24 */ /* 0x000fe4000f8e00ff */
[----:B------:R-:W-:Y:S02]  /*1a80*/  IMAD.U32 R2, RZ, RZ, UR5 ;  /* 0x00000005ff027e24 */ /* 0x000fe4000f8e00ff */
[----:B------:R-:W-:-:S02]  /*1a90*/  IMAD.U32 R7, RZ, RZ, UR4 ;  /* 0x00000004ff077e24 */ /* 0x000fc4000f8e00ff */
[----:B------:R-:W-:-:S07]  /*1aa0*/  IMAD.U32 R6, RZ, RZ, UR5 ;  /* 0x00000005ff067e24 */ /* 0x000fce000f8e00ff */
.L_x_9:
[----:B------:R-:W-:-:S06]  /*1ab0*/  IMAD R15, R14, 0x4, R1 ;  /* 0x000000040e0f7824 */ /* 0x000fcc00078e0201 */
[----:B------:R-:W5:Y:S01]  /*1ac0*/  LDL R15, [R15+0x4] ;  /* 0x000004000f0f7983 */ /* 0x000f620000100800 */
[----:B------:R-:W-:Y:S01]  /*1ad0*/  IMAD.SHL.U32 R16, R14, 0x20, RZ ;  /* 0x000000200e107824 */ /* 0x000fe200078e00ff */
[----:B------:R-:W-:-:S06]  /*1ae0*/  UMOV UR4, URZ ;  /* 0x000000ff00047c82 */ /* 0x000fcc0008000000 */
.L_x_8:
        /* <DEDUP_REMOVED lines=8> */
[----:B------:R-:W3:Y:S04]  /*1b70*/  @!P0 LDG.E R18, desc[UR26][R10.64+0x8] ;  /* 0x0000081a0a128981 */ /* 0x000ee8000c1e1900 */
[----:B------:R-:W4:Y:S04]  /*1b80*/  @P1 LDG.E R22, desc[UR26][R10.64+0x24] ;  /* 0x0000241a0a161981 */ /* 0x000f28000c1e1900 */
[----:B------:R-:W4:Y:S04]  /*1b90*/  @!P0 LDG.E R17, desc[UR26][R10.64+0x4] ;  /* 0x0000041a0a118981 */ /* 0x000f28000c1e1900 */
[----:B------:R-:W4:Y:S04]  /*1ba0*/  @P2 LDG.E R24, desc[UR26][R10.64+0x38] ;  /* 0x0000381a0a182981 */ /* 0x000f28000c1e1900 */
[----:B------:R-:W4:Y:S04]  /*1bb0*/  @P3 LDG.E R26, desc[UR26][R10.64+0x4c] ;  /* 0x00004c1a0a1a3981 */ /* 0x000f28000c1e1900 */
[----:B------:R-:W4:Y:S04]  /*1bc0*/  @P4 LDG.E R28, desc[UR26][R10.64+0x60] ;  /* 0x0000601a0a1c4981 */ /* 0x000f28000c1e1900 */
[----:B------:R-:W4:Y:S04]  /*1bd0*/  @P5 LDG.E R30, desc[UR26][R10.64+0x74] ;  /* 0x0000741a0a1e5981 */ /* 0x000f28000c1e1900 */
[----:B------:R-:W4:Y:S04]  /*1be0*/  @P1 LDG.E R19, desc[UR26][R10.64+0x18] ;  /* 0x0000181a0a131981 */ /* 0x000f28000c1e1900 */
[----:B------:R-:W4:Y:S04]  /*1bf0*/  @P1 LDG.E R23, desc[UR26][R10.64+0x20] ;  /* 0x0000201a0a171981 */ /* 0x000f28000c1e1900 */
[----:B------:R-:W4:Y:S01]  /*1c00*/  @P2 LDG.E R25, desc[UR26][R10.64+0x2c] ;  /* 0x00002c1a0a192981 */ /* 0x000f22000c1e1900 */
[----:B--2---:R-:W-:-:S03]  /*1c10*/  @!P0 LOP3.LUT R3, R3, R20, RZ, 0x3c, !PT ;  /* 0x0000001403038212 */ /* 0x004fc600078e3cff */
[----:B------:R-:W2:Y:S01]  /*1c20*/  @P1 LDG.E R20, desc[UR26][R10.64+0x14] ;  /* 0x0000141a0a141981 */ /* 0x000ea2000c1e1900 */
[----:B---3--:R-:W-:-:S03]  /*1c30*/  @!P0 LOP3.LUT R7, R7, R18, RZ, 0x3c, !PT ;  /* 0x0000001207078212 */ /* 0x008fc600078e3cff */
[----:B------:R-:W3:Y:S01]  /*1c40*/  @!P0 LDG.E R18, desc[UR26][R10.64] ;  /* 0x0000001a0a128981 */ /* 0x000ee2000c1e1900 */
[----:B----4-:R-:W-:-:S03]  /*1c50*/  @P1 LOP3.LUT R3, R3, R22, RZ, 0x3c, !PT ;  /* 0x0000001603031212 */ /* 0x010fc600078e3cff */
[----:B------:R-:W4:Y:S01]  /*1c60*/  @P1 LDG.E R22, desc[UR26][R10.64+0x1c] ;  /* 0x00001c1a0a161981 */ /* 0x000f22000c1e1900 */
[----:B------:R-:W-:-:S03]  /*1c70*/  @!P0 LOP3.LUT R6, R6, R17, RZ, 0x3c, !PT ;  /* 0x0000001106068212 */ /* 0x000fc600078e3cff */
[----:B------:R-:W4:Y:S01]  /*1c80*/  @!P0 LDG.E R17, desc[UR26][R10.64+0xc] ;  /* 0x00000c1a0a118981 */ /* 0x000f22000c1e1900 */
[----:B------:R-:W-:-:S03]  /*1c90*/  @P2 LOP3.LUT R3, R3, R24, RZ, 0x3c, !PT ;  /* 0x0000001803032212 */ /* 0x000fc600078e3cff */
[----:B------:R-:W4:Y:S01]  /*1ca0*/  @P6 LDG.E R24, desc[UR26][R10.64+0x88] ;  /* 0x0000881a0a186981 */ /* 0x000f22000c1e1900 */
[----:B------:R-:W-:-:S04]  /*1cb0*/  @P3 LOP3.LUT R3, R3, R26, RZ, 0x3c, !PT ;  /* 0x0000001a03033212 */ /* 0x000fc800078e3cff */
[----:B------:R-:W-:-:S04]  /*1cc0*/  @P4 LOP3.LUT R3, R3, R28, RZ, 0x3c, !PT ;  /* 0x0000001c03034212 */ /* 0x000fc800078e3cff */
[----:B------:R-:W-:Y:S02]  /*1cd0*/  @P5 LOP3.LUT R3, R3, R30, RZ, 0x3c, !PT ;  /* 0x0000001e03035212 */ /* 0x000fe400078e3cff */
[----:B------:R-:W-:Y:S02]  /*1ce0*/  @P1 LOP3.LUT R6, R6, R19, RZ, 0x3c, !PT ;  /* 0x0000001306061212 */ /* 0x000fe400078e3cff */
[----:B------:R-:W4:Y:S01]  /*1cf0*/  @P3 LDG.E R19, desc[UR26][R10.64+0x40] ;  /* 0x0000401a0a133981 */ /* 0x000f22000c1e1900 */
[----:B---3--:R-:W-:-:S03]  /*1d00*/  @!P0 LOP3.LUT R5, R5, R18, RZ, 0x3c, !PT ;  /* 0x0000001205058212 */ /* 0x008fc600078e3cff */
[----:B------:R-:W3:Y:S01]  /*1d10*/  @P2 LDG.E R18, desc[UR26][R10.64+0x28] ;  /* 0x0000281a0a122981 */ /* 0x000ee2000c1e1900 */
[----:B--2---:R-:W-:-:S03]  /*1d20*/  @P1 LOP3.LUT R5, R5, R20, RZ, 0x3c, !PT ;  /* 0x0000001405051212 */ /* 0x004fc600078e3cff */
[----:B------:R-:W2:Y:S01]  /*1d30*/  @P2 LDG.E R20, desc[UR26][R10.64+0x30] ;  /* 0x0000301a0a142981 */ /* 0x000ea2000c1e1900 */
[----:B----4-:R-:W-:-:S03]  /*1d40*/  @!P0 LOP3.LUT R2, R2, R17, RZ, 0x3c, !PT ;  /* 0x0000001102028212 */ /* 0x010fc600078e3cff */
[----:B------:R-:W4:Y:S01]  /*1d50*/  @P2 LDG.E R17, desc[UR26][R10.64+0x34] ;  /* 0x0000341a0a112981 */ /* 0x000f22000c1e1900 */
[----:B------:R-:W-:Y:S02]  /*1d60*/  @P1 LOP3.LUT R7, R7, R22, RZ, 0x3c, !PT ;  /* 0x0000001607071212 */ /* 0x000fe400078e3cff */
[----:B------:R-:W-:Y:S01]  /*1d70*/  @P6 LOP3.LUT R3, R3, R24, RZ, 0x3c, !PT ;  /* 0x0000001803036212 */ /* 0x000fe200078e3cff */
[----:B------:R-:W4:Y:S01]  /*1d80*/  @P3 LDG.E R22, desc[UR26][R10.64+0x3c] ;  /* 0x00003c1a0a163981 */ /* 0x000f22000c1e1900 */
[----:B------:R-:W-:-:S03]  /*1d90*/  @P1 LOP3.LUT R2, R2, R23, RZ, 0x3c, !PT ;  /* 0x0000001702021212 */ /* 0x000fc600078e3cff */
[----:B------:R-:W4:Y:S04]  /*1da0*/  @P3 LDG.E R24, desc[UR26][R10.64+0x44] ;  /* 0x0000441a0a183981 */ /* 0x000f28000c1e1900 */
[----:B------:R-:W4:Y:S01]  /*1db0*/  @P3 LDG.E R23, desc[UR26][R10.64+0x48] ;  /* 0x0000481a0a173981 */ /* 0x000f22000c1e1900 */
[----:B------:R-:W-:-:S03]  /*1dc0*/  @P2 LOP3.LUT R6, R6, R25, RZ, 0x3c, !PT ;  /* 0x0000001906062212 */ /* 0x000fc600078e3cff */
[----:B------:R-:W4:Y:S01]  /*1dd0*/  @P4 LDG.E R25, desc[UR26][R10.64+0x54] ;  /* 0x0000541a0a194981 */ /* 0x000f22000c1e1900 */
[----:B------:R-:W-:-:S03]  /*1de0*/  @P3 LOP3.LUT R6, R6, R19, RZ, 0x3c, !PT ;  /* 0x0000001306063212 */ /* 0x000fc600078e3cff */
[----:B------:R-:W4:Y:S01]  /*1df0*/  @P5 LDG.E R19, desc[UR26][R10.64+0x68] ;  /* 0x0000681a0a135981 */ /* 0x000f22000c1e1900 */
[----:B---3--:R-:W-:-:S03]  /*1e00*/  @P2 LOP3.LUT R5, R5, R18, RZ, 0x3c, !PT ;  /* 0x0000001205052212 */ /* 0x008fc600078e3cff */
[----:B------:R-:W3:Y:S01]  /*1e10*/  @P4 LDG.E R18, desc[UR26][R10.64+0x50] ;  /* 0x0000501a0a124981 */ /* 0x000ee2000c1e1900 */
[----:B--2---:R-:W-:-:S03]  /*1e20*/  @P2 LOP3.LUT R7, R7, R20, RZ, 0x3c, !PT ;  /* 0x0000001407072212 */ /* 0x004fc600078e3cff */
[----:B------:R-:W2:Y:S01]  /*1e30*/  @P4 LDG.E R20, desc[UR26][R10.64+0x58] ;  /* 0x0000581a0a144981 */ /* 0x000ea2000c1e1900 */
        /* <DEDUP_REMOVED lines=8> */
[----:B------:R-:W-:Y:S02]  /*1ec0*/  LOP3.LUT P0, RZ, R21, 0x80, RZ, 0xc0, !PT ;  /* 0x0000008015ff7812 */ /* 0x000fe4000780c0ff */
[----:B------:R-:W-:Y:S02]  /*1ed0*/  @P4 LOP3.LUT R6, R6, R25, RZ, 0x3c, !PT ;  /* 0x0000001906064212 */ /* 0x000fe400078e3cff */
[----:B------:R-:W4:Y:S02]  /*1ee0*/  @P6 LDG.E R25, desc[UR26][R10.64+0x7c] ;  /* 0x00007c1a0a196981 */ /* 0x000f24000c1e1900 */
[----:B------:R-:W-:-:S07]  /*1ef0*/  @P5 LOP3.LUT R6, R6, R19, RZ, 0x3c, !PT ;  /* 0x0000001306065212 */ /* 0x000fce00078e3cff */
[----:B------:R-:W4:Y:S04]  /*1f00*/  @P0 LDG.E R19, desc[UR26][R10.64+0x90] ;  /* 0x0000901a0a130981 */ /* 0x000f28000c1e1900 */
        /* <DEDUP_REMOVED lines=13> */
[----:B------:R-:W-:-:S04]  /*1fe0*/  @P6 LOP3.LUT R6, R6, R25, RZ, 0x3c, !PT ;  /* 0x0000001906066212 */ /* 0x000fc800078e3cff */
[----:B------:R-:W-:Y:S02]  /*1ff0*/  @P0 LOP3.LUT R6, R6, R19, RZ, 0x3c, !PT ;  /* 0x0000001306060212 */ /* 0x000fe400078e3cff */
[----:B------:R-:W-:Y:S02]  /*2000*/  @P0 LOP3.LUT R3, R3, R26, RZ, 0x3c, !PT ;  /* 0x0000001a03030212 */ /* 0x000fe400078e3cff */
[----:B---3--:R-:W-:Y:S02]  /*2010*/  @P6 LOP3.LUT R5, R5, R18, RZ, 0x3c, !PT ;  /* 0x0000001205056212 */ /* 0x008fe400078e3cff */
[----:B--2---:R-:W-:Y:S02]  /*2020*/  @P6 LOP3.LUT R7, R7, R20, RZ, 0x3c, !PT ;  /* 0x0000001407076212 */ /* 0x004fe400078e3cff */
[----:B----4-:R-:W-:Y:S02]  /*2030*/  @P6 LOP3.LUT R2, R2, R17, RZ, 0x3c, !PT ;  /* 0x0000001102026212 */ /* 0x010fe400078e3cff */
[----:B------:R-:W-:-:S02]  /*2040*/  @P0 LOP3.LUT R5, R5, R22, RZ, 0x3c, !PT ;  /* 0x0000001605050212 */ /* 0x000fc400078e3cff */
[----:B------:R-:W-:Y:S02]  /*2050*/  @P0 LOP3.LUT R7, R7, R24, RZ, 0x3c, !PT ;  /* 0x0000001807070212 */ /* 0x000fe400078e3cff */
        /* <DEDUP_REMOVED lines=26> */
[----:B------:R-:W-:Y:S01]  /*2200*/  LOP3.LUT P0, RZ, R21, 0x8000, RZ, 0xc0, !PT ;  /* 0x0000800015ff7812 */ /* 0x000fe2000780c0ff */
[----:B------:R-:W4:Y:S04]  /*2210*/  @P4 LDG.E R19, desc[UR26][R10.64+0xfc] ;  /* 0x0000fc1a0a134981 */ /* 0x000f28000c1e1900 */
[----:B------:R-:W4:Y:S01]  /*2220*/  @P3 LDG.E R21, desc[UR26][R10.64+0xe0] ;  /* 0x0000e01a0a153981 */ /* 0x000f22000c1e1900 */
[----:B--2---:R-:W-:-:S07]  /*2230*/  @P2 LOP3.LUT R7, R7, R18, RZ, 0x3c, !PT ;  /* 0x0000001207072212 */ /* 0x004fce00078e3cff */
[----:B------:R-:W2:Y:S04]  /*2240*/  @P0 LDG.E R30, desc[UR26][R10.64+0x13c] ;  /* 0x00013c1a0a1e0981 */ /* 0x000ea8000c1e1900 */
[----:B------:R-:W2:Y:S01]  /*2250*/  @P4 LDG.E R18, desc[UR26][R10.64+0x100] ;  /* 0x0001001a0a124981 */ /* 0x000ea2000c1e1900 */
[----:B---3--:R-:W-:Y:S02]  /*2260*/  @P2 LOP3.LUT R3, R3, R20, RZ, 0x3c, !PT ;  /* 0x0000001403032212 */ /* 0x008fe400078e3cff */
[----:B----4-:R-:W-:Y:S01]  /*2270*/  @P3 LOP3.LUT R7, R7, R22, RZ, 0x3c, !PT ;  /* 0x0000001607073212 */ /* 0x010fe200078e3cff */
[----:B------:R-:W3:Y:S01]  /*2280*/  @P3 LDG.E R20, desc[UR26][R10.64+0xdc] ;  /* 0x0000dc1a0a143981 */ /* 0x000ee2000c1e1900 */
[----:B------:R-:W-:-:S03]  /*2290*/  @P1 LOP3.LUT R6, R6, R23, RZ, 0x3c, !PT ;  /* 0x0000001706061212 */ /* 0x000fc600078e3cff */
[----:B------:R-:W4:Y:S01]  /*22a0*/  @P1 LDG.E R22, desc[UR26][R10.64+0xb4] ;  /* 0x0000b41a0a161981 */ /* 0x000f22000c1e1900 */
[----:B------:R-:W-:Y:S02]  /*22b0*/  @P1 LOP3.LUT R2, R2, R25, RZ, 0x3c, !PT ;  /* 0x0000001902021212 */ /* 0x000fe400078e3cff */
[----:B------:R-:W-:Y:S01]  /*22c0*/  @P3 LOP3.LUT R3, R3, R24, RZ, 0x3c, !PT ;  /* 0x0000001803033212 */ /* 0x000fe200078e3cff */
[----:B------:R-:W3:Y:S01]  /*22d0*/  @P3 LDG.E R23, desc[UR26][R10.64+0xe8] ;  /* 0x0000e81a0a173981 */ /* 0x000ee2000c1e1900 */
[----:B------:R-:W-:-:S03]  /*22e0*/  @P2 LOP3.LUT R6, R6, R27, RZ, 0x3c, !PT ;  /* 0x0000001b06062212 */ /* 0x000fc600078e3cff */
[----:B------:R-:W3:Y:S01]  /*22f0*/  @P4 LDG.E R25, desc[UR26][R10.64+0xf4] ;  /* 0x0000f41a0a194981 */ /* 0x000ee2000c1e1900 */
[----:B------:R-:W-:-:S03]  /*2300*/  @P2 LOP3.LUT R2, R2, R17, RZ, 0x3c, !PT ;  /* 0x0000001102022212 */ /* 0x000fc600078e3cff */
[----:B------:R-:W3:Y:S01]  /*2310*/  @P2 LDG.E R24, desc[UR26][R10.64+0xc8] ;  /* 0x0000c81a0a182981 */ /* 0x000ee2000c1e1900 */
[----:B------:R-:W-:-:S03]  /*2320*/  @P4 LOP3.LUT R7, R7, R26, RZ, 0x3c, !PT ;  /* 0x0000001a07074212 */ /* 0x000fc600078e3cff */
[----:B------:R-:W3:Y:S01]  /*2330*/  @P5 LDG.E R17, desc[UR26][R10.64+0x108] ;  /* 0x0001081a0a115981 */ /* 0x000ee2000c1e1900 */
[----:B------:R-:W-:-:S03]  /*2340*/  @P3 LOP3.LUT R6, R6, R21, RZ, 0x3c, !PT ;  /* 0x0000001506063212 */ /* 0x000fc600078e3cff */
[----:B------:R-:W3:Y:S04]  /*2350*/  @P5 LDG.E R26, desc[UR26][R10.64+0x10c] ;  /* 0x00010c1a0a1a5981 */ /* 0x000ee8000c1e1900 */
[----:B------:R-:W3:Y:S01]  /*2360*/  @P5 LDG.E R21, desc[UR26][R10.64+0x110] ;  /* 0x0001101a0a155981 */ /* 0x000ee2000c1e1900 */
[----:B--2---:R-:W-:-:S03]  /*2370*/  @P4 LOP3.LUT R3, R3, R18, RZ, 0x3c, !PT ;  /* 0x0000001203034212 */ /* 0x004fc600078e3cff */
[----:B------:R-:W2:Y:S01]  /*2380*/  @P4 LDG.E R18, desc[UR26][R10.64+0xf0] ;  /* 0x0000f01a0a124981 */ /* 0x000ea2000c1e1900 */
[----:B----4-:R-:W-:-:S03]  /*2390*/  @P1 LOP3.LUT R5, R5, R22, RZ, 0x3c, !PT ;  /* 0x0000001605051212 */ /* 0x010fc600078e3cff */
[----:B------:R-:W4:Y:S01]  /*23a0*/  @P5 LDG.E R22, desc[UR26][R10.64+0x104] ;  /* 0x0001041a0a165981 */ /* 0x000f22000c1e1900 */
[----:B---3--:R-:W-:-:S03]  /*23b0*/  @P3 LOP3.LUT R2, R2, R23, RZ, 0x3c, !PT ;  /* 0x0000001702023212 */ /* 0x008fc600078e3cff */
[----:B------:R-:W3:Y:S01]  /*23c0*/  @P6 LDG.E R23, desc[UR26][R10.64+0x11c] ;  /* 0x00011c1a0a176981 */ /* 0x000ee2000c1e1900 */
[----:B------:R-:W-:Y:S02]  /*23d0*/  @P4 LOP3.LUT R6, R6, R25, RZ, 0x3c, !PT ;  /* 0x0000001906064212 */ /* 0x000fe400078e3cff */
[----:B------:R-:W-:Y:S02]  /*23e0*/  @P2 LOP3.LUT R5, R5, R24, RZ, 0x3c, !PT ;  /* 0x0000001805052212 */ /* 0x000fe400078e3cff */
[----:B------:R-:W-:Y:S01]  /*23f0*/  @P4 LOP3.LUT R2, R2, R19, RZ, 0x3c, !PT ;  /* 0x0000001302024212 */ /* 0x000fe200078e3cff */
[----:B------:R-:W3:Y:S01]  /*2400*/  @P6 LDG.E R24, desc[UR26][R10.64+0x120] ;  /* 0x0001201a0a186981 */ /* 0x000ee2000c1e1900 */
        /* <DEDUP_REMOVED lines=8> */
[----:B------:R-:W3:Y:S04]  /*2490*/  @P0 LDG.E R19, desc[UR26][R10.64+0x130] ;  /* 0x0001301a0a130981 */ /* 0x000ee8000c1e1900 */
[----:B------:R-:W3:Y:S04]  /*24a0*/  @P0 LDG.E R28, desc[UR26][R10.64+0x134] ;  /* 0x0001341a0a1c0981 */ /* 0x000ee8000c1e1900 */
[----:B------:R-:W3:Y:S01]  /*24b0*/  @P0 LDG.E R21, desc[UR26][R10.64+0x138] ;  /* 0x0001381a0a150981 */ /* 0x000ee2000c1e1900 */
[----:B--2---:R-:W-:-:S03]  /*24c0*/  @P4 LOP3.LUT R5, R5, R18, RZ, 0x3c, !PT ;  /* 0x0000001205054212 */ /* 0x004fc600078e3cff */
[----:B------:R-:W2:Y:S01]  /*24d0*/  @P0 LDG.E R18, desc[UR26][R10.64+0x12c] ;  /* 0x00012c1a0a120981 */ /* 0x000ea2000c1e1900 */
[----:B------:R-:W-:-:S04]  /*24e0*/  UIADD3 UR4, UPT, UPT, UR4, 0x10, URZ ;  /* 0x0000001004047890 */ /* 0x000fc8000fffe0ff */
[----:B------:R-:W-:Y:S01]  /*24f0*/  UISETP.NE.AND UP0, UPT, UR4, 0x20, UPT ;  /* 0x000000200400788c */ /* 0x000fe2000bf05270 */
[----:B----4-:R-:W-:Y:S02]  /*2500*/  @P5 LOP3.LUT R5, R5, R22, RZ, 0x3c, !PT ;  /* 0x0000001605055212 */ /* 0x010fe400078e3cff */
[----:B---3--:R-:W-:Y:S02]  /*2510*/  @P6 LOP3.LUT R6, R6, R23, RZ, 0x3c, !PT ;  /* 0x0000001706066212 */ /* 0x008fe400078e3cff */
[----:B------:R-:W-:Y:S02]  /*2520*/  @P6 LOP3.LUT R7, R7, R24, RZ, 0x3c, !PT ;  /* 0x0000001807076212 */ /* 0x000fe400078e3cff */
[----:B------:R-:W-:Y:S02]  /*2530*/  @P6 LOP3.LUT R2, R2, R17, RZ, 0x3c, !PT ;  /* 0x0000001102026212 */ /* 0x000fe400078e3cff */
[----:B------:R-:W-:Y:S02]  /*2540*/  @P6 LOP3.LUT R3, R3, R26, RZ, 0x3c, !PT ;  /* 0x0000001a03036212 */ /* 0x000fe400078e3cff */
[----:B------:R-:W-:-:S02]  /*2550*/  @P6 LOP3.LUT R5, R5, R20, RZ, 0x3c, !PT ;  /* 0x0000001405056212 */ /* 0x000fc400078e3cff */
[----:B------:R-:W-:Y:S02]  /*2560*/  @P0 LOP3.LUT R3, R3, R30, RZ, 0x3c, !PT ;  /* 0x0000001e03030212 */ /* 0x000fe400078e3cff */
[----:B------:R-:W-:Y:S02]  /*2570*/  @P0 LOP3.LUT R6, R6, R19, RZ, 0x3c, !PT ;  /* 0x0000001306060212 */ /* 0x000fe400078e3cff */
[----:B------:R-:W-:Y:S02]  /*2580*/  @P0 LOP3.LUT R7, R7, R28, RZ, 0x3c, !PT ;  /* 0x0000001c07070212 */ /* 0x000fe400078e3cff */
[----:B------:R-:W-:Y:S02]  /*2590*/  @P0 LOP3.LUT R2, R2, R21, RZ, 0x3c, !PT ;  /* 0x0000001502020212 */ /* 0x000fe400078e3cff */
[----:B--2---:R-:W-:Y:S01]  /*25a0*/  @P0 LOP3.LUT R5, R5, R18, RZ, 0x3c, !PT ;  /* 0x0000001205050212 */ /* 0x004fe200078e3cff */
[----:B------:R-:W-:Y:S06]  /*25b0*/  BRA.U UP0, `(.L_x_8) ;  /* 0xfffffff5004c7547 */ /* 0x000fec000b83ffff */
[----:B------:R-:W-:-:S05]  /*25c0*/  VIADD R14, R14, 0x1 ;  /* 0x000000010e0e7836 */ /* 0x000fca0000000000 */
[----:B------:R-:W-:-:S13]  /*25d0*/  ISETP.NE.AND P0, PT, R14, 0x5, PT ;  /* 0x000000050e00780c */ /* 0x000fda0003f05270 */
[----:B------:R-:W-:Y:S05]  /*25e0*/  @P0 BRA `(.L_x_9) ;  /* 0xfffffff400300947 */ /* 0x000fea000383ffff */
[----:B------:R2:W-:Y:S04]  /*25f0*/  STL [R1+0x4], R5 ;  /* 0x0000040501007387 */ /* 0x0005e80000100800 */
[----:B------:R2:W-:Y:S04]  /*2600*/  STL.64 [R1+0x8], R6 ;  /* 0x0000080601007387 */ /* 0x0005e80000100a00 */
[----:B------:R2:W-:Y:S02]  /*2610*/  STL.64 [R1+0x10], R2 ;  /* 0x0000100201007387 */ /* 0x0005e40000100a00 */
.L_x_3:
[----:B------:R-:W-:Y:S05]  /*2620*/  BSYNC.RECONVERGENT B1 ;  /* 0x0000000000017941 */ /* 0x000fea0003800200 */
.L_x_2:
[C---:B------:R-:W-:Y:S01]  /*2630*/  ISETP.GT.U32.AND P0, PT, R0.reuse, 0x3, PT ;  /* 0x000000030000780c */ /* 0x040fe20003f04070 */
[----:B------:R-:W-:Y:S01]  /*2640*/  VIADD R13, R13, 0x1 ;  /* 0x000000010d0d7836 */ /* 0x000fe20000000000 */
[--C-:B------:R-:W-:Y:S02]  /*2650*/  SHF.R.U64 R0, R0, 0x2, R12.reuse ;  /* 0x0000000200007819 */ /* 0x100fe4000000120c */
[----:B------:R-:W-:Y:S02]  /*2660*/  ISETP.GT.U32.AND.EX P0, PT, R12, RZ, PT, P0 ;  /* 0x000000ff0c00720c */ /* 0x000fe40003f04100 */
[----:B------:R-:W-:-:S11]  /*2670*/  SHF.R.U32.HI R12, RZ, 0x2, R12 ;  /* 0x00000002ff0c7819 */ /* 0x000fd6000001160c */
[----:B------:R-:W-:Y:S05]  /*2680*/  @P0 BRA `(.L_x_10) ;  /* 0xffffffd800cc0947 */ /* 0x000fea000383ffff */
.L_x_1:
[----:B------:R-:W-:Y:S05]  /*2690*/  BSYNC.RECONVERGENT B0 ;  /* 0x0000000000007941 */ /* 0x000fea0003800200 */
.L_x_0:
[----:B------:R-:W3:Y:S01]  /*26a0*/  LDCU UR6, c[0x0][0x388] ;  /* 0x00007100ff0677ac */ /* 0x000ee20008000800 */
[----:B------:R4:W-:Y:S04]  /*26b0*/  STL.64 [R1+0x18], RZ ;  /* 0x000018ff01007387 */ /* 0x0009e80000100a00 */
[----:B------:R4:W-:Y:S04]  /*26c0*/  STL [R1+0x20], RZ ;  /* 0x000020ff01007387 */ /* 0x0009e80000100800 */
[----:B------:R4:W-:Y:S01]  /*26d0*/  STL.64 [R1+0x28], RZ ;  /* 0x000028ff01007387 */ /* 0x0009e20000100a00 */
[----:B---3--:R-:W-:-:S06]  /*26e0*/  UISETP.GT.AND UP0, UPT, UR6, 0x80, UPT ;  /* 0x000000800600788c */ /* 0x008fcc000bf04270 */
[----:B------:R-:W-:-:S13]  /*26f0*/  PLOP3.LUT P0, PT, PT, PT, UP0, 0x80, 0x8 ;  /* 0x000000000008781c */ /* 0x000fda0003f0f008 */
[----:B----4-:R-:W-:Y:S05]  /*2700*/  @P0 EXIT ;  /* 0x000000000000094d */ /* 0x010fea0003800000 */
[----:B------:R-:W3:Y:S01]  /*2710*/  LDCU UR4, c[0x0][0x398] ;  /* 0x00007300ff0477ac */ /* 0x000ee20008000800 */
[----:B------:R-:W-:Y:S01]  /*2720*/  IMAD.MOV.U32 R27, RZ, RZ, RZ ;  /* 0x000000ffff1b7224 */ /* 0x000fe200078e00ff */
[----:B---3--:R-:W-:-:S09]  /*2730*/  UISETP.GE.AND UP0, UPT, UR4, 0x1, UPT ;  /* 0x000000010400788c */ /* 0x008fd2000bf06270 */
[----:B------:R-:W-:Y:S05]  /*2740*/  BRA.U !UP0, `(.L_x_11) ;  /* 0x0000003508107547 */ /* 0x000fea000b800000 */
[----:B------:R-:W-:-:S09]  /*2750*/  UISETP.GE.AND UP0, UPT, UR6, -0x1, UPT ;  /* 0xffffffff0600788c */ /* 0x000fd2000bf06270 */
[----:B------:R-:W-:Y:S05]  /*2760*/  BRA.U !UP0, `(.L_x_11) ;  /* 0x0000003508087547 */ /* 0x000fea000b800000 */
[----:B------:R-:W3:Y:S01]  /*2770*/  LDC.64 R8, c[0x0][0x390] ;  /* 0x0000e400ff087b82 */ /* 0x000ee20000000a00 */
[----:B------:R-:W-:Y:S01]  /*2780*/  IMAD.MOV.U32 R14, RZ, RZ, 0x0 ;  /* 0x00000000ff0e7424 */ /* 0x000fe200078e00ff */
[----:B------:R-:W-:Y:S01]  /*2790*/  UIADD3 UR6, UPT, UPT, UR6, 0x2, URZ ;  /* 0x0000000206067890 */ /* 0x000fe2000fffe0ff */
[----:B------:R-:W-:Y:S01]  /*27a0*/  IMAD.MOV.U32 R15, RZ, RZ, 0x3fd80000 ;  /* 0x3fd80000ff0f7424 */ /* 0x000fe200078e00ff */
[----:B------:R-:W-:Y:S01]  /*27b0*/  UIADD3 UR31, UPT, UPT, UR29, 0x870, URZ ;  /* 0x000008701d1f7890 */ /* 0x000fe2000fffe0ff */
[----:B---3--:R-:W-:-:S06]  /*27c0*/  DMUL R8, R8, 0.5 ;  /* 0x3fe0000008087828 */ /* 0x008fcc0000000000 */
[----:B------:R-:W3:Y:S04]  /*27d0*/  MUFU.RSQ64H R11, R9 ;  /* 0x00000009000b7308 */ /* 0x000ee80000001c00 */
[----:B------:R-:W-:-:S05]  /*27e0*/  VIADD R10, R9, 0xfcb00000 ;  /* 0xfcb00000090a7836 */ /* 0x000fca0000000000 */
[----:B------:R-:W-:Y:S01]  /*27f0*/  ISETP.GE.U32.AND P0, PT, R10, 0x7ca00000, PT ;  /* 0x7ca000000a00780c */ /* 0x000fe20003f06070 */
[----:B---3--:R-:W-:-:S08]  /*2800*/  DMUL R12, R10, R10 ;  /* 0x0000000a0a0c7228 */ /* 0x008fd00000000000 */
[----:B------:R-:W-:-:S08]  /*2810*/  DFMA R12, R8, -R12, 1 ;  /* 0x3ff00000080c742b */ /* 0x000fd0000000080c */
[----:B------:R-:W-:Y:S02]  /*2820*/  DFMA R14, R12, R14, 0.5 ;  /* 0x3fe000000c0e742b */ /* 0x000fe4000000000e */
[----:B------:R-:W-:-:S08]  /*2830*/  DMUL R12, R10, R12 ;  /* 0x0000000c0a0c7228 */ /* 0x000fd00000000000 */
[----:B------:R-:W-:-:S08]  /*2840*/  DFMA R12, R14, R12, R10 ;  /* 0x0000000c0e0c722b */ /* 0x000fd0000000000a */
[----:B------:R-:W-:Y:S02]  /*2850*/  DMUL R14, R8, R12 ;  /* 0x0000000c080e7228 */ /* 0x000fe40000000000 */
[----:B------:R-:W-:Y:S02]  /*2860*/  VIADD R19, R13, 0xfff00000 ;  /* 0xfff000000d137836 */ /* 0x000fe40000000000 */
[----:B------:R-:W-:-:S04]  /*2870*/  IMAD.MOV.U32 R18, RZ, RZ, R12 ;  /* 0x000000ffff127224 */ /* 0x000fc800078e000c */
[----:B------:R-:W-:-:S08]  /*2880*/  DFMA R16, R14, -R14, R8 ;  /* 0x8000000e0e10722b */ /* 0x000fd00000000008 */
[----:B------:R-:W-:Y:S01]  /*2890*/  DFMA R30, R16, R18, R14 ;  /* 0x00000012101e722b */ /* 0x000fe2000000000e */
[----:B------:R-:W-:Y:S10]  /*28a0*/  @!P0 BRA `(.L_x_12) ;  /* 0x0000000000088947 */ /* 0x000ff40003800000 */
[----:B------:R-:W-:-:S07]  /*28b0*/  MOV R0, 0x28d0 ;  /* 0x000028d000007802 */ /* 0x000fce0000000f00 */
[----:B012---:R-:W-:Y:S05]  /*28c0*/  CALL.REL.NOINC `($__internal_0_$__cuda_sm20_dsqrt_rn_f64_mediumpath_v1) ;  /* 0x0000003000d47944 */ /* 0x007fea0003c00000 */
.L_x_12:
[----:B------:R-:W3:Y:S01]  /*28d0*/  LDCU.128 UR8, c[0x3][0x90] ;  /* 0x00c01200ff0877ac */ /* 0x000ee20008000c00 */
[----:B------:R-:W-:Y:S02]  /*28e0*/  IMAD.MOV.U32 R27, RZ, RZ, RZ ;  /* 0x000000ffff1b7224 */ /* 0x000fe400078e00ff */
[----:B------:R-:W-:Y:S01]  /*28f0*/  VIADD R0, R1, 0x30 ;  /* 0x0000003001007836 */ /* 0x000fe20000000000 */
[----:B------:R-:W4:Y:S01]  /*2900*/  LDCU.64 UR4, c[0x3][0xa0] ;  /* 0x00c01400ff0477ac */ /* 0x000f220008000a00 */
[----:B------:R-:W5:Y:S01]  /*2910*/  LDCU UR14, c[0x3][0x8c] ;  /* 0x00c01180ff0e77ac */ /* 0x000f620008000800 */
[----:B------:R-:W-:Y:S02]  /*2920*/  UIADD3 UR13, UPT, UPT, UR28, 0x240, URZ ;  /* 0x000002401c0d7890 */ /* 0x000fe4000fffe0ff */
[----:B------:R-:W-:Y:S02]  /*2930*/  UIADD3 UR32, UPT, UPT, UR28, 0x660, URZ ;  /* 0x000006601c207890 */ /* 0x000fe4000fffe0ff */
[----:B------:R-:W-:-:S02]  /*2940*/  UIADD3 UR33, UPT, UPT, UR28, 0x8a0, URZ ;  /* 0x000008a01c217890 */ /* 0x000fc4000fffe0ff */
[----:B---3--:R-:W-:Y:S02]  /*2950*/  USHF.L.U32 UR16, UR8, 0x1, URZ ;  /* 0x0000000108107899 */ /* 0x008fe400080006ff */
[----:B------:R-:W-:Y:S02]  /*2960*/  UIMAD UR7, UR8, 0xc, UR31 ;  /* 0x0000000c080778a4 */ /* 0x000fe4000f8e021f */
[----:B------:R-:W-:Y:S02]  /*2970*/  USHF.L.U32 UR17, UR9, 0x1, URZ ;  /* 0x0000000109117899 */ /* 0x000fe400080006ff */
[----:B------:R-:W-:Y:S02]  /*2980*/  UIMAD UR8, UR9, 0xc, UR31 ;  /* 0x0000000c090878a4 */ /* 0x000fe4000f8e021f */
[----:B------:R-:W-:Y:S02]  /*2990*/  USHF.L.U32 UR18, UR10, 0x1, URZ ;  /* 0x000000010a127899 */ /* 0x000fe400080006ff */
[----:B------:R-:W-:-:S02]  /*29a0*/  UIMAD UR9, UR10, 0xc, UR31 ;  /* 0x0000000c0a0978a4 */ /* 0x000fc4000f8e021f */
[----:B------:R-:W-:Y:S02]  /*29b0*/  USHF.L.U32 UR19, UR11, 0x1, URZ ;  /* 0x000000010b137899 */ /* 0x000fe400080006ff */
[----:B------:R-:W-:Y:S02]  /*29c0*/  UIMAD UR10, UR11, 0xc, UR31 ;  /* 0x0000000c0b0a78a4 */ /* 0x000fe4000f8e021f */
[----:B----4-:R-:W-:Y:S02]  /*29d0*/  USHF.L.U32 UR20, UR4, 0x1, URZ ;  /* 0x0000000104147899 */ /* 0x010fe400080006ff */
[----:B------:R-:W-:Y:S02]  /*29e0*/  USHF.L.U32 UR21, UR5, 0x1, URZ ;  /* 0x0000000105157899 */ /* 0x000fe400080006ff */
[----:B-----5:R-:W-:Y:S02]  /*29f0*/  USHF.L.U32 UR15, UR14, 0x1, URZ ;  /* 0x000000010e0f7899 */ /* 0x020fe400080006ff */
[----:B------:R-:W-:-:S02]  /*2a00*/  UIMAD UR11, UR4, 0xc, UR31 ;  /* 0x0000000c040b78a4 */ /* 0x000fc4000f8e021f */
[----:B------:R-:W-:Y:S01]  /*2a10*/  UIMAD UR12, UR5, 0xc, UR31 ;  /* 0x0000000c050c78a4 */ /* 0x000fe2000f8e021f */
[----:B------:R-:W-:Y:S01]  /*2a20*/  UMOV UR4, 0x48 ;  /* 0x0000004800047882 */ /* 0x000fe20000000000 */
[----:B------:R-:W-:Y:S02]  /*2a30*/  UIMAD UR14, UR14, 0xc, UR31 ;  /* 0x0000000c0e0e78a4 */ /* 0x000fe4000f8e021f */
[----:B------:R-:W-:Y:S02]  /*2a40*/  ULEA UR15, UR15, UR4, 0x3 ;  /* 0x000000040f0f7291 */ /* 0x000fe4000f8e18ff */
[----:B------:R-:W-:Y:S02]  /*2a50*/  ULEA UR16, UR16, UR4, 0x3 ;  /* 0x0000000410107291 */ /* 0x000fe4000f8e18ff */
[----:B------:R-:W-:Y:S02]  /*2a60*/  ULEA UR17, UR17, UR4, 0x3 ;  /* 0x0000000411117291 */ /* 0x000fe4000f8e18ff */
[----:B------:R-:W-:-:S02]  /*2a70*/  ULEA UR18, UR18, UR4, 0x3 ;  /* 0x0000000412127291 */ /* 0x000fc4000f8e18ff */
[----:B------:R-:W-:Y:S02]  /*2a80*/  ULEA UR19, UR19, UR4, 0x3 ;  /* 0x0000000413137291 */ /* 0x000fe4000f8e18ff */
[----:B------:R-:W-:Y:S02]  /*2a90*/  ULEA UR20, UR20, UR4, 0x3 ;  /* 0x0000000414147291 */ /* 0x000fe4000f8e18ff */
[----:B------:R-:W-:-:S03]  /*2aa0*/  ULEA UR21, UR21, UR4, 0x3 ;  /* 0x0000000415157291 */ /* 0x000fc6000f8e18ff */
[----:B------:R-:W-:-:S09]  /*2ab0*/  UMOV UR4, URZ ;  /* 0x000000ff00047c82 */ /* 0x000fd20008000000 */
.L_x_31:
[----:B---3--:R-:W3:Y:S01]  /*2ac0*/  LDCU UR22, c[0x0][0x398] ;  /* 0x00007300ff1677ac */ /* 0x008ee20008000800 */
[----:B0----5:R-:W-:Y:S02]  /*2ad0*/  IMAD.MOV.U32 R8, RZ, RZ, R7 ;  /* 0x000000ffff087224 */ /* 0x021fe400078e0007 */
[----:B----4-:R-:W-:Y:S01]  /*2ae0*/  IMAD.MOV.U32 R9, RZ, RZ, R6 ;  /* 0x000000ffff097224 */ /* 0x010fe200078e0006 */
[----:B------:R-:W4:Y:S01]  /*2af0*/  LDCU UR5, c[0x0][0x388] ;  /* 0x00007100ff0577ac */ /* 0x000f220008000800 */
[----:B--2---:R-:W-:Y:S02]  /*2b00*/  IMAD.MOV.U32 R10, RZ, RZ, R5 ;  /* 0x000000ffff0a7224 */ /* 0x004fe400078e0005 */
[----:B------:R-:W-:Y:S01]  /*2b10*/  IMAD.MOV.U32 R16, RZ, RZ, RZ ;  /* 0x000000ffff107224 */ /* 0x000fe200078e00ff */
[----:B------:R-:W-:Y:S01]  /*2b20*/  UIADD3 UR4, UPT, UPT, UR4, 0x1, URZ ;  /* 0x0000000104047890 */ /* 0x000fe2000fffe0ff */
[----:B------:R-:W-:Y:S01]  /*2b30*/  IMAD.MOV.U32 R19, RZ, RZ, R0 ;  /* 0x000000ffff137224 */ /* 0x000fe200078e0000 */
[----:B------:R-:W-:Y:S01]  /*2b40*/  UMOV UR23, 0xfffffffe ;  /* 0xfffffffe00177882 */ /* 0x000fe20000000000 */
[----:B------:R-:W-:Y:S01]  /*2b50*/  IMAD.MOV.U32 R11, RZ, RZ, RZ ;  /* 0x000000ffff0b7224 */ /* 0x000fe200078e00ff */
[----:B---3--:R-:W-:-:S03]  /*2b60*/  UISETP.NE.AND UP0, UPT, UR4, UR22, UPT ;  /* 0x000000160400728c */ /* 0x008fc6000bf05270 */
[----:B------:R-:W-:Y:S01]  /*2b70*/  UMOV UR22, UR13 ;  /* 0x0000000d00167c82 */ /* 0x000fe20008000000 */
[----:B----4-:R-:W-:-:S12]  /*2b80*/  UIADD3 UR5, UPT, UPT, -UR5, URZ, URZ ;  /* 0x000000ff05057290 */ /* 0x010fd8000fffe1ff */
.L_x_18:
[----:B012---:R-:W0:Y:S01]  /*2b90*/  LDC R5, c[0x0][0x388] ;  /* 0x0000e200ff057b82 */ /* 0x007e220000000800 */
[----:B------:R-:W-:Y:S01]  /*2ba0*/  UIADD3 UR24, UPT, UPT, UR23, 0x2, URZ ;  /* 0x0000000217187890 */ /* 0x000fe2000fffe0ff */
[----:B------:R-:W-:-:S05]  /*2bb0*/  IMAD.MOV.U32 R17, RZ, RZ, R16 ;  /* 0x000000ffff117224 */ /* 0x000fca00078e0010 */
[----:B0-----:R-:W-:-:S13]  /*2bc0*/  ISETP.LE.AND P1, PT, R5, UR24, PT ;  /* 0x0000001805007c0c */ /* 0x001fda000bf23270 */
[----:B------:R0:W-:Y:S01]  /*2bd0*/  @P1 STL [R19], RZ ;  /* 0x000000ff13001387 */ /* 0x0001e20000100800 */
[----:B------:R-:W-:Y:S02]  /*2be0*/  @P1 IMAD.MOV.U32 R16, RZ, RZ, RZ ;  /* 0x000000ffff101224 */ /* 0x000fe400078e00ff */
[----:B------:R-:W-:Y:S02]  /*2bf0*/  @P1 IMAD.MOV.U32 R7, RZ, RZ, R3 ;  /* 0x000000ffff071224 */ /* 0x000fe400078e0003 */
[----:B------:R-:W-:Y:S02]  /*2c00*/  @P1 IMAD.MOV.U32 R6, RZ, RZ, R2 ;  /* 0x000000ffff061224 */ /* 0x000fe400078e0002 */
[----:B------:R-:W-:Y:S01]  /*2c10*/  @P1 IMAD.MOV.U32 R5, RZ, RZ, R8 ;  /* 0x000000ffff051224 */ /* 0x000fe200078e0008 */
[----:B0--3--:R-:W-:Y:S06]  /*2c20*/  @P1 BRA `(.L_x_13) ;  /* 0x0000000000341947 */ /* 0x009fec0003800000 */
[----:B------:R-:W-:Y:S01]  /*2c30*/  SHF.R.U32.HI R5, RZ, 0x2, R10 ;  /* 0x00000002ff057819 */ /* 0x000fe2000001160a */
[----:B------:R-:W-:Y:S02]  /*2c40*/  IMAD.SHL.U32 R6, R3, 0x10, RZ ;  /* 0x0000001003067824 */ /* 0x000fe400078e00ff */
[----:B------:R-:W-:Y:S01]  /*2c50*/  VIADD R4, R4, 0x587c5 ;  /* 0x000587c504047836 */ /* 0x000fe20000000000 */
[----:B------:R-:W-:Y:S01]  /*2c60*/  LOP3.LUT R5, R5, R10, RZ, 0x3c, !PT ;  /* 0x0000000a05057212 */ /* 0x000fe200078e3cff */
[----:B------:R-:W-:-:S04]  /*2c70*/  IMAD.MOV.U32 R10, RZ, RZ, R9 ;  /* 0x000000ffff0a7224 */ /* 0x000fc800078e0009 */
[----:B------:R-:W-:-:S05]  /*2c80*/  IMAD.SHL.U32 R7, R5, 0x2, RZ ;  /* 0x0000000205077824 */ /* 0x000fca00078e00ff */
[----:B------:R-:W-:Y:S01]  /*2c90*/  LOP3.LUT R6, R5, R7, R6, 0x96, !PT ;  /* 0x0000000705067212 */ /* 0x000fe200078e9606 */
[----:B------:R-:W-:-:S03]  /*2ca0*/  IMAD.MOV.U32 R5, RZ, RZ, R2 ;  /* 0x000000ffff057224 */ /* 0x000fc600078e0002 */
[----:B------:R-:W-:Y:S01]  /*2cb0*/  LOP3.LUT R7, R6, R3, RZ, 0x3c, !PT ;  /* 0x0000000306077212 */ /* 0x000fe200078e3cff */
[----:B------:R-:W-:-:S04]  /*2cc0*/  IMAD.MOV.U32 R6, RZ, RZ, R3 ;  /* 0x000000ffff067224 */ /* 0x000fc800078e0003 */
[----:B------:R-:W-:-:S05]  /*2cd0*/  IMAD.IADD R16, R7, 0x1, R4 ;  /* 0x0000000107107824 */ /* 0x000fca00078e0204 */
[----:B------:R-:W-:-:S05]  /*2ce0*/  LOP3.LUT R16, R16, 0x1, RZ, 0xc0, !PT ;  /* 0x0000000110107812 */ /* 0x000fca00078ec0ff */
[----:B------:R0:W-:Y:S02]  /*2cf0*/  STL [R19], R16 ;  /* 0x0000001013007387 */ /* 0x0001e40000100800 */
.L_x_13:
[----:B------:R-:W-:Y:S01]  /*2d00*/  SHF.R.U32.HI R3, RZ, 0x2, R10 ;  /* 0x00000002ff037819 */ /* 0x000fe2000001160a */
[----:B------:R-:W-:Y:S01]  /*2d10*/  IMAD.SHL.U32 R2, R7, 0x10, RZ ;  /* 0x0000001007027824 */ /* 0x000fe200078e00ff */
[----:B------:R-:W-:Y:S01]  /*2d20*/  BSSY.RECONVERGENT B0, `(.L_x_14) ;  /* 0x0000044000007945 */ /* 0x000fe20003800200 */
[----:B------:R-:W-:Y:S01]  /*2d30*/  IMAD.MOV.U32 R13, RZ, RZ, 0x3e055027 ;  /* 0x3e055027ff0d7424 */ /* 0x000fe200078e00ff */
[----:B------:R-:W-:Y:S01]  /*2d40*/  LOP3.LUT R3, R3, R10, RZ, 0x3c, !PT ;  /* 0x0000000a03037212 */ /* 0x000fe200078e3cff */
[----:B------:R-:W-:Y:S01]  /*2d50*/  @P1 IMAD.MOV.U32 R8, RZ, RZ, R9 ;  /* 0x000000ffff081224 */ /* 0x000fe200078e0009 */
[----:B------:R-:W-:-:S03]  /*2d60*/  LOP3.LUT R9, R16, R17, R11, 0x96, !PT ;  /* 0x0000001110097212 */ /* 0x000fc600078e960b */
[----:B------:R-:W-:Y:S01]  /*2d70*/  IMAD.SHL.U32 R10, R3, 0x2, RZ ;  /* 0x00000002030a7824 */ /* 0x000fe200078e00ff */
[----:B------:R-:W-:-:S04]  /*2d80*/  LEA R9, R9, 0xffffffff, 0x1 ;  /* 0xffffffff09097811 */ /* 0x000fc800078e08ff */
[----:B------:R-:W-:Y:S01]  /*2d90*/  LOP3.LUT R2, R3, R10, R2, 0x96, !PT ;  /* 0x0000000a03027212 */ /* 0x000fe200078e9602 */
[----:B------:R-:W-:-:S03]  /*2da0*/  IMAD.MOV.U32 R10, RZ, RZ, 0x2f800000 ;  /* 0x2f800000ff0a7424 */ /* 0x000fc600078e00ff */
[----:B------:R-:W-:-:S04]  /*2db0*/  LOP3.LUT R2, R2, R7, RZ, 0x3c, !PT ;  /* 0x0000000702027212 */ /* 0x000fc800078e3cff */
[C---:B------:R-:W-:Y:S01]  /*2dc0*/  IADD3 R3, PT, PT, R4.reuse, 0x587c5, R2 ;  /* 0x000587c504037810 */ /* 0x040fe20007ffe002 */
[----:B------:R-:W-:-:S03]  /*2dd0*/  VIADD R4, R4, 0xb0f8a ;  /* 0x000b0f8a04047836 */ /* 0x000fc60000000000 */
[----:B------:R-:W-:-:S05]  /*2de0*/  I2FP.F32.U32 R3, R3 ;  /* 0x0000000300037245 */ /* 0x000fca0000201000 */
[----:B------:R-:W-:-:S05]  /*2df0*/  FFMA R3, R3, R10, 1.1641532182693481445e-10 ;  /* 0x2f00000003037423 */ /* 0x000fca000000000a */
[----:B------:R-:W-:-:S13]  /*2e00*/  FSETP.GEU.AND P0, PT, R3, 1.175494350822287508e-38, PT ;  /* 0x008000000300780b */ /* 0x000fda0003f0e000 */
[----:B------:R-:W-:-:S04]  /*2e10*/  @!P0 FMUL R3, R3, 8388608 ;  /* 0x4b00000003038820 */ /* 0x000fc80000400000 */
[----:B------:R-:W-:-:S05]  /*2e20*/  VIADD R12, R3, 0xc0d55555 ;  /* 0xc0d55555030c7836 */ /* 0x000fca0000000000 */
[----:B------:R-:W-:-:S05]  /*2e30*/  LOP3.LUT R12, R12, 0xff800000, RZ, 0xc0, !PT ;  /* 0xff8000000c0c7812 */ /* 0x000fca00078ec0ff */
[----:B------:R-:W-:Y:S01]  /*2e40*/  IMAD.IADD R10, R3, 0x1, -R12 ;  /* 0x00000001030a7824 */ /* 0x000fe200078e0a0c */
[----:B------:R-:W-:-:S03]  /*2e50*/  I2FP.F32.S32 R12, R12 ;  /* 0x0000000c000c7245 */ /* 0x000fc60000201400 */
[----:B------:R-:W-:-:S04]  /*2e60*/  FADD R10, R10, -1 ;  /* 0xbf8000000a0a7421 */ /* 0x000fc80000000000 */
[----:B------:R-:W-:-:S04]  /*2e70*/  FFMA R13, R10, -R13, 0.14084610342979431152 ;  /* 0x3e1039f60a0d7423 */ /* 0x000fc8000000080d */
[----:B------:R-:W-:-:S04]  /*2e80*/  FFMA R13, R10, R13, -0.12148627638816833496 ;  /* 0xbdf8cdcc0a0d7423 */ /* 0x000fc8000000000d */
[----:B------:R-:W-:-:S04]  /*2e90*/  FFMA R13, R10, R13, 0.13980610668659210205 ;  /* 0x3e0f29550a0d7423 */ /* 0x000fc8000000000d */
[----:B------:R-:W-:-:S04]  /*2ea0*/  FFMA R13, R10, R13, -0.16684235632419586182 ;  /* 0xbe2ad8b90a0d7423 */ /* 0x000fc8000000000d */
[----:B------:R-:W-:-:S04]  /*2eb0*/  FFMA R13, R10, R13, 0.20012299716472625732 ;  /* 0x3e4ced0b0a0d7423 */ /* 0x000fc8000000000d */
[----:B------:R-:W-:-:S04]  /*2ec0*/  FFMA R13, R10, R13, -0.24999669194221496582 ;  /* 0xbe7fff220a0d7423 */ /* 0x000fc8000000000d */
[----:B------:R-:W-:-:S04]  /*2ed0*/  FFMA R13, R10, R13, 0.33333182334899902344 ;  /* 0x3eaaaa780a0d7423 */ /* 0x000fc8000000000d */
[C---:B------:R-:W-:Y:S01]  /*2ee0*/  FFMA R15, R10.reuse, R13, -0.5 ;  /* 0xbf0000000a0f7423 */ /* 0x040fe2000000000d */
[----:B------:R-:W-:Y:S02]  /*2ef0*/  FSEL R13, RZ, -23, P0 ;  /* 0xc1b80000ff0d7808 */ /* 0x000fe40000000000 */
[----:B------:R-:W-:Y:S01]  /*2f00*/  ISETP.GT.U32.AND P0, PT, R3, 0x7f7fffff, PT ;  /* 0x7f7fffff0300780c */ /* 0x000fe20003f04070 */
[----:B------:R-:W-:Y:S02]  /*2f10*/  FMUL R15, R10, R15 ;  /* 0x0000000f0a0f7220 */ /* 0x000fe40000400000 */
[----:B------:R-:W-:Y:S01]  /*2f20*/  FFMA R12, R12, 1.1920928955078125e-07, R13 ;  /* 0x340000000c0c7823 */ /* 0x000fe2000000000d */
[----:B------:R-:W-:Y:S01]  /*2f30*/  SHF.R.U32.HI R13, RZ, 0x2, R8 ;  /* 0x00000002ff0d7819 */ /* 0x000fe20000011608 */
[----:B------:R-:W-:Y:S01]  /*2f40*/  FFMA R15, R10, R15, R10 ;  /* 0x0000000f0a0f7223 */ /* 0x000fe2000000000a */
[----:B------:R-:W-:Y:S02]  /*2f50*/  IMAD.MOV.U32 R10, RZ, RZ, 0x7f800000 ;  /* 0x7f800000ff0a7424 */ /* 0x000fe400078e00ff */
[----:B------:R-:W-:Y:S01]  /*2f60*/  LOP3.LUT R13, R13, R8, RZ, 0x3c, !PT ;  /* 0x000000080d0d7212 */ /* 0x000fe200078e3cff */
[----:B------:R-:W-:Y:S01]  /*2f70*/  FFMA R12, R12, 0.69314718246459960938, R15 ;  /* 0x3f3172180c0c7823 */ /* 0x000fe2000000000f */
[----:B------:R-:W1:Y:S03]  /*2f80*/  I2F.F64 R8, R9 ;  /* 0x0000000900087312 */ /* 0x000e660000201c00 */
[C---:B------:R-:W-:Y:S01]  /*2f90*/  @P0 FFMA R12, R3.reuse, R10, +INF ;  /* 0x7f800000030c0423 */ /* 0x040fe2000000000a */
[----:B------:R-:W-:Y:S01]  /*2fa0*/  FSETP.NEU.AND P0, PT, R3, RZ, PT ;  /* 0x000000ff0300720b */ /* 0x000fe20003f0d000 */
[----:B------:R-:W-:-:S02]  /*2fb0*/  IMAD.SHL.U32 R3, R13, 0x2, RZ ;  /* 0x000000020d037824 */ /* 0x000fc400078e00ff */
[----:B------:R-:W-:Y:S01]  /*2fc0*/  FMUL R12, R12, -2 ;  /* 0xc00000000c0c7820 */ /* 0x000fe20000400000 */
[----:B------:R-:W-:-:S04]  /*2fd0*/  IMAD.SHL.U32 R10, R2, 0x10, RZ ;  /* 0x00000010020a7824 */ /* 0x000fc800078e00ff */
[----:B------:R-:W-:Y:S02]  /*2fe0*/  FSEL R12, R12, +INF , P0 ;  /* 0x7f8000000c0c7808 */ /* 0x000fe40000000000 */
[----:B------:R-:W-:Y:S02]  /*2ff0*/  LOP3.LUT R3, R13, R3, R10, 0x96, !PT ;  /* 0x000000030d037212 */ /* 0x000fe400078e960a */
[----:B------:R-:W-:Y:S01]  /*3000*/  LOP3.LUT R10, R16, R11, RZ, 0x3c, !PT ;  /* 0x0000000b100a7212 */ /* 0x000fe200078e3cff */
[----:B------:R-:W-:Y:S01]  /*3010*/  VIADD R15, R12, 0xf3000000 ;  /* 0xf30000000c0f7836 */ /* 0x000fe20000000000 */
[----:B------:R-:W-:Y:S01]  /*3020*/  LOP3.LUT R3, R3, R2, RZ, 0x3c, !PT ;  /* 0x0000000203037212 */ /* 0x000fe200078e3cff */
[----:B------:R2:W3:Y:S01]  /*3030*/  MUFU.RSQ R13, R12 ;  /* 0x0000000c000d7308 */ /* 0x0004e20000001400 */
[----:B------:R-:W-:Y:S02]  /*3040*/  LEA R10, R10, 0xffffffff, 0x1 ;  /* 0xffffffff0a0a7811 */ /* 0x000fe400078e08ff */
[----:B------:R-:W-:Y:S01]  /*3050*/  ISETP.GT.U32.AND P0, PT, R15, 0x727fffff, PT ;  /* 0x727fffff0f00780c */ /* 0x000fe20003f04070 */
[----:B------:R-:W-:-:S02]  /*3060*/  IMAD.IADD R14, R3, 0x1, R4 ;  /* 0x00000001030e7824 */ /* 0x000fc400078e0204 */
[----:B------:R-:W-:Y:S02]  /*3070*/  IMAD.MOV.U32 R15, RZ, RZ, 0x30c90fdb ;  /* 0x30c90fdbff0f7424 */ /* 0x000fe400078e00ff */
[----:B------:R-:W4:Y:S01]  /*3080*/  I2F.F64 R10, R10 ;  /* 0x0000000a000a7312 */ /* 0x000f220000201c00 */
[----:B------:R-:W-:-:S05]  /*3090*/  I2FP.F32.U32 R14, R14 ;  /* 0x0000000e000e7245 */ /* 0x000fca0000201000 */
[----:B------:R-:W-:Y:S02]  /*30a0*/  FFMA R14, R14, R15, 7.314590599882819788e-10 ;  /* 0x30490fdb0e0e7423 */ /* 0x000fe4000000000f */
[----:B-12---:R-:W-:Y:S05]  /*30b0*/  @!P0 BRA `(.L_x_15) ;  /* 0x0000000000188947 */ /* 0x006fea0003800000 */
[----:B------:R-:W-:Y:S01]  /*30c0*/  BSSY.RECONVERGENT B1, `(.L_x_16) ;  /* 0x0000003000017945 */ /* 0x000fe20003800200 */
[----:B------:R-:W-:-:S07]  /*30d0*/  MOV R15, 0x30f0 ;  /* 0x000030f0000f7802 */ /* 0x000fce0000000f00 */
[----:B0--34-:R-:W-:Y:S05]  /*30e0*/  CALL.REL.NOINC `($__internal_1_$__cuda_sm20_sqrt_rn_f32_slowpath) ;  /* 0x0000002c00707944 */ /* 0x019fea0003c00000 */
[----:B------:R-:W-:Y:S05]  /*30f0*/  BSYNC.RECONVERGENT B1 ;  /* 0x0000000000017941 */ /* 0x000fea0003800200 */
.L_x_16:
[----:B------:R-:W-:Y:S01]  /*3100*/  IMAD.MOV.U32 R15, RZ, RZ, R18 ;  /* 0x000000ffff0f7224 */ /* 0x000fe200078e0012 */
[----:B------:R-:W-:Y:S06]  /*3110*/  BRA `(.L_x_17) ;  /* 0x0000000000107947 */ /* 0x000fec0003800000 */
.L_x_15:
[----:B---3--:R-:W-:Y:S01]  /*3120*/  FMUL.FTZ R15, R12, R13 ;  /* 0x0000000d0c0f7220 */ /* 0x008fe20000410000 */
[----:B------:R-:W-:-:S03]  /*3130*/  FMUL.FTZ R13, R13, 0.5 ;  /* 0x3f0000000d0d7820 */ /* 0x000fc60000410000 */
[----:B------:R-:W-:-:S04]  /*3140*/  FFMA R12, -R15, R15, R12 ;  /* 0x0000000f0f0c7223 */ /* 0x000fc8000000010c */
[----:B------:R-:W-:-:S07]  /*3150*/  FFMA R15, R12, R13, R15 ;  /* 0x0000000d0c0f7223 */ /* 0x000fce000000000f */
.L_x_17:
[----:B------:R-:W-:Y:S05]  /*3160*/  BSYNC.RECONVERGENT B0 ;  /* 0x0000000000007941 */ /* 0x000fea0003800200 */
.L_x_14:
[----:B------:R-:W-:Y:S01]  /*3170*/  FMUL.RZ R18, R14, 0.15915493667125701904 ;  /* 0x3e22f9830e127820 */ /* 0x000fe2000040c000 */
[----:B------:R-:W-:Y:S01]  /*3180*/  UIADD3 UR5, UPT, UPT, UR5, 0x1, URZ ;  /* 0x0000000105057890 */ /* 0x000fe2000fffe0ff */
[----:B0-----:R-:W-:Y:S01]  /*3190*/  VIADD R19, R19, 0x4 ;  /* 0x0000000413137836 */ /* 0x001fe20000000000 */
[----:B------:R-:W-:Y:S01]  /*31a0*/  UIADD3 UR23, UPT, UPT, UR23, 0x1, URZ ;  /* 0x0000000117177890 */ /* 0x000fe2000fffe0ff */
[----:B------:R-:W0:Y:S01]  /*31b0*/  MUFU.SIN R12, R18 ;  /* 0x00000012000c7308 */ /* 0x000e220000000400 */
[----:B------:R-:W-:-:S07]  /*31c0*/  UISETP.NE.AND UP1, UPT, UR5, 0x2, UPT ;  /* 0x000000020500788c */ /* 0x000fce000bf25270 */
[----:B------:R-:W1:Y:S01]  /*31d0*/  MUFU.COS R14, R18 ;  /* 0x00000012000e7308 */ /* 0x000e620000000000 */
[----:B0-----:R-:W-:-:S07]  /*31e0*/  FMUL R12, R12, R15 ;  /* 0x0000000f0c0c7220 */ /* 0x001fce0000400000 */
[----:B------:R-:W0:Y:S01]  /*31f0*/  F2F.F64.F32 R12, R12 ;  /* 0x0000000c000c7310 */ /* 0x000e220000201800 */
[----:B-1----:R-:W-:-:S07]  /*3200*/  FMUL R14, R14, R15 ;  /* 0x0000000f0e0e7220 */ /* 0x002fce0000400000 */
[----:B------:R-:W4:Y:S01]  /*3210*/  F2F.F64.F32 R14, R14 ;  /* 0x0000000e000e7310 */ /* 0x000f220000201800 */
[-C--:B0-----:R-:W-:Y:S02]  /*3220*/  DFMA R8, R12, R30.reuse, R8 ;  /* 0x0000001e0c08722b */ /* 0x081fe40000000008 */
[----:B----4-:R-:W-:-:S06]  /*3230*/  DFMA R10, R14, R30, R10 ;  /* 0x0000001e0e0a722b */ /* 0x010fcc000000000a */
[----:B------:R-:W-:Y:S01]  /*3240*/  DSETP.GT.AND P0, PT, R8, RZ, PT ;  /* 0x000000ff0800722a */ /* 0x000fe20003f04000 */
[----:B------:R-:W-:Y:S02]  /*3250*/  IMAD.MOV.U32 R8, RZ, RZ, R7 ;  /* 0x000000ffff087224 */ /* 0x000fe400078e0007 */
[----:B------:R-:W-:Y:S01]  /*3260*/  IMAD.MOV.U32 R9, RZ, RZ, R6 ;  /* 0x000000ffff097224 */ /* 0x000fe200078e0006 */
[----:B------:R-:W-:Y:S02]  /*3270*/  DSETP.GT.AND P1, PT, R10, RZ, PT ;  /* 0x000000ff0a00722a */ /* 0x000fe40003f24000 */
[----:B------:R-:W-:Y:S01]  /*3280*/  SEL R20, RZ, 0x1, !P0 ;  /* 0x00000001ff147807 */ /* 0x000fe20004000000 */
[----:B------:R-:W-:Y:S02]  /*3290*/  IMAD.MOV.U32 R11, RZ, RZ, R17 ;  /* 0x000000ffff0b7224 */ /* 0x000fe400078e0011 */
[----:B------:R-:W-:Y:S01]  /*32a0*/  IMAD.MOV.U32 R10, RZ, RZ, R5 ;  /* 0x000000ffff0a7224 */ /* 0x000fe200078e0005 */
[----:B------:R-:W-:-:S05]  /*32b0*/  SEL R21, RZ, 0x1, !P1 ;  /* 0x00000001ff157807 */ /* 0x000fca0004800000 */
[----:B------:R3:W-:Y:S01]  /*32c0*/  STL.64 [UR22], R20 ;  /* 0x00000014ff007987 */ /* 0x0007e20008100a16 */
[----:B------:R-:W-:Y:S01]  /*32d0*/  UIADD3 UR22, UPT, UPT, UR22, 0x8, URZ ;  /* 0x0000000816167890 */ /* 0x000fe2000fffe0ff */
[----:B------:R-:W-:Y:S11]  /*32e0*/  BRA.U UP1, `(.L_x_18) ;  /* 0xfffffff901287547 */ /* 0x000ff6000b83ffff */
[----:B------:R-:W2:Y:S01]  /*32f0*/  LDL.64 R8, [R1+0x240] ;  /* 0x0002400001087983 */ /* 0x000ea20000100a00 */
[----:B------:R-:W2:Y:S01]  /*3300*/  LDCU.64 UR24, c[0x3][0x50] ;  /* 0x00c00a00ff1877ac */ /* 0x000ea20008000a00 */
[----:B------:R-:W-:Y:S02]  /*3310*/  IMAD.MOV.U32 R10, RZ, RZ, 0x2 ;  /* 0x00000002ff0a7424 */ /* 0x000fe400078e00ff */
[----:B------:R-:W-:Y:S01]  /*3320*/  IMAD.MOV.U32 R12, RZ, RZ, 0x3fffffff ;  /* 0x3fffffffff0c7424 */ /* 0x000fe200078e00ff */
[----:B------:R-:W0:Y:S01]  /*3330*/  LDCU.64 UR22, c[0x3][0x48] ;  /* 0x00c00900ff1677ac */ /* 0x000e220008000a00 */
[----:B------:R1:W-:Y:S01]  /*3340*/  STL.U8 [R1+0x8a0], RZ ;  /* 0x0008a0ff01007387 */ /* 0x0003e20000100000 */
[----:B------:R-:W4:Y:S03]  /*3350*/  LDCU UR5, c[0x0][0x388] ;  /* 0x00007100ff0577ac */ /* 0x000f260008000800 */
[----:B------:R1:W-:Y:S04]  /*3360*/  STL [R1+0x880], R12 ;  /* 0x0008800c01007387 */ /* 0x0003e80000100800 */
[----:B------:R1:W-:Y:S04]  /*3370*/  STL [R1+0x898], R12 ;  /* 0x0008980c01007387 */ /* 0x0003e80000100800 */
[----:B------:R1:W-:Y:S01]  /*3380*/  STL.U8 [R1+0x8a2], RZ ;  /* 0x0008a2ff01007387 */ /* 0x0003e20000100000 */
[----:B----4-:R-:W-:Y:S01]  /*3390*/  UISETP.GE.AND UP1, UPT, UR5, URZ, UPT ;  /* 0x000000ff0500728c */ /* 0x010fe2000bf26270 */
[----:B--2---:R-:W-:-:S02]  /*33a0*/  ISETP.NE.AND P3, PT, R9, UR25, PT ;  /* 0x0000001909007c0c */ /* 0x004fc4000bf65270 */
[----:B0-----:R-:W-:Y:S02]  /*33b0*/  ISETP.NE.AND P1, PT, R9, UR23, PT ;  /* 0x0000001709007c0c */ /* 0x001fe4000bf25270 */
[C---:B------:R-:W-:Y:S02]  /*33c0*/  ISETP.NE.AND P2, PT, R8.reuse, UR24, PT ;  /* 0x0000001808007c0c */ /* 0x040fe4000bf45270 */
[----:B------:R-:W-:Y:S01]  /*33d0*/  ISETP.NE.AND P0, PT, R8, UR22, PT ;  /* 0x0000001608007c0c */ /* 0x000fe2000bf05270 */
[----:B------:R-:W-:Y:S01]  /*33e0*/  IMAD.MOV.U32 R8, RZ, RZ, 0x2 ;  /* 0x00000002ff087424 */ /* 0x000fe200078e00ff */
[----:B------:R-:W-:Y:S01]  /*33f0*/  SEL R11, RZ, 0x1, !P3 ;  /* 0x00000001ff0b7807 */ /* 0x000fe20005800000 */
[----:B------:R-:W0:Y:S01]  /*3400*/  LDCU UR22, c[0x0][0x388] ;  /* 0x00007100ff1677ac */ /* 0x000e220008000800 */
[----:B------:R-:W-:-:S03]  /*3410*/  SEL R9, RZ, 0x1, !P1 ;  /* 0x00000001ff097807 */ /* 0x000fc60004800000 */
[----:B------:R-:W-:Y:S02]  /*3420*/  @!P3 IMAD.MOV R10, RZ, RZ, 0x1 ;  /* 0x00000001ff0ab424 */ /* 0x000fe400078e02ff */
[----:B------:R-:W-:Y:S02]  /*3430*/  @!P1 IMAD.MOV R8, RZ, RZ, 0x1 ;  /* 0x00000001ff089424 */ /* 0x000fe400078e02ff */
[----:B------:R-:W-:Y:S02]  /*3440*/  @!P2 IMAD.MOV R10, RZ, RZ, R11 ;  /* 0x000000ffff0aa224 */ /* 0x000fe400078e020b */
[----:B------:R-:W-:-:S03]  /*3450*/  @!P0 IMAD.MOV R8, RZ, RZ, R9 ;  /* 0x000000ffff088224 */ /* 0x000fc600078e0209 */
[----:B------:R1:W-:Y:S04]  /*3460*/  STL [R1+0x88c], R10 ;  /* 0x00088c0a01007387 */ /* 0x0003e80000100800 */
[----:B------:R1:W-:Y:S01]  /*3470*/  STL [R1+0x874], R8 ;  /* 0x0008740801007387 */ /* 0x0003e20000100800 */
[----:B0-----:R-:W-:Y:S05]  /*3480*/  BRA.U !UP1, `(.L_x_19) ;  /* 0x0000000509e47547 */ /* 0x001fea000b800000 */
[----:B------:R-:W0:Y:S01]  /*3490*/  LDCU UR23, c[0x3][0x88] ;  /* 0x00c01100ff1777ac */ /* 0x000e220008000800 */
[----:B------:R-:W-:Y:S01]  /*34a0*/  UMOV UR24, 0x48 ;  /* 0x0000004800187882 */ /* 0x000fe20000000000 */
[----:B------:R-:W2:Y:S01]  /*34b0*/  LDCU.64 UR34, c[0x3][UR18+0x8] ;  /* 0x00c00100122277ac */ /* 0x000ea20008000a00 */
[----:B------:R-:W4:Y:S01]  /*34c0*/  LDCU.64 UR36, c[0x3][UR19+0x8] ;  /* 0x00c00100132477ac */ /* 0x000f220008000a00 */
[----:B------:R-:W1:Y:S01]  /*34d0*/  LDCU.64 UR38, c[0x3][UR20+0x8] ;  /* 0x00c00100142677ac */ /* 0x000e620008000a00 */
[----:B------:R-:W1:Y:S01]  /*34e0*/  LDCU.64 UR40, c[0x3][UR21+0x8] ;  /* 0x00c00100152877ac */ /* 0x000e620008000a00 */
[----:B0-----:R-:W-:Y:S02]  /*34f0*/  USHF.L.U32 UR5, UR23, 0x1, URZ ;  /* 0x0000000117057899 */ /* 0x001fe400080006ff */
[----:B------:R-:W-:Y:S02]  /*3500*/  UIMAD UR23, UR23, 0xc, UR31 ;  /* 0x0000000c171778a4 */ /* 0x000fe4000f8e021f */
[----:B------:R-:W-:Y:S01]  /*3510*/  ULEA UR5, UR5, UR24, 0x3 ;  /* 0x0000001805057291 */ /* 0x000fe2000f8e18ff */
[----:B------:R-:W-:-:S11]  /*3520*/  UMOV UR42, 0x1 ;  /* 0x00000001002a7882 */ /* 0x000fd60000000000 */
[----:B------:R-:W0:Y:S01]  /*3530*/  LDCU.64 UR24, c[0x3][UR5] ;  /* 0x00c00000051877ac */ /* 0x000e220008000a00 */
[----:B-12-4-:R-:W-:Y:S01]  /*3540*/  NOP ;  /* 0x0000000000007918 */ /* 0x016fe20000000000 */
.L_x_20:
[----:B------:R-:W-:Y:S01]  /*3550*/  USHF.L.U32 UR5, UR42, 0x1, URZ ;  /* 0x000000012a057899 */ /* 0x000fe200080006ff */
[----:B--2---:R-:W2:Y:S03]  /*3560*/  LDL R9, [UR23+0x4] ;  /* 0x00000417ff097983 */ /* 0x004ea60008100800 */
[----:B------:R-:W-:-:S09]  /*3570*/  ULEA UR5, UR5, UR13, 0x2 ;  /* 0x0000000d05057291 */ /* 0x000fd2000f8e10ff */
[----:B------:R-:W0:Y:S01]  /*3580*/  LDL.64 R10, [UR5] ;  /* 0x00000005ff0a7983 */ /* 0x000e220008100a00 */
[----:B------:R-:W-:Y:S01]  /*3590*/  IMAD.MOV.U32 R24, RZ, RZ, 0x2 ;  /* 0x00000002ff187424 */ /* 0x000fe200078e00ff */
[----:B------:R-:W-:Y:S01]  /*35a0*/  ULEA UR5, UR42, UR33, 0x2 ;  /* 0x000000212a057291 */ /* 0x000fe2000f8e10ff */
[----:B0-----:R-:W-:Y:S02]  /*35b0*/  ISETP.NE.AND P1, PT, R11, UR25, PT ;  /* 0x000000190b007c0c */ /* 0x001fe4000bf25270 */
[----:B------:R-:W-:Y:S02]  /*35c0*/  ISETP.NE.AND P0, PT, R10, UR24, PT ;  /* 0x000000180a007c0c */ /* 0x000fe4000bf05270 */
[----:B------:R-:W-:-:S09]  /*35d0*/  SEL R8, RZ, 0x1, !P1 ;  /* 0x00000001ff087807 */ /* 0x000fd20004800000 */
[----:B------:R-:W-:Y:S02]  /*35e0*/  @!P1 IMAD.MOV R24, RZ, RZ, 0x1 ;  /* 0x00000001ff189424 */ /* 0x000fe400078e02ff */
[----:B------:R-:W-:-:S04]  /*35f0*/  @!P0 IMAD.MOV R24, RZ, RZ, R8 ;  /* 0x000000ffff188224 */ /* 0x000fc800078e0208 */
[----:B--2---:R-:W-:-:S05]  /*3600*/  IMAD.IADD R24, R9, 0x1, R24 ;  /* 0x0000000109187824 */ /* 0x004fca00078e0218 */
[----:B------:R-:W-:-:S13]  /*3610*/  ISETP.NE.AND P0, PT, R24, 0x7fffffff, PT ;  /* 0x7fffffff1800780c */ /* 0x000fda0003f05270 */
[----:B------:R-:W0:Y:S02]  /*3620*/  @P0 LDC.U8 R13, c[0x3][0x88] ;  /* 0x00c02200ff0d0b82 */ /* 0x000e240000000000 */
[----:B0-----:R0:W-:Y:S04]  /*3630*/  @P0 STL.U8 [UR5], R13 ;  /* 0x0000000dff000987 */ /* 0x0011e80008100005 */
[----:B------:R-:W2:Y:S01]  /*3640*/  LDL R12, [UR14+0x4] ;  /* 0x0000040eff0c7983 */ /* 0x000ea20008100800 */
[----:B------:R-:W1:Y:S01]  /*3650*/  LDCU UR44, c[0x3][UR15+0x4] ;  /* 0x00c000800f2c77ac */ /* 0x000e620008000800 */
[----:B------:R-:W4:Y:S01]  /*3660*/  LDCU UR43, c[0x3][UR15] ;  /* 0x00c000000f2b77ac */ /* 0x000f220008000800 */
[----:B------:R-:W-:Y:S01]  /*3670*/  IMAD.MOV.U32 R9, RZ, RZ, 0x2 ;  /* 0x00000002ff097424 */ /* 0x000fe200078e00ff */
[----:B-1----:R-:W-:-:S02]  /*3680*/  ISETP.NE.AND P1, PT, R11, UR44, PT ;  /* 0x0000002c0b007c0c */ /* 0x002fc4000bf25270 */
[----:B----4-:R-:W-:Y:S02]  /*3690*/  ISETP.NE.AND P0, PT, R10, UR43, PT ;  /* 0x0000002b0a007c0c */ /* 0x010fe4000bf05270 */
[----:B------:R-:W-:-:S09]  /*36a0*/  SEL R8, RZ, 0x1, !P1 ;  /* 0x00000001ff087807 */ /* 0x000fd20004800000 */
[----:B------:R-:W-:Y:S02]  /*36b0*/  @!P1 IMAD.MOV R9, RZ, RZ, 0x1 ;  /* 0x00000001ff099424 */ /* 0x000fe400078e02ff */
[----:B------:R-:W-:-:S04]  /*36c0*/  @!P0 IMAD.MOV R9, RZ, RZ, R8 ;  /* 0x000000ffff098224 */ /* 0x000fc800078e0208 */
[----:B--2---:R-:W-:-:S05]  /*36d0*/  IMAD.IADD R9, R12, 0x1, R9 ;  /* 0x000000010c097824 */ /* 0x004fca00078e0209 */
[----:B------:R-:W-:-:S13]  /*36e0*/  ISETP.GE.AND P0, PT, R9, R24, PT ;  /* 0x000000180900720c */ /* 0x000fda0003f06270 */
[----:B0-----:R-:W0:Y:S02]  /*36f0*/  @!P0 LDC.U8 R13, c[0x3][0x8c] ;  /* 0x00c02300ff0d8b82 */ /* 0x001e240000000000 */
[----:B0-----:R0:W-:Y:S04]  /*3700*/  @!P0 STL.U8 [UR5], R13 ;  /* 0x0000000dff008987 */ /* 0x0011e80008100005 */
        /* <DEDUP_REMOVED lines=10> */
[----:B------:R-:W-:-:S13]  /*37b0*/  ISETP.NE.AND P1, PT, R25, 0x7fffffff, PT ;  /* 0x7fffffff1900780c */ /* 0x000fda0003f25270 */
[----:B------:R-:W1:Y:S02]  /*37c0*/  @P1 LDC.U8 R14, c[0x3][0x90] ;  /* 0x00c02400ff0e1b82 */ /* 0x000e640000000000 */
[----:B-1----:R1:W-:Y:S04]  /*37d0*/  @P1 STL.U8 [UR5+0x1], R14 ;  /* 0x0000010eff001987 */ /* 0x0023e80008100005 */
[----:B0-----:R-:W2:Y:S01]  /*37e0*/  LDL R13, [UR8+0x4] ;  /* 0x00000408ff0d7983 */ /* 0x001ea20008100800 */
[----:B------:R-:W0:Y:S01]  /*37f0*/  LDCU UR44, c[0x3][UR17+0x4] ;  /* 0x00c00080112c77ac */ /* 0x000e220008000800 */
[----:B------:R-:W4:Y:S01]  /*3800*/  LDCU UR43, c[0x3][UR17] ;  /* 0x00c00000112b77ac */ /* 0x000f220008000800 */
[----:B------:R-:W-:Y:S01]  /*3810*/  IMAD.MOV.U32 R12, RZ, RZ, 0x2 ;  /* 0x00000002ff0c7424 */ /* 0x000fe200078e00ff */
[----:B0-----:R-:W-:-:S02]  /*3820*/  ISETP.NE.AND P2, PT, R11, UR44, PT ;  /* 0x0000002c0b007c0c */ /* 0x001fc4000bf45270 */
[----:B----4-:R-:W-:Y:S02]  /*3830*/  ISETP.NE.AND P1, PT, R10, UR43, PT ;  /* 0x0000002b0a007c0c */ /* 0x010fe4000bf25270 */
[----:B------:R-:W-:-:S09]  /*3840*/  SEL R8, RZ, 0x1, !P2 ;  /* 0x00000001ff087807 */ /* 0x000fd20005000000 */
[----:B------:R-:W-:Y:S02]  /*3850*/  @!P2 IMAD.MOV R12, RZ, RZ, 0x1 ;  /* 0x00000001ff0ca424 */ /* 0x000fe400078e02ff */
[----:B------:R-:W-:-:S04]  /*3860*/  @!P1 IMAD.MOV R12, RZ, RZ, R8 ;  /* 0x000000ffff0c9224 */ /* 0x000fc800078e0208 */
[----:B--2---:R-:W-:-:S05]  /*3870*/  IMAD.IADD R8, R13, 0x1, R12 ;  /* 0x000000010d087824 */ /* 0x004fca00078e020c */
[----:B------:R-:W-:-:S13]  /*3880*/  ISETP.GE.AND P1, PT, R8, R25, PT ;  /* 0x000000190800720c */ /* 0x000fda0003f26270 */
[----:B-1----:R-:W0:Y:S02]  /*3890*/  @!P1 LDC.U8 R14, c[0x3][0x94] ;  /* 0x00c02500ff0e9b82 */ /* 0x002e240000000000 */
[----:B0-----:R0:W-:Y:S04]  /*38a0*/  @!P1 STL.U8 [UR5+0x1], R14 ;  /* 0x0000010eff009987 */ /* 0x0011e80008100005 */
[----:B------:R-:W2:Y:S01]  /*38b0*/  LDL R13, [UR9+0x4] ;  /* 0x00000409ff0d7983 */ /* 0x000ea20008100800 */
[----:B------:R-:W-:Y:S02]  /*38c0*/  ISETP.NE.AND P3, PT, R11, UR35, PT ;  /* 0x000000230b007c0c */ /* 0x000fe4000bf65270 */
[----:B------:R-:W-:Y:S02]  /*38d0*/  ISETP.NE.AND P2, PT, R10, UR34, PT ;  /* 0x000000220a007c0c */ /* 0x000fe4000bf45270 */
[----:B------:R-:W-:Y:S01]  /*38e0*/  SEL R12, RZ, 0x1, !P3 ;  /* 0x00000001ff0c7807 */ /* 0x000fe20005800000 */
[----:B------:R-:W-:-:S08]  /*38f0*/  IMAD.MOV.U32 R26, RZ, RZ, 0x2 ;  /* 0x00000002ff1a7424 */ /* 0x000fd000078e00ff */
[----:B------:R-:W-:Y:S02]  /*3900*/  @!P3 IMAD.MOV R26, RZ, RZ, 0x1 ;  /* 0x00000001ff1ab424 */ /* 0x000fe400078e02ff */
[----:B------:R-:W-:-:S04]  /*3910*/  @!P2 IMAD.MOV R26, RZ, RZ, R12 ;  /* 0x000000ffff1aa224 */ /* 0x000fc800078e020c */
[----:B--2---:R-:W-:-:S05]  /*3920*/  IMAD.IADD R26, R13, 0x1, R26 ;  /* 0x000000010d1a7824 */ /* 0x004fca00078e021a */
[----:B------:R-:W-:-:S13]  /*3930*/  ISETP.NE.AND P2, PT, R26, 0x7fffffff, PT ;  /* 0x7fffffff1a00780c */ /* 0x000fda0003f45270 */
[----:B------:R-:W1:Y:S02]  /*3940*/  @P2 LDC.U8 R15, c[0x3][0x98] ;  /* 0x00c02600ff0f2b82 */ /* 0x000e640000000000 */
[----:B-1----:R2:W-:Y:S04]  /*3950*/  @P2 STL.U8 [UR5+0x2], R15 ;  /* 0x0000020fff002987 */ /* 0x0025e80008100005 */
[----:B0-----:R-:W4:Y:S01]  /*3960*/  LDL R14, [UR10+0x4] ;  /* 0x0000040aff0e7983 */ /* 0x001f220008100800 */
[----:B------:R-:W-:Y:S02]  /*3970*/  ISETP.NE.AND P3, PT, R11, UR37, PT ;  /* 0x000000250b007c0c */ /* 0x000fe4000bf65270 */
[----:B------:R-:W-:Y:S02]  /*3980*/  ISETP.NE.AND P2, PT, R10, UR36, PT ;  /* 0x000000240a007c0c */ /* 0x000fe4000bf45270 */
[----:B------:R-:W-:Y:S01]  /*3990*/  SEL R12, RZ, 0x1, !P3 ;  /* 0x00000001ff0c7807 */ /* 0x000fe20005800000 */
[----:B------:R-:W-:-:S08]  /*39a0*/  IMAD.MOV.U32 R13, RZ, RZ, 0x2 ;  /* 0x00000002ff0d7424 */ /* 0x000fd000078e00ff */
[----:B------:R-:W-:Y:S02]  /*39b0*/  @!P3 IMAD.MOV R13, RZ, RZ, 0x1 ;  /* 0x00000001ff0db424 */ /* 0x000fe400078e02ff */
[----:B------:R-:W-:-:S04]  /*39c0*/  @!P2 IMAD.MOV R13, RZ, RZ, R12 ;  /* 0x000000ffff0da224 */ /* 0x000fc800078e020c */
[----:B----4-:R-:W-:-:S05]  /*39d0*/  IMAD.IADD R17, R14, 0x1, R13 ;  /* 0x000000010e117824 */ /* 0x010fca00078e020d */
[----:B------:R-:W-:-:S13]  /*39e0*/  ISETP.GE.AND P2, PT, R17, R26, PT ;  /* 0x0000001a1100720c */ /* 0x000fda0003f46270 */
[----:B------:R-:W0:Y:S02]  /*39f0*/  @!P2 LDC.U8 R14, c[0x3][0x9c] ;  /* 0x00c02700ff0eab82 */ /* 0x000e240000000000 */
[----:B0-----:R2:W-:Y:S04]  /*3a00*/  @!P2 STL.U8 [UR5+0x2], R14 ;  /* 0x0000020eff00a987 */ /* 0x0015e80008100005 */
[----:B------:R-:W4:Y:S01]  /*3a10*/  LDL R13, [UR11+0x4] ;  /* 0x0000040bff0d7983 */ /* 0x000f220008100800 */
[----:B------:R-:W-:Y:S02]  /*3a20*/  ISETP.NE.AND P4, PT, R11, UR39, PT ;  /* 0x000000270b007c0c */ /* 0x000fe4000bf85270 */
[----:B------:R-:W-:Y:S02]  /*3a30*/  ISETP.NE.AND P3, PT, R10, UR38, PT ;  /* 0x000000260a007c0c */ /* 0x000fe4000bf65270 */
[----:B------:R-:W-:Y:S01]  /*3a40*/  SEL R12, RZ, 0x1, !P4 ;  /* 0x00000001ff0c7807 */ /* 0x000fe20006000000 */
[----:B------:R-:W-:-:S08]  /*3a50*/  IMAD.MOV.U32 R28, RZ, RZ, 0x2 ;  /* 0x00000002ff1c7424 */ /* 0x000fd000078e00ff */
[----:B------:R-:W-:Y:S02]  /*3a60*/  @!P4 IMAD.MOV R28, RZ, RZ, 0x1 ;  /* 0x00000001ff1cc424 */ /* 0x000fe400078e02ff */
[----:B------:R-:W-:-:S04]  /*3a70*/  @!P3 IMAD.MOV R28, RZ, RZ, R12 ;  /* 0x000000ffff1cb224 */ /* 0x000fc800078e020c */
[----:B----4-:R-:W-:-:S05]  /*3a80*/  IMAD.IADD R28, R13, 0x1, R28 ;  /* 0x000000010d1c7824 */ /* 0x010fca00078e021c */
[----:B------:R-:W-:-:S13]  /*3a90*/  ISETP.NE.AND P3, PT, R28, 0x7fffffff, PT ;  /* 0x7fffffff1c00780c */ /* 0x000fda0003f65270 */
[----:B------:R-:W0:Y:S02]  /*3aa0*/  @P3 LDC.U8 R13, c[0x3][0xa0] ;  /* 0x00c02800ff0d3b82 */ /* 0x000e240000000000 */
[----:B0-----:R2:W-:Y:S04]  /*3ab0*/  @P3 STL.U8 [UR5+0x3], R13 ;  /* 0x0000030dff003987 */ /* 0x0015e80008100005 */
[----:B------:R-:W4:Y:S01]  /*3ac0*/  LDL R12, [UR12+0x4] ;  /* 0x0000040cff0c7983 */ /* 0x000f220008100800 */
[----:B------:R-:W-:Y:S02]  /*3ad0*/  ISETP.NE.AND P4, PT, R11, UR41, PT ;  /* 0x000000290b007c0c */ /* 0x000fe4000bf85270 */
[----:B------:R-:W-:Y:S02]  /*3ae0*/  ISETP.NE.AND P3, PT, R10, UR40, PT ;  /* 0x000000280a007c0c */ /* 0x000fe4000bf65270 */
[----:B------:R-:W-:Y:S01]  /*3af0*/  SEL R10, RZ, 0x1, !P4 ;  /* 0x00000001ff0a7807 */ /* 0x000fe20006000000 */
[----:B------:R-:W-:-:S08]  /*3b00*/  IMAD.MOV.U32 R11, RZ, RZ, 0x2 ;  /* 0x00000002ff0b7424 */ /* 0x000fd000078e00ff */
[----:B------:R-:W-:Y:S02]  /*3b10*/  @!P4 IMAD.MOV R11, RZ, RZ, 0x1 ;  /* 0x00000001ff0bc424 */ /* 0x000fe400078e02ff */
[----:B------:R-:W-:Y:S02]  /*3b20*/  @!P3 IMAD.MOV R11, RZ, RZ, R10 ;  /* 0x000000ffff0bb224 */ /* 0x000fe400078e020a */
[----:B------:R-:W-:Y:S02]  /*3b30*/  @!P0 IMAD.MOV.U32 R24, RZ, RZ, R9 ;  /* 0x000000ffff188224 */ /* 0x000fe400078e0009 */
[----:B------:R-:W-:Y:S02]  /*3b40*/  @!P1 IMAD.MOV.U32 R25, RZ, RZ, R8 ;  /* 0x000000ffff199224 */ /* 0x000fe400078e0008 */
[----:B------:R-:W-:Y:S01]  /*3b50*/  @!P2 IMAD.MOV.U32 R26, RZ, RZ, R17 ;  /* 0x000000ffff1aa224 */ /* 0x000fe200078e0011 */
[----:B------:R-:W-:-:S04]  /*3b60*/  UIADD3 UR42, UPT, UPT, UR42, 0x1, URZ ;  /* 0x000000012a2a7890 */ /* 0x000fc8000fffe0ff */
[----:B------:R-:W-:Y:S01]  /*3b70*/  UISETP.NE.AND UP1, UPT, UR42, UR6, UPT ;  /* 0x000000062a00728c */ /* 0x000fe2000bf25270 */
[----:B----4-:R-:W-:-:S05]  /*3b80*/  IMAD.IADD R11, R12, 0x1, R11 ;  /* 0x000000010c0b7824 */ /* 0x010fca00078e020b */
[----:B------:R-:W-:-:S13]  /*3b90*/  ISETP.GE.AND P3, PT, R11, R28, PT ;  /* 0x0000001c0b00720c */ /* 0x000fda0003f66270 */
[----:B------:R-:W0:Y:S01]  /*3ba0*/  @!P3 LDC.U8 R10, c[0x3][0xa4] ;  /* 0x00c02900ff0abb82 */ /* 0x000e220000000000 */
[----:B------:R-:W-:Y:S01]  /*3bb0*/  @!P3 IMAD.MOV.U32 R28, RZ, RZ, R11 ;  /* 0x000000ffff1cb224 */ /* 0x000fe200078e000b */
[----:B0-----:R2:W-:Y:S04]  /*3bc0*/  @!P3 STL.U8 [UR5+0x3], R10 ;  /* 0x0000030aff00b987 */ /* 0x0015e80008100005 */
[----:B------:R2:W-:Y:S04]  /*3bd0*/  STL [R1+0x874], R24 ;  /* 0x0008741801007387 */ /* 0x0005e80000100800 */
[----:B------:R2:W-:Y:S04]  /*3be0*/  STL [R1+0x880], R25 ;  /* 0x0008801901007387 */ /* 0x0005e80000100800 */
[----:B------:R2:W-:Y:S04]  /*3bf0*/  STL [R1+0x88c], R26 ;  /* 0x00088c1a01007387 */ /* 0x0005e80000100800 */
[----:B------:R2:W-:Y:S01]  /*3c00*/  STL [R1+0x898], R28 ;  /* 0x0008981c01007387 */ /* 0x0005e20000100800 */
[----:B------:R-:W-:Y:S05]  /*3c10*/  BRA.U UP1, `(.L_x_20) ;  /* 0xfffffff9014c7547 */ /* 0x000fea000b83ffff */
.L_x_19:
[----:B------:R-:W-:Y:S01]  /*3c20*/  UIADD3 UR23, UPT, UPT, UR22, 0x1, URZ ;  /* 0x0000000116177890 */ /* 0x000fe2000fffe0ff */
[----:B------:R-:W-:Y:S01]  /*3c30*/  VIMNMX R9, PT, PT, R24, R25, PT ;  /* 0x0000001918097248 */ /* 0x000fe20003fe0100 */
[----:B------:R-:W-:Y:S01]  /*3c40*/  ULOP3.LUT UR24, UR6, 0xf, URZ, 0xc0, !UPT ;  /* 0x0000000f06187892 */ /* 0x000fe2000f8ec0ff */
[----:B------:R-:W-:Y:S01]  /*3c50*/  ISETP.GE.AND P0, PT, R25, R24, PT ;  /* 0x000000181900720c */ /* 0x000fe20003f06270 */
[----:B------:R-:W-:Y:S01]  /*3c60*/  UISETP.GE.U32.AND UP2, UPT, UR23, 0xf, UPT ;  /* 0x0000000f1700788c */ /* 0x000fe2000bf46070 */
[CC--:B------:R-:W-:Y:S01]  /*3c70*/  ISETP.GE.AND P1, PT, R26.reuse, R9.reuse, PT ;  /* 0x000000091a00720c */ /* 0x0c0fe20003f26270 */
[----:B------:R-:W-:Y:S01]  /*3c80*/  UISETP.NE.AND UP1, UPT, UR24, URZ, UPT ;  /* 0x000000ff1800728c */ /* 0x000fe2000bf25270 */
[----:B------:R-:W-:Y:S02]  /*3c90*/  VIMNMX R9, PT, PT, R26, R9, PT ;  /* 0x000000091a097248 */ /* 0x000fe40003fe0100 */
[----:B-1----:R-:W-:Y:S02]  /*3ca0*/  SEL R8, RZ, 0x1, P0 ;  /* 0x00000001ff087807 */ /* 0x002fe40000000000 */
[----:B------:R-:W-:-:S02]  /*3cb0*/  ISETP.GE.AND P0, PT, R28, R9, PT ;  /* 0x000000091c00720c */ /* 0x000fc40003f06270 */
[----:B------:R-:W-:-:S04]  /*3cc0*/  SEL R8, R8, 0x2, P1 ;  /* 0x0000000208087807 */ /* 0x000fc80000800000 */
[----:B------:R-:W-:Y:S01]  /*3cd0*/  SEL R8, R8, 0x3, P0 ;  /* 0x0000000308087807 */ /* 0x000fe20000000000 */
[----:B------:R-:W-:Y:S06]  /*3ce0*/  BRA.U !UP2, `(.L_x_21) ;  /* 0x000000090a9c7547 */ /* 0x000fec000b800000 */
[----:B------:R-:W-:-:S05]  /*3cf0*/  UMOV UR5, URZ ;  /* 0x000000ff00057c82 */ /* 0x000fca0008000000 */
.L_x_22:
[----:B-----5:R-:W-:Y:S01]  /*3d00*/  LOP3.LUT R9, R8, 0x80, RZ, 0xc0, !PT ;  /* 0x0000008008097812 */ /* 0x020fe200078ec0ff */
[----:B------:R-:W-:Y:S02]  /*3d10*/  ULEA UR34, UR23, UR30, 0x2 ;  /* 0x0000001e17227291 */ /* 0x000fe4000f8e10ff */
[----:B------:R-:W-:Y:S01]  /*3d20*/  ULEA UR25, UR23, UR33, 0x2 ;  /* 0x0000002117197291 */ /* 0x000fe2000f8e10ff */
[----:B------:R-:W-:-:S04]  /*3d30*/  LEA.HI R9, R9, R8, RZ, 0x19 ;  /* 0x0000000809097211 */ /* 0x000fc800078fc8ff */
[----:B------:R-:W-:-:S04]  /*3d40*/  PRMT R9, R9, 0x8880, RZ ;  /* 0x0000888009097816 */ /* 0x000fc800000000ff */
[----:B------:R-:W-:-:S04]  /*3d50*/  SHF.R.S32.HI R9, RZ, 0x1, R9 ;  /* 0x00000001ff097819 */ /* 0x000fc80000011409 */
[----:B------:R-:W-:-:S05]  /*3d60*/  PRMT R9, R9, 0x9910, RZ ;  /* 0x0000991009097816 */ /* 0x000fca00000000ff */
[----:B------:R0:W-:Y:S04]  /*3d70*/  STL [UR34+0x660], R9 ;  /* 0x00066009ff007987 */ /* 0x0001e80008100822 */
[----:B------:R-:W2:Y:S01]  /*3d80*/  LDL.U8 R8, [R8+UR25] ;  /* 0x0000001908087983 */ /* 0x000ea20008100000 */
[----:B------:R-:W-:-:S04]  /*3d90*/  UIADD3 UR25, UPT, UPT, UR23, -0x1, URZ ;  /* 0xffffffff17197890 */ /* 0x000fc8000fffe0ff */
[----:B------:R-:W-:Y:S02]  /*3da0*/  ULEA UR34, UR25, UR30, 0x2 ;  /* 0x0000001e19227291 */ /* 0x000fe4000f8e10ff */
[----:B------:R-:W-:Y:S01]  /*3db0*/  ULEA UR25, UR25, UR33, 0x2 ;  /* 0x0000002119197291 */ /* 0x000fe2000f8e10ff */
[C---:B--2---:R-:W-:Y:S02]  /*3dc0*/  LEA.HI R10, R8.reuse, R8, RZ, 0x19 ;  /* 0x00000008080a7211 */ /* 0x044fe400078fc8ff */
[----:B------:R-:W-:Y:S02]  /*3dd0*/  PRMT R11, R8, 0x8880, RZ ;  /* 0x00008880080b7816 */ /* 0x000fe400000000ff */
[----:B------:R-:W-:-:S04]  /*3de0*/  PRMT R10, R10, 0x8880, RZ ;  /* 0x000088800a0a7816 */ /* 0x000fc800000000ff */
[----:B------:R-:W-:-:S04]  /*3df0*/  SHF.R.S32.HI R10, RZ, 0x1, R10 ;  /* 0x00000001ff0a7819 */ /* 0x000fc8000001140a */
[----:B0-----:R-:W-:-:S05]  /*3e00*/  PRMT R9, R10, 0x9910, RZ ;  /* 0x000099100a097816 */ /* 0x001fca00000000ff */
[----:B------:R0:W-:Y:S04]  /*3e10*/  STL [UR34+0x660], R9 ;  /* 0x00066009ff007987 */ /* 0x0001e80008100822 */
[----:B------:R-:W2:Y:S01]  /*3e20*/  LDL.U8 R8, [R11+UR25] ;  /* 0x000000190b087983 */ /* 0x000ea20008100000 */
[----:B------:R-:W-:-:S04]  /*3e30*/  UIADD3 UR25, UPT, UPT, UR23, -0x2, URZ ;  /* 0xfffffffe17197890 */ /* 0x000fc8000fffe0ff */
[----:B------:R-:W-:Y:S02]  /*3e40*/  ULEA UR34, UR25, UR30, 0x2 ;  /* 0x0000001e19227291 */ /* 0x000fe4000f8e10ff */
[----:B------:R-:W-:Y:S01]  /*3e50*/  ULEA UR25, UR25, UR33, 0x2 ;  /* 0x0000002119197291 */ /* 0x000fe2000f8e10ff */
[C---:B--2---:R-:W-:Y:S02]  /*3e60*/  LEA.HI R10, R8.reuse, R8, RZ, 0x19 ;  /* 0x00000008080a7211 */ /* 0x044fe400078fc8ff */
[----:B0-----:R-:W-:Y:S02]  /*3e70*/  PRMT R9, R8, 0x8880, RZ ;  /* 0x0000888008097816 */ /* 0x001fe400000000ff */
[----:B------:R-:W-:-:S04]  /*3e80*/  PRMT R10, R10, 0x8880, RZ ;  /* 0x000088800a0a7816 */ /* 0x000fc800000000ff */
[----:B------:R-:W-:-:S04]  /*3e90*/  SHF.R.S32.HI R10, RZ, 0x1, R10 ;  /* 0x00000001ff0a7819 */ /* 0x000fc8000001140a */
[----:B------:R-:W-:-:S05]  /*3ea0*/  PRMT R10, R10, 0x9910, RZ ;  /* 0x000099100a0a7816 */ /* 0x000fca00000000ff */
[----:B------:R-:W-:-:S05]  /*3eb0*/  IMAD.MOV.U32 R8, RZ, RZ, R10 ;  /* 0x000000ffff087224 */ /* 0x000fca00078e000a */
        /* <DEDUP_REMOVED lines=124> */
[----:B------:R-:W-:Y:S02]  /*4680*/  ULEA UR25, UR25, UR33, 0x2 ;  /* 0x0000002119197291 */ /* 0x000fe4000f8e10ff */
[----:B------:R-:W-:Y:S02]  /*4690*/  UIADD3 UR5, UPT, UPT, UR5, 0x10, URZ ;  /* 0x0000001005057890 */ /* 0x000fe4000fffe0ff */
[----:B------:R-:W-:Y:S01]  /*46a0*/  UIADD3 UR23, UPT, UPT, UR23, -0x10, URZ ;  /* 0xfffffff017177890 */ /* 0x000fe2000fffe0ff */
[C---:B--2---:R-:W-:Y:S02]  /*46b0*/  LEA.HI R10, R9.reuse, R9, RZ, 0x19 ;  /* 0x00000009090a7211 */ /* 0x044fe400078fc8ff */
[----:B0-----:R-:W-:Y:S02]  /*46c0*/  PRMT R8, R9, 0x8880, RZ ;  /* 0x0000888009087816 */ /* 0x001fe400000000ff */
[----:B------:R-:W-:-:S04]  /*46d0*/  PRMT R10, R10, 0x8880, RZ ;  /* 0x000088800a0a7816 */ /* 0x000fc800000000ff */
[----:B------:R-:W-:-:S04]  /*46e0*/  SHF.R.S32.HI R10, RZ, 0x1, R10 ;  /* 0x00000001ff0a7819 */ /* 0x000fc8000001140a */
[----:B------:R-:W-:-:S05]  /*46f0*/  PRMT R10, R10, 0x9910, RZ ;  /* 0x000099100a0a7816 */ /* 0x000fca00000000ff */
[----:B------:R-:W-:-:S05]  /*4700*/  IMAD.MOV.U32 R9, RZ, RZ, R10 ;  /* 0x000000ffff097224 */ /* 0x000fca00078e000a */
[----:B------:R0:W-:Y:S04]  /*4710*/  STL [UR34+0x660], R9 ;  /* 0x00066009ff007987 */ /* 0x0001e80008100822 */
[----:B------:R-:W5:Y:S01]  /*4720*/  LDL.S8 R8, [R8+UR25] ;  /* 0x0000001908087983 */ /* 0x000f620008100200 */
[----:B------:R-:W-:-:S04]  /*4730*/  ULOP3.LUT UR25, UR6, 0xfffffff0, URZ, 0xc0, !UPT ;  /* 0xfffffff006197892 */ /* 0x000fc8000f8ec0ff */
[----:B------:R-:W-:-:S09]  /*4740*/  UISETP.NE.AND UP2, UPT, UR5, UR25, UPT ;  /* 0x000000190500728c */ /* 0x000fd2000bf45270 */
[----:B0-----:R-:W-:Y:S05]  /*4750*/  BRA.U UP2, `(.L_x_22) ;  /* 0xfffffff502687547 */ /* 0x001fea000b83ffff */
.L_x_21:
[----:B------:R-:W-:Y:S05]  /*4760*/  BRA.U !UP1, `(.L_x_23) ;  /* 0x0000000909987547 */ /* 0x000fea000b800000 */
[----:B------:R-:W-:Y:S02]  /*4770*/  UIADD3 UR24, UPT, UPT, UR24, -0x1, URZ ;  /* 0xffffffff18187890 */ /* 0x000fe4000fffe0ff */
[----:B------:R-:W-:Y:S02]  /*4780*/  ULOP3.LUT UR25, UR6, 0x7, URZ, 0xc0, !UPT ;  /* 0x0000000706197892 */ /* 0x000fe4000f8ec0ff */
[----:B------:R-:W-:Y:S02]  /*4790*/  UISETP.GE.U32.AND UP1, UPT, UR24, 0x7, UPT ;  /* 0x000000071800788c */ /* 0x000fe4000bf26070 */
[----:B------:R-:W-:-:S07]  /*47a0*/  UISETP.NE.AND UP2, UPT, UR25, URZ, UPT ;  /* 0x000000ff1900728c */ /* 0x000fce000bf45270 */
[----:B------:R-:W-:Y:S05]  /*47b0*/  BRA.U !UP1, `(.L_x_24) ;  /* 0x0000000509487547 */ /* 0x000fea000b800000 */
        /* <DEDUP_REMOVED lines=81> */
[----:B------:R-:W-:-:S12]  /*4cd0*/  UIADD3 UR23, UPT, UPT, UR23, -0x8, URZ ;  /* 0xfffffff817177890 */ /* 0x000fd8000fffe0ff */
.L_x_24:
[----:B------:R-:W-:Y:S05]  /*4ce0*/  BRA.U !UP2, `(.L_x_23) ;  /* 0x000000050a387547 */ /* 0x000fea000b800000 */
[----:B------:R-:W-:Y:S02]  /*4cf0*/  UIADD3 UR5, UPT, UPT, UR25, -0x1, URZ ;  /* 0xffffffff19057890 */ /* 0x000fe4000fffe0ff */
[----:B------:R-:W-:Y:S02]  /*4d00*/  ULOP3.LUT UP2, UR24, UR6, 0x3, URZ, 0xc0, !UPT ;  /* 0x0000000306187892 */ /* 0x000fe4000f84c0ff */
[----:B------:R-:W-:-:S09]  /*4d10*/  UISETP.GE.U32.AND UP1, UPT, UR5, 0x3, UPT ;  /* 0x000000030500788c */ /* 0x000fd2000bf26070 */
[----:B------:R-:W-:Y:S05]  /*4d20*/  BRA.U !UP1, `(.L_x_25) ;  /* 0x0000000109a87547 */ /* 0x000fea000b800000 */
[----:B0----5:R-:W-:Y:S01]  /*4d30*/  LOP3.LUT R9, R8, 0x80, RZ, 0xc0, !PT ;  /* 0x0000008008097812 */ /* 0x021fe200078ec0ff */
[----:B------:R-:W-:Y:S02]  /*4d40*/  ULEA UR5, UR23, UR30, 0x2 ;  /* 0x0000001e17057291 */ /* 0x000fe4000f8e10ff */
[----:B------:R-:W-:Y:S01]  /*4d50*/  ULEA UR25, UR23, UR33, 0x2 ;  /* 0x0000002117197291 */ /* 0x000fe2000f8e10ff */
[----:B------:R-:W-:-:S04]  /*4d60*/  LEA.HI R9, R9, R8, RZ, 0x19 ;  /* 0x0000000809097211 */ /* 0x000fc800078fc8ff */
[----:B------:R-:W-:-:S04]  /*4d70*/  PRMT R9, R9, 0x8880, RZ ;  /* 0x0000888009097816 */ /* 0x000fc800000000ff */
[----:B------:R-:W-:-:S04]  /*4d80*/  SHF.R.S32.HI R9, RZ, 0x1, R9 ;  /* 0x00000001ff097819 */ /* 0x000fc80000011409 */
[----:B--2---:R-:W-:-:S05]  /*4d90*/  PRMT R10, R9, 0x9910, RZ ;  /* 0x00009910090a7816 */ /* 0x004fca00000000ff */
        /* <DEDUP_REMOVED lines=9> */
[----:B------:R-:W-:-:S05]  /*4e30*/  PRMT R9, R9, 0x9910, RZ ;  /* 0x0000991009097816 */ /* 0x000fca00000000ff */
[----:B------:R1:W-:Y:S04]  /*4e40*/  STL [UR25+0x660], R9 ;  /* 0x00066009ff007987 */ /* 0x0003e80008100819 */
[----:B------:R-:W0:Y:S01]  /*4e50*/  LDL.U8 R8, [R11+UR5] ;  /* 0x000000050b087983 */ /* 0x000e220008100000 */
[----:B------:R-:W-:-:S04]  /*4e60*/  UIADD3 UR5, UPT, UPT, UR23, -0x2, URZ ;  /* 0xfffffffe17057890 */ /* 0x000fc8000fffe0ff */
[----:B------:R-:W-:Y:S02]  /*4e70*/  ULEA UR25, UR5, UR30, 0x2 ;  /* 0x0000001e05197291 */ /* 0x000fe4000f8e10ff */
[----:B------:R-:W-:Y:S01]  /*4e80*/  ULEA UR5, UR5, UR33, 0x2 ;  /* 0x0000002105057291 */ /* 0x000fe2000f8e10ff */
[C---:B0-----:R-:W-:Y:S02]  /*4e90*/  LEA.HI R10, R8.reuse, R8, RZ, 0x19 ;  /* 0x00000008080a7211 */ /* 0x041fe400078fc8ff */
[----:B------:R-:W-:Y:S02]  /*4ea0*/  PRMT R11, R8, 0x8880, RZ ;  /* 0x00008880080b7816 */ /* 0x000fe400000000ff */
[----:B------:R-:W-:-:S04]  /*4eb0*/  PRMT R10, R10, 0x8880, RZ ;  /* 0x000088800a0a7816 */ /* 0x000fc800000000ff */
[----:B------:R-:W-:-:S04]  /*4ec0*/  SHF.R.S32.HI R10, RZ, 0x1, R10 ;  /* 0x00000001ff0a7819 */ /* 0x000fc8000001140a */
[----:B------:R-:W-:-:S05]  /*4ed0*/  PRMT R10, R10, 0x9910, RZ ;  /* 0x000099100a0a7816 */ /* 0x000fca00000000ff */
[----:B------:R-:W-:-:S05]  /*4ee0*/  IMAD.MOV.U32 R8, RZ, RZ, R10 ;  /* 0x000000ffff087224 */ /* 0x000fca00078e000a */
[----:B------:R0:W-:Y:S04]  /*4ef0*/  STL [UR25+0x660], R8 ;  /* 0x00066008ff007987 */ /* 0x0001e80008100819 */
[----:B-1----:R-:W2:Y:S01]  /*4f00*/  LDL.U8 R9, [R11+UR5] ;  /* 0x000000050b097983 */ /* 0x002ea20008100000 */
        /* <DEDUP_REMOVED lines=12> */
.L_x_25:
[----:B------:R-:W-:Y:S05]  /*4fd0*/  BRA.U !UP2, `(.L_x_23) ;  /* 0x000000010a7c7547 */ /* 0x000fea000b800000 */
[----:B01---5:R-:W-:Y:S01]  /*4fe0*/  LOP3.LUT R9, R8, 0x80, RZ, 0xc0, !PT ;  /* 0x0000008008097812 */ /* 0x023fe200078ec0ff */
[----:B------:R-:W-:Y:S02]  /*4ff0*/  ULEA UR5, UR23, UR30, 0x2 ;  /* 0x0000001e17057291 */ /* 0x000fe4000f8e10ff */
[----:B------:R-:W-:Y:S01]  /*5000*/  UISETP.NE.AND UP1, UPT, UR24, 0x1, UPT ;  /* 0x000000011800788c */ /* 0x000fe2000bf25270 */
[----:B------:R-:W-:-:S04]  /*5010*/  LEA.HI R9, R9, R8, RZ, 0x19 ;  /* 0x0000000809097211 */ /* 0x000fc800078fc8ff */
[----:B------:R-:W-:-:S04]  /*5020*/  PRMT R9, R9, 0x8880, RZ ;  /* 0x0000888009097816 */ /* 0x000fc800000000ff */
[----:B------:R-:W-:-:S04]  /*5030*/  SHF.R.S32.HI R9, RZ, 0x1, R9 ;  /* 0x00000001ff097819 */ /* 0x000fc80000011409 */
[----:B------:R-:W-:-:S05]  /*5040*/  PRMT R9, R9, 0x9910, RZ ;  /* 0x0000991009097816 */ /* 0x000fca00000000ff */
[----:B------:R4:W-:Y:S01]  /*5050*/  STL [UR5+0x660], R9 ;  /* 0x00066009ff007987 */ /* 0x0009e20008100805 */
[----:B------:R-:W-:-:S06]  /*5060*/  ULEA UR5, UR23, UR33, 0x2 ;  /* 0x0000002117057291 */ /* 0x000fcc000f8e10ff */
[----:B------:R-:W-:Y:S01]  /*5070*/  VIADD R8, R8, UR5 ;  /* 0x0000000508087c36 */ /* 0x000fe20008000000 */
[----:B----4-:R-:W-:Y:S06]  /*5080*/  BRA.U !UP1, `(.L_x_23) ;  /* 0x0000000109507547 */ /* 0x010fec000b800000 */
[----:B------:R-:W4:Y:S01]  /*5090*/  LDL.U8 R8, [R8] ;  /* 0x0000000008087983 */ /* 0x000f220000100000 */
[----:B------:R-:W-:Y:S02]  /*50a0*/  UIADD3 UR5, UPT, UPT, UR23, -0x1, URZ ;  /* 0xffffffff17057890 */ /* 0x000fe4000fffe0ff */
[----:B------:R-:W-:Y:S02]  /*50b0*/  UISETP.NE.AND UP1, UPT, UR24, 0x2, UPT ;  /* 0x000000021800788c */ /* 0x000fe4000bf25270 */
[----:B------:R-:W-:Y:S02]  /*50c0*/  ULEA UR25, UR5, UR30, 0x2 ;  /* 0x0000001e05197291 */ /* 0x000fe4000f8e10ff */
[----:B------:R-:W-:Y:S01]  /*50d0*/  ULEA UR5, UR5, UR33, 0x2 ;  /* 0x0000002105057291 */ /* 0x000fe2000f8e10ff */
[C---:B----4-:R-:W-:Y:S02]  /*50e0*/  LEA.HI R9, R8.reuse, R8, RZ, 0x19 ;  /* 0x0000000808097211 */ /* 0x050fe400078fc8ff */
[----:B--2---:R-:W-:-:S02]  /*50f0*/  PRMT R10, R8, 0x8880, RZ ;  /* 0x00008880080a7816 */ /* 0x004fc400000000ff */
[----:B------:R-:W-:-:S04]  /*5100*/  PRMT R9, R9, 0x8880, RZ ;  /* 0x0000888009097816 */ /* 0x000fc800000000ff */
[----:B------:R-:W-:-:S04]  /*5110*/  SHF.R.S32.HI R9, RZ, 0x1, R9 ;  /* 0x00000001ff097819 */ /* 0x000fc80000011409 */
[----:B------:R-:W-:-:S05]  /*5120*/  PRMT R9, R9, 0x9910, RZ ;  /* 0x0000991009097816 */ /* 0x000fca00000000ff */
[----:B------:R4:W-:Y:S01]  /*5130*/  STL [UR25+0x660], R9 ;  /* 0x00066009ff007987 */ /* 0x0009e20008100819 */
[----:B------:R-:W-:Y:S05]  /*5140*/  BRA.U !UP1, `(.L_x_23) ;  /* 0x0000000109207547 */ /* 0x000fea000b800000 */
[----:B------:R-:W2:Y:S01]  /*5150*/  LDL.U8 R8, [R10+UR5] ;  /* 0x000000050a087983 */ /* 0x000ea20008100000 */
[----:B------:R-:W-:-:S04]  /*5160*/  UIADD3 UR23, UPT, UPT, UR23, -0x2, URZ ;  /* 0xfffffffe17177890 */ /* 0x000fc8000fffe0ff */
[----:B------:R-:W-:Y:S01]  /*5170*/  ULEA UR23, UR23, UR32, 0x2 ;  /* 0x0000002017177291 */ /* 0x000fe2000f8e10ff */
[----:B--2---:R-:W-:-:S04]  /*5180*/  LEA.HI R8, R8, R8, RZ, 0x19 ;  /* 0x0000000808087211 */ /* 0x004fc800078fc8ff */
[----:B------:R-:W-:-:S04]  /*5190*/  PRMT R8, R8, 0x8880, RZ ;  /* 0x0000888008087816 */ /* 0x000fc800000000ff */
[----:B------:R-:W-:-:S04]  /*51a0*/  SHF.R.S32.HI R8, RZ, 0x1, R8 ;  /* 0x00000001ff087819 */ /* 0x000fc80000011408 */
[----:B------:R-:W-:-:S05]  /*51b0*/  PRMT R8, R8, 0x9910, RZ ;  /* 0x0000991008087816 */ /* 0x000fca00000000ff */
[----:B------:R0:W-:Y:S02]  /*51c0*/  STL [UR23], R8 ;  /* 0x00000008ff007987 */ /* 0x0001e40008100817 */
.L_x_23:
[----:B------:R-:W1:Y:S01]  /*51d0*/  LDCU UR24, c[0x0][0x388] ;  /* 0x00007100ff1877ac */ /* 0x000e620008000800 */
[----:B------:R-:W-:Y:S01]  /*51e0*/  IMAD.MOV.U32 R29, RZ, RZ, RZ ;  /* 0x000000ffff1d7224 */ /* 0x000fe200078e00ff */
[----:B-1----:R-:W-:-:S09]  /*51f0*/  UISETP.GE.AND UP1, UPT, UR24, 0x1, UPT ;  /* 0x000000011800788c */ /* 0x002fd2000bf26270 */
[----:B------:R-:W-:Y:S05]  /*5200*/  BRA.U !UP1, `(.L_x_26) ;  /* 0x0000000909587547 */ /* 0x000fea000b800000 */
[----:B------:R-:W-:Y:S01]  /*5210*/  UISETP.GE.U32.AND UP1, UPT, UR24, 0x10, UPT ;  /* 0x000000101800788c */ /* 0x000fe2000bf26070 */
[----:B------:R-:W-:Y:S01]  /*5220*/  IMAD.MOV.U32 R29, RZ, RZ, RZ ;  /* 0x000000ffff1d7224 */ /* 0x000fe200078e00ff */
[----:B------:R-:W-:-:S07]  /*5230*/  UMOV UR5, URZ ;  /* 0x000000ff00057c82 */ /* 0x000fce0008000000 */
[----:B------:R-:W-:Y:S05]  /*5240*/  BRA.U !UP1, `(.L_x_27) ;  /* 0x0000000509007547 */ /* 0x000fea000b800000 */
[----:B------:R-:W-:Y:S01]  /*5250*/  IMAD.MOV.U32 R29, RZ, RZ, RZ ;  /* 0x000000ffff1d7224 */ /* 0x000fe200078e00ff */
[----:B------:R-:W-:-:S06]  /*5260*/  UMOV UR5, URZ ;  /* 0x000000ff00057c82 */ /* 0x000fcc0008000000 */
.L_x_28:
[----:B------:R-:W-:-:S09]  /*5270*/  ULEA UR23, UR5, UR30, 0x2 ;  /* 0x0000001e05177291 */ /* 0x000fd2000f8e10ff */
[----:B------:R-:W2:Y:S04]  /*5280*/  LDL.128 R16, [UR23+0x660] ;  /* 0x00066017ff107983 */ /* 0x000ea80008100c00 */
[----:B---3--:R-:W3:Y:S04]  /*5290*/  LDL.128 R20, [UR23+0x30] ;  /* 0x00003017ff147983 */ /* 0x008ee80008100c00 */
[----:B0-2-45:R-:W2:Y:S04]  /*52a0*/  LDL.128 R8, [UR23+0x670] ;  /* 0x00067017ff087983 */ /* 0x035ea80008100c00 */
[----:B------:R-:W2:Y:S01]  /*52b0*/  LDL.128 R12, [UR23+0x40] ;  /* 0x00004017ff0c7983 */ /* 0x000ea20008100c00 */
[----:B---3--:R-:W-:-:S02]  /*52c0*/  ISETP.NE.AND P4, PT, R16, R20, PT ;  /* 0x000000141000720c */ /* 0x008fc40003f85270 */
[----:B------:R-:W-:Y:S02]  /*52d0*/  ISETP.NE.AND P5, PT, R17, R21, PT ;  /* 0x000000151100720c */ /* 0x000fe40003fa5270 */
[----:B------:R-:W-:Y:S02]  /*52e0*/  ISETP.NE.AND P6, PT, R18, R22, PT ;  /* 0x000000161200720c */ /* 0x000fe40003fc5270 */
[----:B------:R-:W-:Y:S02]  /*52f0*/  ISETP.NE.AND P3, PT, R19, R23, PT ;  /* 0x000000171300720c */ /* 0x000fe40003f65270 */
[----:B------:R-:W3:Y:S04]  /*5300*/  LDL.128 R16, [UR23+0x680] ;  /* 0x00068017ff107983 */ /* 0x000ee80008100c00 */
[----:B------:R-:W3:Y:S01]  /*5310*/  LDL.128 R20, [UR23+0x50] ;  /* 0x00005017ff147983 */ /* 0x000ee20008100c00 */
[----:B--2---:R-:W-:Y:S01]  /*5320*/  ISETP.NE.AND P0, PT, R8, R12, PT ;  /* 0x0000000c0800720c */ /* 0x004fe20003f05270 */
[----:B------:R-:W-:-:S02]  /*5330*/  VIADD R8, R29, 0x1 ;  /* 0x000000011d087836 */ /* 0x000fc40000000000 */
[----:B------:R-:W-:Y:S01]  /*5340*/  @!P4 IMAD.MOV R8, RZ, RZ, R29 ;  /* 0x000000ffff08c224 */ /* 0x000fe200078e021d */
[----:B------:R-:W-:-:S03]  /*5350*/  ISETP.NE.AND P1, PT, R9, R13, PT ;  /* 0x0000000d0900720c */ /* 0x000fc60003f25270 */
[----:B------:R-:W-:Y:S02]  /*5360*/  VIADD R9, R8, 0x1 ;  /* 0x0000000108097836 */ /* 0x000fe40000000000 */
[----:B------:R-:W-:-:S04]  /*5370*/  @!P5 IMAD.MOV R9, RZ, RZ, R8 ;  /* 0x000000ffff09d224 */ /* 0x000fc800078e0208 */
[----:B------:R-:W-:Y:S02]  /*5380*/  VIADD R8, R9, 0x1 ;  /* 0x0000000109087836 */ /* 0x000fe40000000000 */
[----:B------:R-:W-:Y:S01]  /*5390*/  @!P6 IMAD.MOV R8, RZ, RZ, R9 ;  /* 0x000000ffff08e224 */ /* 0x000fe200078e0209 */
[----:B------:R-:W-:Y:S02]  /*53a0*/  ISETP.NE.AND P2, PT, R10, R14, PT ;  /* 0x0000000e0a00720c */ /* 0x000fe40003f45270 */
[----:B------:R-:W-:Y:S01]  /*53b0*/  ISETP.NE.AND P4, PT, R11, R15, PT ;  /* 0x0000000f0b00720c */ /* 0x000fe20003f85270 */
[----:B------:R-:W-:Y:S01]  /*53c0*/  VIADD R29, R8, 0x1 ;  /* 0x00000001081d7836 */ /* 0x000fe20000000000 */
[----:B------:R-:W2:Y:S01]  /*53d0*/  LDL.128 R12, [UR23+0x60] ;  /* 0x00006017ff0c7983 */ /* 0x000ea20008100c00 */
[----:B------:R-:W-:-:S03]  /*53e0*/  @!P3 IMAD.MOV R29, RZ, RZ, R8 ;  /* 0x000000ffff1db224 */ /* 0x000fc600078e0208 */
[----:B------:R-:W2:Y:S01]  /*53f0*/  LDL.128 R8, [UR23+0x690] ;  /* 0x00069017ff087983 */ /* 0x000ea20008100c00 */
[----:B------:R-:W-:Y:S02]  /*5400*/  ULOP3.LUT UR23, UR24, 0x7ffffff0, URZ, 0xc0, !UPT ;  /* 0x7ffffff018177892 */ /* 0x000fe4000f8ec0ff */
[----:B------:R-:W-:-:S04]  /*5410*/  UIADD3 UR5, UPT, UPT, UR5, 0x10, URZ ;  /* 0x0000001005057890 */ /* 0x000fc8000fffe0ff */
[----:B------:R-:W-:Y:S01]  /*5420*/  UISETP.NE.AND UP1, UPT, UR5, UR23, UPT ;  /* 0x000000170500728c */ /* 0x000fe2000bf25270 */
[----:B---3--:R-:W-:Y:S01]  /*5430*/  ISETP.NE.AND P5, PT, R16, R20, PT ;  /* 0x000000141000720c */ /* 0x008fe20003fa5270 */
[----:B------:R-:W-:Y:S02]  /*5440*/  VIADD R16, R29, 0x1 ;  /* 0x000000011d107836 */ /* 0x000fe40000000000 */
[----:B------:R-:W-:Y:S01]  /*5450*/  @!P0 IMAD.MOV R16, RZ, RZ, R29 ;  /* 0x000000ffff108224 */ /* 0x000fe200078e021d */
[----:B------:R-:W-:-:S03]  /*5460*/  ISETP.NE.AND P6, PT, R17, R21, PT ;  /* 0x000000151100720c */ /* 0x000fc60003fc5270 */
[----:B------:R-:W-:Y:S02]  /*5470*/  VIADD R17, R16, 0x1 ;  /* 0x0000000110117836 */ /* 0x000fe40000000000 */
[----:B------:R-:W-:-:S04]  /*5480*/  @!P1 IMAD.MOV R17, RZ, RZ, R16 ;  /* 0x000000ffff119224 */ /* 0x000fc800078e0210 */
[----:B------:R-:W-:Y:S02]  /*5490*/  VIADD R16, R17, 0x1 ;  /* 0x0000000111107836 */ /* 0x000fe40000000000 */
[----:B------:R-:W-:Y:S01]  /*54a0*/  @!P2 IMAD.MOV R16, RZ, RZ, R17 ;  /* 0x000000ffff10a224 */ /* 0x000fe200078e0211 */
[----:B------:R-:W-:-:S03]  /*54b0*/  ISETP.NE.AND P3, PT, R18, R22, PT ;  /* 0x000000161200720c */ /* 0x000fc60003f65270 */
[----:B------:R-:W-:Y:S02]  /*54c0*/  VIADD R17, R16, 0x1 ;  /* 0x0000000110117836 */ /* 0x000fe40000000000 */
[----:B------:R-:W-:Y:S01]  /*54d0*/  @!P4 IMAD.MOV R17, RZ, RZ, R16 ;  /* 0x000000ffff11c224 */ /* 0x000fe200078e0210 */
[----:B------:R-:W-:-:S03]  /*54e0*/  ISETP.NE.AND P0, PT, R19, R23, PT ;  /* 0x000000171300720c */ /* 0x000fc60003f05270 */
[----:B------:R-:W-:Y:S02]  /*54f0*/  VIADD R16, R17, 0x1 ;  /* 0x0000000111107836 */ /* 0x000fe40000000000 */
[----:B------:R-:W-:-:S04]  /*5500*/  @!P5 IMAD.MOV R16, RZ, RZ, R17 ;  /* 0x000000ffff10d224 */ /* 0x000fc800078e0211 */
[----:B------:R-:W-:Y:S02]  /*5510*/  VIADD R17, R16, 0x1 ;  /* 0x0000000110117836 */ /* 0x000fe40000000000 */
[----:B------:R-:W-:Y:S01]  /*5520*/  @!P6 IMAD.MOV R17, RZ, RZ, R16 ;  /* 0x000000ffff11e224 */ /* 0x000fe200078e0210 */
[----:B--2---:R-:W-:-:S03]  /*5530*/  ISETP.NE.AND P1, PT, R8, R12, PT ;  /* 0x0000000c0800720c */ /* 0x004fc60003f25270 */
        /* <DEDUP_REMOVED lines=8> */
[----:B------:R-:W-:-:S04]  /*55c0*/  VIADD R8, R9, 0x1 ;  /* 0x0000000109087836 */ /* 0x000fc80000000000 */
[----:B------:R-:W-:Y:S01]  /*55d0*/  @!P0 IMAD.MOV R8, RZ, RZ, R9 ;  /* 0x000000ffff088224 */ /* 0x000fe200078e0209 */
[----:B------:R-:W-:-:S03]  /*55e0*/  ISETP.NE.AND P0, PT, R11, R15, PT ;  /* 0x0000000f0b00720c */ /* 0x000fc60003f05270 */
[----:B------:R-:W-:Y:S02]  /*55f0*/  VIADD R9, R8, 0x1 ;  /* 0x0000000108097836 */ /* 0x000fe40000000000 */
[----:B------:R-:W-:-:S04]  /*5600*/  @!P1 IMAD.MOV R9, RZ, RZ, R8 ;  /* 0x000000ffff099224 */ /* 0x000fc800078e0208 */
[----:B------:R-:W-:-:S04]  /*5610*/  VIADD R29, R9, 0x1 ;  /* 0x00000001091d7836 */ /* 0x000fc80000000000 */
[----:B------:R-:W-:Y:S01]  /*5620*/  @!P0 IMAD.MOV R29, RZ, RZ, R9 ;  /* 0x000000ffff1d8224 */ /* 0x000fe200078e0209 */
[----:B------:R-:W-:Y:S06]  /*5630*/  BRA.U UP1, `(.L_x_28) ;  /* 0xfffffffd010c7547 */ /* 0x000fec000b83ffff */
[----:B------:R-:W-:-:S05]  /*5640*/  UMOV UR5, UR23 ;  /* 0x0000001700057c82 */ /* 0x000fca0008000000 */
.L_x_27:
[----:B------:R-:W-:-:S04]  /*5650*/  ULOP3.LUT UR23, UR22, 0xf, URZ, 0xc0, !UPT ;  /* 0x0000000f16177892 */ /* 0x000fc8000f8ec0ff */
[----:B------:R-:W-:-:S09]  /*5660*/  UISETP.NE.AND UP1, UPT, UR23, URZ, UPT ;  /* 0x000000ff1700728c */ /* 0x000fd2000bf25270 */
[----:B------:R-:W-:Y:S05]  /*5670*/  BRA.U !UP1, `(.L_x_26) ;  /* 0x00000005093c7547 */ /* 0x000fea000b800000 */
[----:B------:R-:W-:Y:S02]  /*5680*/  UIADD3 UR23, UPT, UPT, UR23, -0x1, URZ ;  /* 0xffffffff17177890 */ /* 0x000fe4000fffe0ff */
[----:B------:R-:W-:Y:S02]  /*5690*/  ULOP3.LUT UR24, UR22, 0x7, URZ, 0xc0, !UPT ;  /* 0x0000000716187892 */ /* 0x000fe4000f8ec0ff */
[----:B------:R-:W-:Y:S02]  /*56a0*/  UISETP.GE.U32.AND UP1, UPT, UR23, 0x7, UPT ;  /* 0x000000071700788c */ /* 0x000fe4000bf26070 */
[----:B------:R-:W-:-:S07]  /*56b0*/  UISETP.NE.AND UP2, UPT, UR24, URZ, UPT ;  /* 0x000000ff1800728c */ /* 0x000fce000bf45270 */
[----:B------:R-:W-:Y:S05]  /*56c0*/  BRA.U !UP1, `(.L_x_29) ;  /* 0x0000000109787547 */ /* 0x000fea000b800000 */
[----:B------:R-:W-:-:S09]  /*56d0*/  ULEA UR23, UR5, UR30, 0x2 ;  /* 0x0000001e05177291 */ /* 0x000fd2000f8e10ff */
[----:B0-2-45:R-:W2:Y:S04]  /*56e0*/  LDL.128 R8, [UR23+0x660] ;  /* 0x00066017ff087983 */ /* 0x035ea80008100c00 */
[----:B------:R-:W2:Y:S04]  /*56f0*/  LDL.128 R12, [UR23+0x30] ;  /* 0x00003017ff0c7983 */ /* 0x000ea80008100c00 */
[----:B------:R-:W4:Y:S04]  /*5700*/  LDL.128 R16, [UR23+0x670] ;  /* 0x00067017ff107983 */ /* 0x000f280008100c00 */
[----:B---3--:R-:W4:Y:S01]  /*5710*/  LDL.128 R20, [UR23+0x40] ;  /* 0x00004017ff147983 */ /* 0x008f220008100c00 */
[----:B------:R-:W-:Y:S01]  /*5720*/  UIADD3 UR5, UPT, UPT, UR5, 0x8, URZ ;  /* 0x0000000805057890 */ /* 0x000fe2000fffe0ff */
[----:B--2---:R-:W-:-:S02]  /*5730*/  ISETP.NE.AND P0, PT, R8, R12, PT ;  /* 0x0000000c0800720c */ /* 0x004fc40003f05270 */
[----:B------:R-:W-:Y:S02]  /*5740*/  ISETP.NE.AND P1, PT, R9, R13, PT ;  /* 0x0000000d0900720c */ /* 0x000fe40003f25270 */
[----:B------:R-:W-:Y:S01]  /*5750*/  ISETP.NE.AND P2, PT, R10, R14, PT ;  /* 0x0000000e0a00720c */ /* 0x000fe20003f45270 */
[----:B------:R-:W-:-:S08]  /*5760*/  VIADD R8, R29, 0x1 ;  /* 0x000000011d087836 */ /* 0x000fd00000000000 */
[----:B------:R-:W-:Y:S01]  /*5770*/  @!P0 IMAD.MOV R8, RZ, RZ, R29 ;  /* 0x000000ffff088224 */ /* 0x000fe200078e021d */
[----:B------:R-:W-:-:S03]  /*5780*/  ISETP.NE.AND P0, PT, R11, R15, PT ;  /* 0x0000000f0b00720c */ /* 0x000fc60003f05270 */
[----:B------:R-:W-:Y:S02]  /*5790*/  VIADD R9, R8, 0x1 ;  /* 0x0000000108097836 */ /* 0x000fe40000000000 */
[----:B------:R-:W-:Y:S01]  /*57a0*/  @!P1 IMAD.MOV R9, RZ, RZ, R8 ;  /* 0x000000ffff099224 */ /* 0x000fe200078e0208 */
[----:B----4-:R-:W-:-:S03]  /*57b0*/  ISETP.NE.AND P1, PT, R16, R20, PT ;  /* 0x000000141000720c */ /* 0x010fc60003f25270 */
        /* <DEDUP_REMOVED lines=14> */
[----:B------:R-:W-:-:S07]  /*58a0*/  @!P0 IMAD.MOV R29, RZ, RZ, R8 ;  /* 0x000000ffff1d8224 */ /* 0x000fce00078e0208 */
.L_x_29:
[----:B------:R-:W-:Y:S05]  /*58b0*/  BRA.U !UP2, `(.L_x_26) ;  /* 0x000000010aac7547 */ /* 0x000fea000b800000 */
[----:B------:R-:W-:Y:S02]  /*58c0*/  ULOP3.LUT UR23, UR22, 0x3, URZ, 0xc0, !UPT ;  /* 0x0000000316177892 */ /* 0x000fe4000f8ec0ff */
[----:B------:R-:W-:Y:S02]  /*58d0*/  UIADD3 UR22, UPT, UPT, UR24, -0x1, URZ ;  /* 0xffffffff18167890 */ /* 0x000fe4000fffe0ff */
[----:B------:R-:W-:Y:S02]  /*58e0*/  UISETP.NE.AND UP2, UPT, UR23, URZ, UPT ;  /* 0x000000ff1700728c */ /* 0x000fe4000bf45270 */
[----:B------:R-:W-:-:S09]  /*58f0*/  UISETP.GE.U32.AND UP1, UPT, UR22, 0x3, UPT ;  /* 0x000000031600788c */ /* 0x000fd2000bf26070 */
[----:B------:R-:W-:Y:S05]  /*5900*/  BRA.U !UP1, `(.L_x_30) ;  /* 0x0000000109407547 */ /* 0x000fea000b800000 */
[----:B------:R-:W-:-:S09]  /*5910*/  ULEA UR22, UR5, UR30, 0x2 ;  /* 0x0000001e05167291 */ /* 0x000fd2000f8e10ff */
[----:B0-2-45:R-:W2:Y:S04]  /*5920*/  LDL.128 R8, [UR22+0x660] ;  /* 0x00066016ff087983 */ /* 0x035ea80008100c00 */
[----:B------:R-:W2:Y:S01]  /*5930*/  LDL.128 R12, [UR22+0x30] ;  /* 0x00003016ff0c7983 */ /* 0x000ea20008100c00 */
[----:B------:R-:W-:Y:S01]  /*5940*/  UIADD3 UR5, UPT, UPT, UR5, 0x4, URZ ;  /* 0x0000000405057890 */ /* 0x000fe2000fffe0ff */
[----:B--2---:R-:W-:Y:S01]  /*5950*/  ISETP.NE.AND P0, PT, R8, R12, PT ;  /* 0x0000000c0800720c */ /* 0x004fe20003f05270 */
[----:B------:R-:W-:Y:S01]  /*5960*/  VIADD R8, R29, 0x1 ;  /* 0x000000011d087836 */ /* 0x000fe20000000000 */
[----:B------:R-:W-:-:S11]  /*5970*/  ISETP.NE.AND P1, PT, R9, R13, PT ;  /* 0x0000000d0900720c */ /* 0x000fd60003f25270 */
[----:B------:R-:W-:Y:S01]  /*5980*/  @!P0 IMAD.MOV R8, RZ, RZ, R29 ;  /* 0x000000ffff088224 */ /* 0x000fe200078e021d */
[----:B------:R-:W-:-:S03]  /*5990*/  ISETP.NE.AND P0, PT, R10, R14, PT ;  /* 0x0000000e0a00720c */ /* 0x000fc60003f05270 */
[----:B------:R-:W-:Y:S02]  /*59a0*/  VIADD R9, R8, 0x1 ;  /* 0x0000000108097836 */ /* 0x000fe40000000000 */
[----:B------:R-:W-:Y:S01]  /*59b0*/  @!P1 IMAD.MOV R9, RZ, RZ, R8 ;  /* 0x000000ffff099224 */ /* 0x000fe200078e0208 */
[----:B------:R-:W-:-:S03]  /*59c0*/  ISETP.NE.AND P1, PT, R11, R15, PT ;  /* 0x0000000f0b00720c */ /* 0x000fc60003f25270 */
[----:B------:R-:W-:-:S04]  /*59d0*/  VIADD R8, R9, 0x1 ;  /* 0x0000000109087836 */ /* 0x000fc80000000000 */
[----:B------:R-:W-:-:S04]  /*59e0*/  @!P0 IMAD.MOV R8, RZ, RZ, R9 ;  /* 0x000000ffff088224 */ /* 0x000fc800078e0209 */
[----:B------:R-:W-:Y:S02]  /*59f0*/  VIADD R29, R8, 0x1 ;  /* 0x00000001081d7836 */ /* 0x000fe40000000000 */
[----:B------:R-:W-:-:S07]  /*5a00*/  @!P1 IMAD.MOV R29, RZ, RZ, R8 ;  /* 0x000000ffff1d9224 */ /* 0x000fce00078e0208 */
.L_x_30:
[----:B------:R-:W-:Y:S05]  /*5a10*/  BRA.U !UP2, `(.L_x_26) ;  /* 0x000000010a547547 */ /* 0x000fea000b800000 */
[----:B------:R-:W-:-:S09]  /*5a20*/  ULEA UR5, UR5, UR30, 0x2 ;  /* 0x0000001e05057291 */ /* 0x000fd2000f8e10ff */
[----:B--2---:R-:W2:Y:S04]  /*5a30*/  LDL.64 R10, [UR5+0x660] ;  /* 0x00066005ff0a7983 */ /* 0x004ea80008100a00 */
[----:B0---45:R-:W2:Y:S01]  /*5a40*/  LDL.64 R8, [UR5+0x30] ;  /* 0x00003005ff087983 */ /* 0x031ea20008100a00 */
[----:B------:R-:W-:Y:S01]  /*5a50*/  UISETP.NE.AND UP1, UPT, UR23, 0x1, UPT ;  /* 0x000000011700788c */ /* 0x000fe2000bf25270 */
[----:B--2---:R-:W-:Y:S01]  /*5a60*/  ISETP.NE.AND P0, PT, R10, R8, PT ;  /* 0x000000080a00720c */ /* 0x004fe20003f05270 */
[----:B------:R-:W-:-:S12]  /*5a70*/  VIADD R8, R29, 0x1 ;  /* 0x000000011d087836 */ /* 0x000fd80000000000 */
[----:B------:R-:W-:-:S04]  /*5a80*/  @!P0 IMAD.MOV R8, RZ, RZ, R29 ;  /* 0x000000ffff088224 */ /* 0x000fc800078e021d */
[----:B------:R-:W-:Y:S01]  /*5a90*/  IMAD.MOV.U32 R29, RZ, RZ, R8 ;  /* 0x000000ffff1d7224 */ /* 0x000fe200078e0008 */
[----:B------:R-:W-:Y:S06]  /*5aa0*/  BRA.U !UP1, `(.L_x_26) ;  /* 0x0000000109307547 */ /* 0x000fec000b800000 */
[----:B------:R-:W2:Y:S04]  /*5ab0*/  LDL R10, [UR5+0x668] ;  /* 0x00066805ff0a7983 */ /* 0x000ea80008100800 */
[----:B------:R-:W2:Y:S01]  /*5ac0*/  LDL R13, [UR5+0x38] ;  /* 0x00003805ff0d7983 */ /* 0x000ea20008100800 */
[----:B------:R-:W-:Y:S01]  /*5ad0*/  UISETP.NE.AND UP1, UPT, UR23, 0x2, UPT ;  /* 0x000000021700788c */ /* 0x000fe2000bf25270 */
[----:B------:R-:W-:Y:S01]  /*5ae0*/  ISETP.NE.AND P0, PT, R11, R9, PT ;  /* 0x000000090b00720c */ /* 0x000fe20003f05270 */
[----:B------:R-:W-:-:S04]  /*5af0*/  VIADD R8, R29, 0x1 ;  /* 0x000000011d087836 */ /* 0x000fc80000000000 */
[----:B------:R-:W-:-:S08]  /*5b00*/  PLOP3.LUT P2, PT, PT, PT, UP1, 0x80, 0x8 ;  /* 0x000000000008781c */ /* 0x000fd00003f4f018 */
[----:B------:R-:W-:-:S04]  /*5b10*/  @!P0 IMAD.MOV R8, RZ, RZ, R29 ;  /* 0x000000ffff088224 */ /* 0x000fc800078e021d */
[----:B------:R-:W-:-:S04]  /*5b20*/  IMAD.MOV.U32 R29, RZ, RZ, R8 ;  /* 0x000000ffff1d7224 */ /* 0x000fc800078e0008 */
[----:B------:R-:W-:Y:S01]  /*5b30*/  @P2 VIADD R8, R29, 0x1 ;  /* 0x000000011d082836 */ /* 0x000fe20000000000 */
[----:B--2---:R-:W-:-:S13]  /*5b40*/  ISETP.NE.OR P1, PT, R10, R13, !P2 ;  /* 0x0000000d0a00720c */ /* 0x004fda0005725670 */
[----:B------:R-:W-:-:S04]  /*5b50*/  @!P1 IMAD.MOV R8, RZ, RZ, R29 ;  /* 0x000000ffff089224 */ /* 0x000fc800078e021d */
[----:B------:R-:W-:-:S07]  /*5b60*/  @P2 IMAD.MOV.U32 R29, RZ, RZ, R8 ;  /* 0x000000ffff1d2224 */ /* 0x000fce00078e0008 */
.L_x_26:
[----:B------:R-:W-:Y:S01]  /*5b70*/  IMAD.IADD R27, R29, 0x1, R27 ;  /* 0x000000011d1b7824 */ /* 0x000fe200078e021b */
[----:B------:R-:W-:Y:S06]  /*5b80*/  BRA.U UP0, `(.L_x_31) ;  /* 0xffffffcd00cc7547 */ /* 0x000fec000b83ffff */
.L_x_11:
[----:B------:R-:W3:Y:S01]  /*5b90*/  S2R R0, SR_LANEID ;  /* 0x0000000000007919 */ /* 0x000ee20000000000 */
[----:B------:R-:W4:Y:S08]  /*5ba0*/  REDUX.SUM UR22, R27 ;  /* 0x000000001b1673c4 */ /* 0x000f30000000c000 */
[----:B012---:R-:W0:Y:S01]  /*5bb0*/  LDC.64 R2, c[0x0][0x380] ;  /* 0x0000e000ff027b82 */ /* 0x007e220000000a00 */
[----:B------:R-:W-:-:S02]  /*5bc0*/  VOTEU.ANY UR5, UPT, PT ;  /* 0x0000000000057886 */ /* 0x000fc400038e0100 */
[----:B------:R-:W-:Y:S01]  /*5bd0*/  UFLO.U32 UR5, UR5 ;  /* 0x00000005000572bd */ /* 0x000fe200080e0000 */
[----:B----4-:R-:W-:-:S05]  /*5be0*/  IMAD.U32 R5, RZ, RZ, UR22 ;  /* 0x00000016ff057e24 */ /* 0x010fca000f8e00ff */
[----:B---3--:R-:W-:-:S13]  /*5bf0*/  ISETP.EQ.U32.AND P0, PT, R0, UR5, PT ;  /* 0x0000000500007c0c */ /* 0x008fda000bf02070 */
[----:B0-----:R-:W-:Y:S01]  /*5c00*/  @P0 REDG.E.ADD.STRONG.GPU desc[UR26][R2.64], R5 ;  /* 0x000000050200098e */ /* 0x001fe2000c12e11a */
[----:B------:R-:W-:Y:S05]  /*5c10*/  EXIT ;  /* 0x000000000000794d */ /* 0x000fea0003800000 */
        .weak           $__internal_0_$__cuda_sm20_dsqrt_rn_f64_mediumpath_v1
        .type           $__internal_0_$__cuda_sm20_dsqrt_rn_f64_mediumpath_v1,@function
        .size           $__internal_0_$__cuda_sm20_dsqrt_rn_f64_mediumpath_v1,($__internal_1_$__cuda_sm20_sqrt_rn_f32_slowpath - $__internal_0_$__cuda_sm20_dsqrt_rn_f64_mediumpath_v1)
$__internal_0_$__cuda_sm20_dsqrt_rn_f64_mediumpath_v1:
[----:B------:R-:W-:Y:S01]  /*5c20*/  ISETP.GE.U32.AND P0, PT, R10, -0x3400000, PT ;  /* 0xfcc000000a00780c */ /* 0x000fe20003f06070 */
[----:B------:R-:W-:-:S12]  /*5c30*/  IMAD.MOV.U32 R13, RZ, RZ, R19 ;  /* 0x000000ffff0d7224 */ /* 0x000fd800078e0013 */
[----:B------:R-:W-:Y:S05]  /*5c40*/  @!P0 BRA `(.L_x_32) ;  /* 0x0000000000208947 */ /* 0x000fea0003800000 */
[----:B------:R-:W-:-:S10]  /*5c50*/  DFMA.RM R12, R16, R12, R14 ;  /* 0x0000000c100c722b */ /* 0x000fd4000000400e */
[----:B------:R-:W-:-:S05]  /*5c60*/  IADD3 R10, P0, PT, R12, 0x1, RZ ;  /* 0x000000010c0a7810 */ /* 0x000fca0007f1e0ff */
[----:B------:R-:W-:-:S06]  /*5c70*/  IMAD.X R11, RZ, RZ, R13, P0 ;  /* 0x000000ffff0b7224 */ /* 0x000fcc00000e060d */
[----:B------:R-:W-:-:S08]  /*5c80*/  DFMA.RP R8, -R12, R10, R8 ;  /* 0x0000000a0c08722b */ /* 0x000fd00000008108 */
[----:B------:R-:W-:-:S06]  /*5c90*/  DSETP.GT.AND P0, PT, R8, RZ, PT ;  /* 0x000000ff0800722a */ /* 0x000fcc0003f04000 */
[----:B------:R-:W-:Y:S02]  /*5ca0*/  FSEL R10, R10, R12, P0 ;  /* 0x0000000c0a0a7208 */ /* 0x000fe40000000000 */
[----:B------:R-:W-:Y:S01]  /*5cb0*/  FSEL R11, R11, R13, P0 ;  /* 0x0000000d0b0b7208 */ /* 0x000fe20000000000 */
[----:B------:R-:W-:Y:S06]  /*5cc0*/  BRA `(.L_x_33) ;  /* 0x0000000000647947 */ /* 0x000fec0003800000 */
.L_x_32:
[----:B------:R-:W-:-:S14]  /*5cd0*/  DSETP.NE.AND P0, PT, R8, RZ, PT ;  /* 0x000000ff0800722a */ /* 0x000fdc0003f05000 */
[----:B------:R-:W-:Y:S05]  /*5ce0*/  @!P0 BRA `(.L_x_34) ;  /* 0x0000000000588947 */ /* 0x000fea0003800000 */
[----:B------:R-:W-:-:S13]  /*5cf0*/  ISETP.GE.AND P0, PT, R9, RZ, PT ;  /* 0x000000ff0900720c */ /* 0x000fda0003f06270 */
[----:B------:R-:W-:Y:S02]  /*5d00*/  @!P0 IMAD.MOV.U32 R10, RZ, RZ, 0x0 ;  /* 0x00000000ff0a8424 */ /* 0x000fe400078e00ff */
[----:B------:R-:W-:Y:S01]  /*5d10*/  @!P0 IMAD.MOV.U32 R11, RZ, RZ, -0x80000 ;  /* 0xfff80000ff0b8424 */ /* 0x000fe200078e00ff */
[----:B------:R-:W-:Y:S06]  /*5d20*/  @!P0 BRA `(.L_x_33) ;  /* 0x00000000004c8947 */ /* 0x000fec0003800000 */
[----:B------:R-:W-:-:S13]  /*5d30*/  ISETP.GT.AND P0, PT, R9, 0x7fefffff, PT ;  /* 0x7fefffff0900780c */ /* 0x000fda0003f04270 */
[----:B------:R-:W-:Y:S05]  /*5d40*/  @P0 BRA `(.L_x_34) ;  /* 0x0000000000400947 */ /* 0x000fea0003800000 */
[----:B------:R-:W-:Y:S01]  /*5d50*/  DMUL R8, R8, 8.11296384146066816958e+31 ;  /* 0x4690000008087828 */ /* 0x000fe20000000000 */
[----:B------:R-:W-:Y:S02]  /*5d60*/  IMAD.MOV.U32 R10, RZ, RZ, RZ ;  /* 0x000000ffff0a7224 */ /* 0x000fe400078e00ff */
[----:B------:R-:W-:Y:S02]  /*5d70*/  IMAD.MOV.U32 R14, RZ, RZ, 0x0 ;  /* 0x00000000ff0e7424 */ /* 0x000fe400078e00ff */
[----:B------:R-:W-:Y:S01]  /*5d80*/  IMAD.MOV.U32 R15, RZ, RZ, 0x3fd80000 ;  /* 0x3fd80000ff0f7424 */ /* 0x000fe200078e00ff */
[----:B------:R-:W0:Y:S02]  /*5d90*/  MUFU.RSQ64H R11, R9 ;  /* 0x00000009000b7308 */ /* 0x000e240000001c00 */
[----:B0-----:R-:W-:-:S08]  /*5da0*/  DMUL R12, R10, R10 ;  /* 0x0000000a0a0c7228 */ /* 0x001fd00000000000 */
[----:B------:R-:W-:-:S08]  /*5db0*/  DFMA R12, R8, -R12, 1 ;  /* 0x3ff00000080c742b */ /* 0x000fd0000000080c */
[----:B------:R-:W-:Y:S02]  /*5dc0*/  DFMA R14, R12, R14, 0.5 ;  /* 0x3fe000000c0e742b */ /* 0x000fe4000000000e */
[----:B------:R-:W-:-:S08]  /*5dd0*/  DMUL R12, R10, R12 ;  /* 0x0000000c0a0c7228 */ /* 0x000fd00000000000 */
[----:B------:R-:W-:-:S08]  /*5de0*/  DFMA R12, R14, R12, R10 ;  /* 0x0000000c0e0c722b */ /* 0x000fd0000000000a */
[----:B------:R-:W-:Y:S02]  /*5df0*/  DMUL R10, R8, R12 ;  /* 0x0000000c080a7228 */ /* 0x000fe40000000000 */
[----:B------:R-:W-:-:S06]  /*5e00*/  VIADD R13, R13, 0xfff00000 ;  /* 0xfff000000d0d7836 */ /* 0x000fcc0000000000 */
[----:B------:R-:W-:-:S08]  /*5e10*/  DFMA R14, R10, -R10, R8 ;  /* 0x8000000a0a0e722b */ /* 0x000fd00000000008 */
[----:B------:R-:W-:-:S10]  /*5e20*/  DFMA R10, R12, R14, R10 ;  /* 0x0000000e0c0a722b */ /* 0x000fd4000000000a */
[----:B------:R-:W-:Y:S01]  /*5e30*/  VIADD R11, R11, 0xfcb00000 ;  /* 0xfcb000000b0b7836 */ /* 0x000fe20000000000 */
[----:B------:R-:W-:Y:S06]  /*5e40*/  BRA `(.L_x_33) ;  /* 0x0000000000047947 */ /* 0x000fec0003800000 */
.L_x_34:
[----:B------:R-:W-:-:S11]  /*5e50*/  DADD R10, R8, R8 ;  /* 0x00000000080a7229 */ /* 0x000fd60000000008 */
.L_x_33:
[----:B------:R-:W-:Y:S02]  /*5e60*/  IMAD.MOV.U32 R8, RZ, RZ, R0 ;  /* 0x000000ffff087224 */ /* 0x000fe400078e0000 */
[----:B------:R-:W-:Y:S02]  /*5e70*/  IMAD.MOV.U32 R9, RZ, RZ, 0x0 ;  /* 0x00000000ff097424 */ /* 0x000fe400078e00ff */
[----:B------:R-:W-:Y:S02]  /*5e80*/  IMAD.MOV.U32 R30, RZ, RZ, R10 ;  /* 0x000000ffff1e7224 */ /* 0x000fe400078e000a */
[----:B------:R-:W-:Y:S01]  /*5e90*/  IMAD.MOV.U32 R31, RZ, RZ, R11 ;  /* 0x000000ffff1f7224 */ /* 0x000fe200078e000b */
[----:B------:R-:W-:Y:S06]  /*5ea0*/  RET.REL.NODEC R8 `(_Z18convolution_kernelPiidiy) ;  /* 0xffffffa008547950 */ /* 0x000fec0003c3ffff */
        .weak           $__internal_1_$__cuda_sm20_sqrt_rn_f32_slowpath
        .type           $__internal_1_$__cuda_sm20_sqrt_rn_f32_slowpath,@function
        .size           $__internal_1_$__cuda_sm20_sqrt_rn_f32_slowpath,(.L_x_132 - $__internal_1_$__cuda_sm20_sqrt_rn_f32_slowpath)
$__internal_1_$__cuda_sm20_sqrt_rn_f32_slowpath:
[----:B------:R-:W-:-:S13]  /*5eb0*/  LOP3.LUT P0, RZ, R12, 0x7fffffff, RZ, 0xc0, !PT ;  /* 0x7fffffff0cff7812 */ /* 0x000fda000780c0ff */
[----:B------:R-:W-:Y:S01]  /*5ec0*/  @!P0 IMAD.MOV.U32 R13, RZ, RZ, R12 ;  /* 0x000000ffff0d8224 */ /* 0x000fe200078e000c */
[----:B------:R-:W-:Y:S06]  /*5ed0*/  @!P0 BRA `(.L_x_35) ;  /* 0x0000000000408947 */ /* 0x000fec0003800000 */
[----:B------:R-:W-:-:S13]  /*5ee0*/  FSETP.GEU.FTZ.AND P0, PT, R12, RZ, PT ;  /* 0x000000ff0c00720b */ /* 0x000fda0003f1e000 */
[----:B------:R-:W-:Y:S01]  /*5ef0*/  @!P0 IMAD.MOV.U32 R13, RZ, RZ, 0x7fffffff ;  /* 0x7fffffffff0d8424 */ /* 0x000fe200078e00ff */
[----:B------:R-:W-:Y:S06]  /*5f00*/  @!P0 BRA `(.L_x_35) ;  /* 0x0000000000348947 */ /* 0x000fec0003800000 */
[----:B------:R-:W-:-:S13]  /*5f10*/  FSETP.GTU.FTZ.AND P0, PT, |R12|, +INF , PT ;  /* 0x7f8000000c00780b */ /* 0x000fda0003f1c200 */
[----:B------:R-:W-:Y:S01]  /*5f20*/  @P0 FADD.FTZ R13, R12, 1 ;  /* 0x3f8000000c0d0421 */ /* 0x000fe20000010000 */
[----:B------:R-:W-:Y:S06]  /*5f30*/  @P0 BRA `(.L_x_35) ;  /* 0x0000000000280947 */ /* 0x000fec0003800000 */
[----:B------:R-:W-:-:S13]  /*5f40*/  FSETP.NEU.FTZ.AND P0, PT, |R12|, +INF , PT ;  /* 0x7f8000000c00780b */ /* 0x000fda0003f1d200 */
[----:B------:R-:W-:-:S04]  /*5f50*/  @P0 FFMA R18, R12, 1.84467440737095516160e+19, RZ ;  /* 0x5f8000000c120823 */ /* 0x000fc800000000ff */
[----:B------:R-:W0:Y:S02]  /*5f60*/  @P0 MUFU.RSQ R21, R18 ;  /* 0x0000001200150308 */ /* 0x000e240000001400 */
[----:B0-----:R-:W-:Y:S01]  /*5f70*/  @P0 FMUL.FTZ R13, R18, R21 ;  /* 0x00000015120d0220 */ /* 0x001fe20000410000 */
[----:B------:R-:W-:-:S03]  /*5f80*/  @P0 FMUL.FTZ R21, R21, 0.5 ;  /* 0x3f00000015150820 */ /* 0x000fc60000410000 */
[----:B------:R-:W-:-:S04]  /*5f90*/  @P0 FADD.FTZ R20, -R13, -RZ ;  /* 0x800000ff0d140221 */ /* 0x000fc80000010100 */
[----:B------:R-:W-:-:S04]  /*5fa0*/  @P0 FFMA R20, R13, R20, R18 ;  /* 0x000000140d140223 */ /* 0x000fc80000000012 */
[----:B------:R-:W-:Y:S01]  /*5fb0*/  @P0 FFMA R20, R20, R21, R13 ;  /* 0x0000001514140223 */ /* 0x000fe2000000000d */
[----:B------:R-:W-:-:S03]  /*5fc0*/  @!P0 IMAD.MOV.U32 R13, RZ, RZ, R12 ;  /* 0x000000ffff0d8224 */ /* 0x000fc600078e000c */
[----:B------:R-:W-:-:S07]  /*5fd0*/  @P0 FMUL.FTZ R13, R20, 2.3283064365386962891e-10 ;  /* 0x2f800000140d0820 */ /* 0x000fce0000410000 */
.L_x_35:
[----:B------:R-:W-:Y:S02]  /*5fe0*/  IMAD.MOV.U32 R18, RZ, RZ, R13 ;  /* 0x000000ffff127224 */ /* 0x000fe400078e000d */
[----:B------:R-:W-:Y:S02]  /*5ff0*/  IMAD.MOV.U32 R12, RZ, RZ, R15 ;  /* 0x000000ffff0c7224 */ /* 0x000fe400078e000f */
[----:B------:R-:W-:-:S04]  /*6000*/  IMAD.MOV.U32 R13, RZ, RZ, 0x0 ;  /* 0x00000000ff0d7424 */ /* 0x000fc800078e00ff */
[----:B------:R-:W-:Y:S05]  /*6010*/  RET.REL.NODEC R12 `(_Z18convolution_kernelPiidiy) ;  /* 0xffffff9c0cf87950 */ /* 0x000fea0003c3ffff */
.L_x_36:
[----:B------:R-:W-:-:S00]  /*6020*/  BRA `(.L_x_36) ;  /* 0xfffffffc00fc7947 */ /* 0x000fc0000383ffff */
[----:B------:R-:W-:-:S00]  /*6030*/  NOP ;  /* 0x0000000000007918 */ /* 0x000fc00000000000 */
        /* <DEDUP_REMOVED lines=12> */
.L_x_132:


//--------------------- .text._Z14hamming_kernelPidiyS_ --------------------------
	.section	.text._Z14hamming_kernelPidiyS_,"ax",@progbits
	.align	128
        .global         _Z14hamming_kernelPidiyS_
        .type           _Z14hamming_kernelPidiyS_,@function
        .size           _Z14hamming_kernelPidiyS_,(.L_x_134 - _Z14hamming_kernelPidiyS_)
        .other          _Z14hamming_kernelPidiyS_,@"STO_CUDA_ENTRY STV_DEFAULT"
_Z14hamming_kernelPidiyS_:
.text._Z14hamming_kernelPidiyS_:
[----:B------:R-:W0:Y:S08]  /*0000*/  LDC R1, c[0x0][0x37c] ;  /* 0x0000df00ff017b82 */ /* 0x000e300000000800 */
[----:B------:R-:W1:Y:S01]  /*0010*/  LDC.64 R2, c[0x0][0x398] ;  /* 0x0000e600ff027b82 */ /* 0x000e620000000a00 */
[----:B------:R-:W2:Y:S01]  /*0020*/  S2R R7, SR_TID.X ;  /* 0x0000000000077919 */ /* 0x000ea20000002100 */
[----:B0-----:R-:W-:Y:S01]  /*0030*/  VIADD R1, R1, 0xffffffb0 ;  /* 0xffffffb001017836 */ /* 0x001fe20000000000 */
[----:B------:R-:W0:Y:S01]  /*0040*/  LDCU.64 UR8, c[0x0][0x358] ;  /* 0x00006b00ff0877ac */ /* 0x000e220008000a00 */
[----:B------:R-:W-:Y:S04]  /*0050*/  BSSY.RECONVERGENT B0, `(.L_x_37) ;  /* 0x0000262000007945 */ /* 0x000fe80003800200 */
[----:B------:R-:W2:Y:S08]  /*0060*/  S2UR UR4, SR_CTAID.X ;  /* 0x00000000000479c3 */ /* 0x000eb00000002500 */
[----:B------:R-:W2:Y:S01]  /*0070*/  LDC R6, c[0x0][0x360] ;  /* 0x0000d800ff067b82 */ /* 0x000ea20000000800 */
[----:B-1----:R-:W-:-:S02]  /*0080*/  LOP3.LUT R0, R2, 0xaad26b49, RZ, 0x3c, !PT ;  /* 0xaad26b4902007812 */ /* 0x002fc400078e3cff */
[----:B------:R-:W-:-:S03]  /*0090*/  LOP3.LUT R2, R3, 0xf7dcefdd, RZ, 0x3c, !PT ;  /* 0xf7dcefdd03027812 */ /* 0x000fc600078e3cff */
[----:B------:R-:W-:Y:S02]  /*00a0*/  IMAD R0, R0, 0x4182bed5, RZ ;  /* 0x4182bed500007824 */ /* 0x000fe400078e02ff */
[----:B------:R-:W-:Y:S02]  /*00b0*/  IMAD R3, R2, -0x658354e5, RZ ;  /* 0x9a7cab1b02037824 */ /* 0x000fe400078e02ff */
[C---:B------:R-:W-:Y:S01]  /*00c0*/  VIADD R9, R0.reuse, 0x75bcd15 ;  /* 0x075bcd1500097836 */ /* 0x040fe20000000000 */
[C---:B------:R-:W-:Y:S01]  /*00d0*/  LOP3.LUT R4, R0.reuse, 0x159a55e5, RZ, 0x3c, !PT ;  /* 0x159a55e500047812 */ /* 0x040fe200078e3cff */
[C---:B------:R-:W-:Y:S01]  /*00e0*/  VIADD R5, R3.reuse, 0x1f123bb5 ;  /* 0x1f123bb503057836 */ /* 0x040fe20000000000 */
[C---:B------:R-:W-:Y:S02]  /*00f0*/  IADD3 R8, PT, PT, R0.reuse, 0x64f0c9, R3 ;  /* 0x0064f0c900087810 */ /* 0x040fe40007ffe003 */
[----:B------:R-:W-:Y:S01]  /*0100*/  LOP3.LUT R2, R3, 0x5491333, RZ, 0x3c, !PT ;  /* 0x0549133303027812 */ /* 0x000fe200078e3cff */
[----:B------:R-:W-:Y:S01]  /*0110*/  VIADD R3, R0, 0x583f19 ;  /* 0x00583f1900037836 */ /* 0x000fe20000000000 */
[----:B------:R1:W-:Y:S01]  /*0120*/  STL.64 [R1+0x8], R4 ;  /* 0x0000080401007387 */ /* 0x0003e20000100a00 */
[----:B--2---:R-:W-:-:S03]  /*0130*/  IMAD R0, R6, UR4, R7 ;  /* 0x0000000406007c24 */ /* 0x004fc6000f8e0207 */
[----:B------:R1:W-:Y:S02]  /*0140*/  STL.64 [R1], R8 ;  /* 0x0000000801007387 */ /* 0x0003e40000100a00 */
[----:B------:R-:W-:Y:S02]  /*0150*/  ISETP.NE.AND P0, PT, R0, RZ, PT ;  /* 0x000000ff0000720c */ /* 0x000fe40003f05270 */
[----:B------:R1:W-:Y:S11]  /*0160*/  STL.64 [R1+0x10], R2 ;  /* 0x0000100201007387 */ /* 0x0003f60000100a00 */
[----:B0-----:R-:W-:Y:S05]  /*0170*/  @!P0 BRA `(.L_x_38) ;  /* 0x00000024003c8947 */ /* 0x001fea0003800000 */
[----:B------:R-:W-:Y:S01]  /*0180*/  SHF.R.S32.HI R10, RZ, 0x1f, R0 ;  /* 0x0000001fff0a7819 */ /* 0x000fe20000011400 */
[----:B------:R-:W-:-:S07]  /*0190*/  IMAD.MOV.U32 R11, RZ, RZ, RZ ;  /* 0x000000ffff0b7224 */ /* 0x000fce00078e00ff */
.L_x_47:
[----:B------:R-:W-:Y:S01]  /*01a0*/  LOP3.LUT R19, R0, 0x3, RZ, 0xc0, !PT ;  /* 0x0000000300137812 */ /* 0x000fe200078ec0ff */
[----:B------:R-:W-:Y:S03]  /*01b0*/  BSSY.RECONVERGENT B1, `(.L_x_39) ;  /* 0x0000245000017945 */ /* 0x000fe60003800200 */
[----:B------:R-:W-:-:S04]  /*01c0*/  ISETP.NE.U32.AND P0, PT, R19, RZ, PT ;  /* 0x000000ff1300720c */ /* 0x000fc80003f05070 */
[----:B------:R-:W-:-:S13]  /*01d0*/  ISETP.NE.AND.EX P0, PT, RZ, RZ, PT, P0 ;  /* 0x000000ffff00720c */ /* 0x000fda0003f05300 */
[----:B0-23--:R-:W-:Y:S05]  /*01e0*/  @!P0 BRA `(.L_x_40) ;  /* 0x0000002400048947 */ /* 0x00dfea0003800000 */
[----:B------:R-:W0:Y:S01]  /*01f0*/  LDC.64 R6, c[0x4][RZ] ;  /* 0x01000000ff067b82 */ /* 0x000e220000000a00 */
[----:B------:R-:W-:Y:S01]  /*0200*/  IMAD.MOV.U32 R14, RZ, RZ, RZ ;  /* 0x000000ffff0e7224 */ /* 0x000fe200078e00ff */
[----:B-1----:R-:W-:Y:S01]  /*0210*/  CS2R R4, SRZ ;  /* 0x0000000000047805 */ /* 0x002fe2000001ff00 */
[----:B------:R-:W-:Y:S01]  /*0220*/  IMAD.MOV.U32 R9, RZ, RZ, RZ ;  /* 0x000000ffff097224 */ /* 0x000fe200078e00ff */
[----:B------:R-:W-:Y:S01]  /*0230*/  CS2R R2, SRZ ;  /* 0x0000000000027805 */ /* 0x000fe2000001ff00 */
[----:B0-----:R-:W-:-:S07]  /*0240*/  IMAD.WIDE.U32 R6, R11, 0xc80, R6 ;  /* 0x00000c800b067825 */ /* 0x001fce00078e0006 */
.L_x_42:
[----:B------:R-:W-:-:S06]  /*0250*/  IMAD R15, R14, 0x4, R1 ;  /* 0x000000040e0f7824 */ /* 0x000fcc00078e0201 */
[----:B------:R-:W5:Y:S01]  /*0260*/  LDL R15, [R15+0x4] ;  /* 0x000004000f0f7983 */ /* 0x000f620000100800 */
[----:B------:R-:W-:Y:S01]  /*0270*/  IMAD.SHL.U32 R16, R14, 0x20, RZ ;  /* 0x000000200e107824 */ /* 0x000fe200078e00ff */
[----:B------:R-:W-:-:S06]  /*0280*/  UMOV UR4, URZ ;  /* 0x000000ff00047c82 */ /* 0x000fcc0008000000 */
.L_x_41:
        /* <DEDUP_REMOVED lines=10> */
[----:B------:R-:W4:Y:S04]  /*0330*/  @!P0 LDG.E R18, desc[UR8][R12.64] ;  /* 0x000000080c128981 */ /* 0x000f28000c1e1900 */
[----:B------:R-:W4:Y:S04]  /*0340*/  @!P0 LDG.E R17, desc[UR8][R12.64+0x4] ;  /* 0x000004080c118981 */ /* 0x000f28000c1e1900 */
[----:B------:R-:W4:Y:S04]  /*0350*/  @P3 LDG.E R30, desc[UR8][R12.64+0x4c] ;  /* 0x00004c080c1e3981 */ /* 0x000f28000c1e1900 */
[----:B------:R-:W4:Y:S04]  /*0360*/  @!P0 LDG.E R20, desc[UR8][R12.64+0x8] ;  /* 0x000008080c148981 */ /* 0x000f28000c1e1900 */
        /* <DEDUP_REMOVED lines=10> */
[----:B---3--:R-:W-:-:S03]  /*0410*/  @P1 LOP3.LUT R3, R3, R24, RZ, 0x3c, !PT ;  /* 0x0000001803031212 */ /* 0x008fc600078e3cff */
[----:B------:R-:W3:Y:S01]  /*0420*/  @P2 LDG.E R24, desc[UR8][R12.64+0x30] ;  /* 0x000030080c182981 */ /* 0x000ee2000c1e1900 */
[----:B----4-:R-:W-:-:S03]  /*0430*/  @P2 LOP3.LUT R3, R3, R28, RZ, 0x3c, !PT ;  /* 0x0000001c03032212 */ /* 0x010fc600078e3cff */
[----:B------:R-:W4:Y:S01]  /*0440*/  @P3 LDG.E R28, desc[UR8][R12.64+0x3c] ;  /* 0x00003c080c1c3981 */ /* 0x000f22000c1e1900 */
[----:B------:R-:W-:-:S03]  /*0450*/  @!P0 LOP3.LUT R9, R9, R18, RZ, 0x3c, !PT ;  /* 0x0000001209098212 */ /* 0x000fc600078e3cff */
[----:B------:R-:W2:Y:S01]  /*0460*/  @P1 LDG.E R18, desc[UR8][R12.64+0x14] ;  /* 0x000014080c121981 */ /* 0x000ea2000c1e1900 */
[----:B------:R-:W-:-:S03]  /*0470*/  @!P0 LOP3.LUT R4, R4, R17, RZ, 0x3c, !PT ;  /* 0x0000001104048212 */ /* 0x000fc600078e3cff */
[----:B------:R-:W3:Y:S01]  /*0480*/  @P1 LDG.E R17, desc[UR8][R12.64+0x18] ;  /* 0x000018080c111981 */ /* 0x000ee2000c1e1900 */
[----:B------:R-:W-:-:S03]  /*0490*/  @P3 LOP3.LUT R3, R3, R30, RZ, 0x3c, !PT ;  /* 0x0000001e03033212 */ /* 0x000fc600078e3cff */
[----:B------:R-:W4:Y:S01]  /*04a0*/  @P3 LDG.E R30, desc[UR8][R12.64+0x44] ;  /* 0x000044080c1e3981 */ /* 0x000f22000c1e1900 */
[----:B------:R-:W-:-:S03]  /*04b0*/  @!P0 LOP3.LUT R5, R5, R20, RZ, 0x3c, !PT ;  /* 0x0000001405058212 */ /* 0x000fc600078e3cff */
[----:B------:R-:W4:Y:S01]  /*04c0*/  @P1 LDG.E R20, desc[UR8][R12.64+0x1c] ;  /* 0x00001c080c141981 */ /* 0x000f22000c1e1900 */
[----:B------:R-:W-:-:S03]  /*04d0*/  @!P0 LOP3.LUT R2, R2, R21, RZ, 0x3c, !PT ;  /* 0x0000001502028212 */ /* 0x000fc600078e3cff */
[----:B------:R-:W4:Y:S01]  /*04e0*/  @P1 LDG.E R21, desc[UR8][R12.64+0x20] ;  /* 0x000020080c151981 */ /* 0x000f22000c1e1900 */
[----:B------:R-:W-:-:S03]  /*04f0*/  @P4 LOP3.LUT R3, R3, R32, RZ, 0x3c, !PT ;  /* 0x0000002003034212 */ /* 0x000fc600078e3cff */
[----:B------:R-:W4:Y:S01]  /*0500*/  @P4 LDG.E R32, desc[UR8][R12.64+0x50] ;  /* 0x000050080c204981 */ /* 0x000f22000c1e1900 */
[----:B------:R-:W-:-:S03]  /*0510*/  @P5 LOP3.LUT R3, R3, R34, RZ, 0x3c, !PT ;  /* 0x0000002203035212 */ /* 0x000fc600078e3cff */
[----:B------:R-:W4:Y:S01]  /*0520*/  @P6 LDG.E R34, desc[UR8][R12.64+0x88] ;  /* 0x000088080c226981 */ /* 0x000f22000c1e1900 */
[----:B------:R-:W-:Y:S02]  /*0530*/  LOP3.LUT P0, RZ, R26, 0x80, RZ, 0xc0, !PT ;  /* 0x000000801aff7812 */ /* 0x000fe4000780c0ff */
[----:B--2---:R-:W-:Y:S02]  /*0540*/  @P1 LOP3.LUT R9, R9, R18, RZ, 0x3c, !PT ;  /* 0x0000001209091212 */ /* 0x004fe400078e3cff */
[----:B------:R-:W2:Y:S01]  /*0550*/  @P4 LDG.E R18, desc[UR8][R12.64+0x58] ;  /* 0x000058080c124981 */ /* 0x000ea2000c1e1900 */
[----:B---3--:R-:W-:-:S03]  /*0560*/  @P1 LOP3.LUT R4, R4, R17, RZ, 0x3c, !PT ;  /* 0x0000001104041212 */ /* 0x008fc600078e3cff */
[----:B------:R-:W3:Y:S01]  /*0570*/  @P4 LDG.E R17, desc[UR8][R12.64+0x5c] ;  /* 0x00005c080c114981 */ /* 0x000ee2000c1e1900 */
[----:B------:R-:W-:Y:S02]  /*0580*/  @P2 LOP3.LUT R9, R9, R22, RZ, 0x3c, !PT ;  /* 0x0000001609092212 */ /* 0x000fe400078e3cff */
[----:B------:R-:W-:Y:S01]  /*0590*/  @P2 LOP3.LUT R4, R4, R23, RZ, 0x3c, !PT ;  /* 0x0000001704042212 */ /* 0x000fe200078e3cff */
[----:B------:R-:W3:Y:S01]  /*05a0*/  @P5 LDG.E R22, desc[UR8][R12.64+0x6c] ;  /* 0x00006c080c165981 */ /* 0x000ee2000c1e1900 */
[----:B----4-:R-:W-:-:S03]  /*05b0*/  @P1 LOP3.LUT R5, R5, R20, RZ, 0x3c, !PT ;  /* 0x0000001405051212 */ /* 0x010fc600078e3cff */
        /* <DEDUP_REMOVED lines=18> */
[----:B------:R-:W4:Y:S04]  /*06e0*/  @P0 LDG.E R29, desc[UR8][R12.64+0x90] ;  /* 0x000090080c1d0981 */ /* 0x000f28000c1e1900 */
[----:B------:R-:W4:Y:S04]  /*06f0*/  @P0 LDG.E R32, desc[UR8][R12.64+0x94] ;  /* 0x000094080c200981 */ /* 0x000f28000c1e1900 */
[----:B------:R-:W4:Y:S04]  /*0700*/  @P0 LDG.E R31, desc[UR8][R12.64+0x98] ;  /* 0x000098080c1f0981 */ /* 0x000f28000c1e1900 */
[----:B------:R-:W4:Y:S01]  /*0710*/  @P0 LDG.E R34, desc[UR8][R12.64+0x9c] ;  /* 0x00009c080c220981 */ /* 0x000f22000c1e1900 */
[----:B--2---:R-:W-:-:S02]  /*0720*/  @P4 LOP3.LUT R5, R5, R18, RZ, 0x3c, !PT ;  /* 0x0000001205054212 */ /* 0x004fc400078e3cff */
[----:B---3--:R-:W-:Y:S02]  /*0730*/  @P4 LOP3.LUT R2, R2, R17, RZ, 0x3c, !PT ;  /* 0x0000001102024212 */ /* 0x008fe400078e3cff */
[----:B------:R-:W-:Y:S02]  /*0740*/  @P5 LOP3.LUT R5, R5, R22, RZ, 0x3c, !PT ;  /* 0x0000001605055212 */ /* 0x000fe400078e3cff */
[----:B----4-:R-:W-:Y:S02]  /*0750*/  @P5 LOP3.LUT R9, R9, R20, RZ, 0x3c, !PT ;  /* 0x0000001409095212 */ /* 0x010fe400078e3cff */
[----:B------:R-:W-:Y:S02]  /*0760*/  @P5 LOP3.LUT R4, R4, R21, RZ, 0x3c, !PT ;  /* 0x0000001504045212 */ /* 0x000fe400078e3cff */
[----:B------:R-:W-:Y:S02]  /*0770*/  @P5 LOP3.LUT R2, R2, R23, RZ, 0x3c, !PT ;  /* 0x0000001702025212 */ /* 0x000fe400078e3cff */
[----:B------:R-:W-:-:S02]  /*0780*/  @P6 LOP3.LUT R9, R9, R24, RZ, 0x3c, !PT ;  /* 0x0000001809096212 */ /* 0x000fc400078e3cff */
[----:B------:R-:W-:Y:S02]  /*0790*/  @P6 LOP3.LUT R4, R4, R25, RZ, 0x3c, !PT ;  /* 0x0000001904046212 */ /* 0x000fe400078e3cff */
[----:B------:R-:W-:Y:S02]  /*07a0*/  @P6 LOP3.LUT R5, R5, R28, RZ, 0x3c, !PT ;  /* 0x0000001c05056212 */ /* 0x000fe400078e3cff */
[----:B------:R-:W-:Y:S02]  /*07b0*/  @P6 LOP3.LUT R2, R2, R27, RZ, 0x3c, !PT ;  /* 0x0000001b02026212 */ /* 0x000fe400078e3cff */
[----:B------:R-:W-:Y:S02]  /*07c0*/  @P0 LOP3.LUT R9, R9, R30, RZ, 0x3c, !PT ;  /* 0x0000001e09090212 */ /* 0x000fe400078e3cff */
[----:B------:R-:W-:Y:S02]  /*07d0*/  @P0 LOP3.LUT R4, R4, R29, RZ, 0x3c, !PT ;  /* 0x0000001d04040212 */ /* 0x000fe400078e3cff */
        /* <DEDUP_REMOVED lines=29> */
[----:B------:R-:W4:Y:S01]  /*09b0*/  @P2 LDG.E R24, desc[UR8][R12.64+0xc8] ;  /* 0x0000c8080c182981 */ /* 0x000f22000c1e1900 */
[----:B------:R-:W-:-:S03]  /*09c0*/  @P1 LOP3.LUT R4, R4, R17, RZ, 0x3c, !PT ;  /* 0x0000001104041212 */ /* 0x000fc600078e3cff */
[----:B------:R-:W4:Y:S01]  /*09d0*/  @P2 LDG.E R26, desc[UR8][R12.64+0xd0] ;  /* 0x0000d0080c1a2981 */ /* 0x000f22000c1e1900 */
[----:B------:R-:W-:-:S03]  /*09e0*/  @P1 LOP3.LUT R9, R9, R18, RZ, 0x3c, !PT ;  /* 0x0000001209091212 */ /* 0x000fc600078e3cff */
[----:B------:R-:W4:Y:S04]  /*09f0*/  @P4 LDG.E R17, desc[UR8][R12.64+0xf4] ;  /* 0x0000f4080c114981 */ /* 0x000f28000c1e1900 */
[----:B------:R-:W4:Y:S04]  /*0a00*/  @P4 LDG.E R18, desc[UR8][R12.64+0xf8] ;  /* 0x0000f8080c124981 */ /* 0x000f28000c1e1900 */
[----:B------:R-:W4:Y:S01]  /*0a10*/  @P0 LDG.E R31, desc[UR8][R12.64+0x138] ;  /* 0x000138080c1f0981 */ /* 0x000f22000c1e1900 */
[----:B--2---:R-:W-:-:S03]  /*0a20*/  @P1 LOP3.LUT R5, R5, R20, RZ, 0x3c, !PT ;  /* 0x0000001405051212 */ /* 0x004fc600078e3cff */
[----:B------:R-:W2:Y:S01]  /*0a30*/  @P4 LDG.E R20, desc[UR8][R12.64+0x100] ;  /* 0x000100080c144981 */ /* 0x000ea2000c1e1900 */
[----:B---3--:R-:W-:-:S03]  /*0a40*/  @P1 LOP3.LUT R2, R2, R21, RZ, 0x3c, !PT ;  /* 0x0000001502021212 */ /* 0x008fc600078e3cff */
[----:B------:R-:W3:Y:S01]  /*0a50*/  @P4 LDG.E R21, desc[UR8][R12.64+0xfc] ;  /* 0x0000fc080c154981 */ /* 0x000ee2000c1e1900 */
[----:B----4-:R-:W-:Y:S02]  /*0a60*/  @P2 LOP3.LUT R4, R4, R23, RZ, 0x3c, !PT ;  /* 0x0000001704042212 */ /* 0x010fe400078e3cff */
[----:B------:R-:W-:Y:S01]  /*0a70*/  @P2 LOP3.LUT R2, R2, R25, RZ, 0x3c, !PT ;  /* 0x0000001902022212 */ /* 0x000fe200078e3cff */
        /* <DEDUP_REMOVED lines=22> */
[----:B------:R-:W4:Y:S04]  /*0be0*/  @P0 LDG.E R34, desc[UR8][R12.64+0x12c] ;  /* 0x00012c080c220981 */ /* 0x000f28000c1e1900 */
[----:B------:R-:W4:Y:S04]  /*0bf0*/  @P0 LDG.E R29, desc[UR8][R12.64+0x130] ;  /* 0x000130080c1d0981 */ /* 0x000f28000c1e1900 */
[----:B------:R-:W4:Y:S04]  /*0c00*/  @P0 LDG.E R18, desc[UR8][R12.64+0x134] ;  /* 0x000134080c120981 */ /* 0x000f28000c1e1900 */
[----:B------:R-:W4:Y:S01]  /*0c10*/  @P0 LDG.E R36, desc[UR8][R12.64+0x13c] ;  /* 0x00013c080c240981 */ /* 0x000f22000c1e1900 */
[----:B------:R-:W-:-:S04]  /*0c20*/  UIADD3 UR4, UPT, UPT, UR4, 0x10, URZ ;  /* 0x0000001004047890 */ /* 0x000fc8000fffe0ff */
[----:B------:R-:W-:Y:S01]  /*0c30*/  UISETP.NE.AND UP0, UPT, UR4, 0x20, UPT ;  /* 0x000000200400788c */ /* 0x000fe2000bf05270 */
[----:B--2---:R-:W-:Y:S02]  /*0c40*/  @P4 LOP3.LUT R3, R3, R20, RZ, 0x3c, !PT ;  /* 0x0000001403034212 */ /* 0x004fe400078e3cff */
[----:B---3--:R-:W-:Y:S02]  /*0c50*/  @P4 LOP3.LUT R2, R2, R21, RZ, 0x3c, !PT ;  /* 0x0000001502024212 */ /* 0x008fe400078e3cff */
        /* <DEDUP_REMOVED lines=33> */
.L_x_44:
[----:B------:R-:W-:-:S06]  /*0e70*/  IMAD R15, R14, 0x4, R1 ;  /* 0x000000040e0f7824 */ /* 0x000fcc00078e0201 */
[----:B------:R-:W5:Y:S01]  /*0e80*/  LDL R15, [R15+0x4] ;  /* 0x000004000f0f7983 */ /* 0x000f620000100800 */
[----:B------:R-:W-:Y:S01]  /*0e90*/  IMAD.SHL.U32 R16, R14, 0x20, RZ ;  /* 0x000000200e107824 */ /* 0x000fe200078e00ff */
[----:B------:R-:W-:-:S06]  /*0ea0*/  UMOV UR4, URZ ;  /* 0x000000ff00047c82 */ /* 0x000fcc0008000000 */
.L_x_43:
        /* <DEDUP_REMOVED lines=185> */
[----:B--2---:R-:W-:Y:S02]  /*1a40*/  IMAD.MOV.U32 R9, RZ, RZ, RZ ;  /* 0x000000ffff097224 */ /* 0x004fe400078e00ff */
[----:B------:R-:W-:Y:S02]  /*1a50*/  IMAD.U32 R4, RZ, RZ, UR4 ;  /* 0x00000004ff047e24 */ /* 0x000fe4000f8e00ff */
[----:B------:R-:W-:Y:S02]  /*1a60*/  IMAD.U32 R5, RZ, RZ, UR5 ;  /* 0x00000005ff057e24 */ /* 0x000fe4000f8e00ff */
[----:B------:R-:W-:-:S02]  /*1a70*/  IMAD.U32 R2, RZ, RZ, UR4 ;  /* 0x00000004ff027e24 */ /* 0x000fc4000f8e00ff */
[----:B------:R-:W-:-:S07]  /*1a80*/  IMAD.U32 R3, RZ, RZ, UR5 ;  /* 0x00000005ff037e24 */ /* 0x000fce000f8e00ff */
.L_x_46:
[----:B------:R-:W-:-:S06]  /*1a90*/  IMAD R15, R14, 0x4, R1 ;  /* 0x000000040e0f7824 */ /* 0x000fcc00078e0201 */
[----:B------:R-:W5:Y:S01]  /*1aa0*/  LDL R15, [R15+0x4] ;  /* 0x000004000f0f7983 */ /* 0x000f620000100800 */
[----:B------:R-:W-:Y:S01]  /*1ab0*/  IMAD.SHL.U32 R16, R14, 0x20, RZ ;  /* 0x000000200e107824 */ /* 0x000fe200078e00ff */
[----:B------:R-:W-:-:S06]  /*1ac0*/  UMOV UR4, URZ ;  /* 0x000000ff00047c82 */ /* 0x000fcc0008000000 */
.L_x_45:
        /* <DEDUP_REMOVED lines=27> */
[----:B----4-:R-:W-:-:S03]  /*1c80*/  @!P0 LOP3.LUT R9, R9, R18, RZ, 0x3c, !PT ;  /* 0x0000001209098212 */ /* 0x010fc600078e3cff */
[----:B------:R-:W4:Y:S01]  /*1c90*/  @!P0 LDG.E R18, desc[UR8][R12.64+0x8] ;  /* 0x000008080c128981 */ /* 0x000f22000c1e1900 */
[----:B------:R-:W-:-:S03]  /*1ca0*/  @!P0 LOP3.LUT R4, R4, R17, RZ, 0x3c, !PT ;  /* 0x0000001104048212 */ /* 0x000fc600078e3cff */
[----:B------:R-:W3:Y:S01]  /*1cb0*/  @!P0 LDG.E R17, desc[UR8][R12.64+0xc] ;  /* 0x00000c080c118981 */ /* 0x000ee2000c1e1900 */
[----:B------:R-:W-:-:S03]  /*1cc0*/  @P2 LOP3.LUT R3, R3, R24, RZ, 0x3c, !PT ;  /* 0x0000001803032212 */ /* 0x000fc600078e3cff */
        /* <DEDUP_REMOVED lines=13> */
[----:B--2---:R-:W-:-:S03]  /*1da0*/  @P1 LOP3.LUT R9, R9, R20, RZ, 0x3c, !PT ;  /* 0x0000001409091212 */ /* 0x004fc600078e3cff */
[----:B------:R-:W2:Y:S01]  /*1db0*/  @P5 LDG.E R20, desc[UR8][R12.64+0x64] ;  /* 0x000064080c145981 */ /* 0x000ea2000c1e1900 */
[----:B----4-:R-:W-:-:S03]  /*1dc0*/  @!P0 LOP3.LUT R5, R5, R18, RZ, 0x3c, !PT ;  /* 0x0000001205058212 */ /* 0x010fc600078e3cff */
[----:B------:R-:W4:Y:S01]  /*1dd0*/  @P4 LDG.E R18, desc[UR8][R12.64+0x58] ;  /* 0x000058080c124981 */ /* 0x000f22000c1e1900 */
[----:B---3--:R-:W-:Y:S02]  /*1de0*/  @!P0 LOP3.LUT R2, R2, R17, RZ, 0x3c, !PT ;  /* 0x0000001102028212 */ /* 0x008fe400078e3cff */
[----:B------:R-:W-:Y:S01]  /*1df0*/  LOP3.LUT P0, RZ, R27, 0x80, RZ, 0xc0, !PT ;  /* 0x000000801bff7812 */ /* 0x000fe2000780c0ff */
[----:B------:R-:W3:Y:S01]  /*1e00*/  @P4 LDG.E R17, desc[UR8][R12.64+0x54] ;  /* 0x000054080c114981 */ /* 0x000ee2000c1e1900 */
[----:B------:R-:W-:Y:S02]  /*1e10*/  @P1 LOP3.LUT R5, R5, R22, RZ, 0x3c, !PT ;  /* 0x0000001605051212 */ /* 0x000fe400078e3cff */
[----:B------:R-:W-:Y:S01]  /*1e20*/  @P1 LOP3.LUT R2, R2, R21, RZ, 0x3c, !PT ;  /* 0x0000001502021212 */ /* 0x000fe200078e3cff */
[----:B------:R-:W3:Y:S01]  /*1e30*/  @P5 LDG.E R22, desc[UR8][R12.64+0x6c] ;  /* 0x00006c080c165981 */ /* 0x000ee2000c1e1900 */
[----:B------:R-:W-:-:S03]  /*1e40*/  @P2 LOP3.LUT R9, R9, R24, RZ, 0x3c, !PT ;  /* 0x0000001809092212 */ /* 0x000fc600078e3cff */
        /* <DEDUP_REMOVED lines=8> */
[----:B------:R-:W-:Y:S02]  /*1ed0*/  @P3 LOP3.LUT R2, R2, R31, RZ, 0x3c, !PT ;  /* 0x0000001f02023212 */ /* 0x000fe400078e3cff */
[----:B------:R-:W-:Y:S01]  /*1ee0*/  @P4 LOP3.LUT R9, R9, R32, RZ, 0x3c, !PT ;  /* 0x0000002009094212 */ /* 0x000fe200078e3cff */
[----:B------:R-:W3:Y:S04]  /*1ef0*/  @P0 LDG.E R28, desc[UR8][R12.64+0x8c] ;  /* 0x00008c080c1c0981 */ /* 0x000ee8000c1e1900 */
[----:B------:R-:W3:Y:S04]  /*1f00*/  @P0 LDG.E R31, desc[UR8][R12.64+0x90] ;  /* 0x000090080c1f0981 */ /* 0x000ee8000c1e1900 */
[----:B------:R-:W3:Y:S04]  /*1f10*/  @P0 LDG.E R30, desc[UR8][R12.64+0x94] ;  /* 0x000094080c1e0981 */ /* 0x000ee8000c1e1900 */
[----:B------:R-:W3:Y:S04]  /*1f20*/  @P0 LDG.E R33, desc[UR8][R12.64+0x98] ;  /* 0x000098080c210981 */ /* 0x000ee8000c1e1900 */
[----:B------:R-:W3:Y:S01]  /*1f30*/  @P0 LDG.E R32, desc[UR8][R12.64+0x9c] ;  /* 0x00009c080c200981 */ /* 0x000ee2000c1e1900 */
[----:B------:R-:W-:-:S04]  /*1f40*/  @P4 LOP3.LUT R2, R2, R19, RZ, 0x3c, !PT ;  /* 0x0000001302024212 */ /* 0x000fc800078e3cff */
[----:B------:R-:W-:Y:S02]  /*1f50*/  @P5 LOP3.LUT R2, R2, R23, RZ, 0x3c, !PT ;  /* 0x0000001702025212 */ /* 0x000fe400078e3cff */
[----:B------:R-:W-:Y:S02]  /*1f60*/  @P6 LOP3.LUT R3, R3, R34, RZ, 0x3c, !PT ;  /* 0x0000002203036212 */ /* 0x000fe400078e3cff */
[----:B------:R-:W-:Y:S02]  /*1f70*/  @P6 LOP3.LUT R2, R2, R29, RZ, 0x3c, !PT ;  /* 0x0000001d02026212 */ /* 0x000fe400078e3cff */
[----:B--2---:R-:W-:Y:S02]  /*1f80*/  @P5 LOP3.LUT R9, R9, R20, RZ, 0x3c, !PT ;  /* 0x0000001409095212 */ /* 0x004fe400078e3cff */
[----:B----4-:R-:W-:Y:S02]  /*1f90*/  @P4 LOP3.LUT R5, R5, R18, RZ, 0x3c, !PT ;  /* 0x0000001205054212 */ /* 0x010fe400078e3cff */
[----:B---3--:R-:W-:-:S02]  /*1fa0*/  @P4 LOP3.LUT R4, R4, R17, RZ, 0x3c, !PT ;  /* 0x0000001104044212 */ /* 0x008fc400078e3cff */
        /* <DEDUP_REMOVED lines=38> */
[----:B------:R-:W-:-:S03]  /*2210*/  LOP3.LUT P0, RZ, R27, 0x8000, RZ, 0xc0, !PT ;  /* 0x000080001bff7812 */ /* 0x000fc6000780c0ff */
        /* <DEDUP_REMOVED lines=15> */
[----:B---3--:R-:W-:Y:S02]  /*2310*/  @P1 LOP3.LUT R5, R5, R22, RZ, 0x3c, !PT ;  /* 0x0000001605051212 */ /* 0x008fe400078e3cff */
[----:B------:R-:W-:Y:S01]  /*2320*/  @P2 LOP3.LUT R9, R9, R26, RZ, 0x3c, !PT ;  /* 0x0000001a09092212 */ /* 0x000fe200078e3cff */
[----:B------:R-:W3:Y:S01]  /*2330*/  @P4 LDG.E R22, desc[UR8][R12.64+0x100] ;  /* 0x000100080c164981 */ /* 0x000ee2000c1e1900 */
[----:B----4-:R-:W-:-:S03]  /*2340*/  @P1 LOP3.LUT R4, R4, R19, RZ, 0x3c, !PT ;  /* 0x0000001304041212 */ /* 0x010fc600078e3cff */
        /* <DEDUP_REMOVED lines=15> */
[----:B------:R-:W4:Y:S01]  /*2440*/  @P0 LDG.E R29, desc[UR8][R12.64+0x138] ;  /* 0x000138080c1d0981 */ /* 0x000f22000c1e1900 */
[----:B------:R-:W-:Y:S01]  /*2450*/  UIADD3 UR4, UPT, UPT, UR4, 0x10, URZ ;  /* 0x0000001004047890 */ /* 0x000fe2000fffe0ff */
[----:B------:R-:W-:-:S03]  /*2460*/  @P5 LOP3.LUT R9, R9, R24, RZ, 0x3c, !PT ;  /* 0x0000001809095212 */ /* 0x000fc600078e3cff */
[----:B------:R-:W-:Y:S01]  /*2470*/  UISETP.NE.AND UP0, UPT, UR4, 0x20, UPT ;  /* 0x000000200400788c */ /* 0x000fe2000bf05270 */
[----:B------:R-:W-:Y:S02]  /*2480*/  @P5 LOP3.LUT R4, R4, R21, RZ, 0x3c, !PT ;  /* 0x0000001504045212 */ /* 0x000fe400078e3cff */
[----:B------:R-:W-:Y:S02]  /*2490*/  @P6 LOP3.LUT R9, R9, R30, RZ, 0x3c, !PT ;  /* 0x0000001e09096212 */ /* 0x000fe400078e3cff */
[----:B------:R-:W-:Y:S02]  /*24a0*/  @P6 LOP3.LUT R4, R4, R25, RZ, 0x3c, !PT ;  /* 0x0000001904046212 */ /* 0x000fe400078e3cff */
[----:B--2---:R-:W-:Y:S02]  /*24b0*/  @P4 LOP3.LUT R5, R5, R20, RZ, 0x3c, !PT ;  /* 0x0000001405054212 */ /* 0x004fe400078e3cff */
[----:B---3--:R-:W-:Y:S02]  /*24c0*/  @P4 LOP3.LUT R3, R3, R22, RZ, 0x3c, !PT ;  /* 0x0000001603034212 */ /* 0x008fe400078e3cff */
[----:B----4-:R-:W-:-:S02]  /*24d0*/  @P4 LOP3.LUT R2, R2, R19, RZ, 0x3c, !PT ;  /* 0x0000001302024212 */ /* 0x010fc400078e3cff */
        /* <DEDUP_REMOVED lines=15> */
[----:B------:R3:W-:Y:S04]  /*25d0*/  STL [R1+0x4], R9 ;  /* 0x0000040901007387 */ /* 0x0007e80000100800 */
[----:B------:R3:W-:Y:S04]  /*25e0*/  STL.64 [R1+0x8], R4 ;  /* 0x0000080401007387 */ /* 0x0007e80000100a00 */
[----:B------:R3:W-:Y:S02]  /*25f0*/  STL.64 [R1+0x10], R2 ;  /* 0x0000100201007387 */ /* 0x0007e40000100a00 */
.L_x_40:
[----:B------:R-:W-:Y:S05]  /*2600*/  BSYNC.RECONVERGENT B1 ;  /* 0x0000000000017941 */ /* 0x000fea0003800200 */
.L_x_39:
[C---:B------:R-:W-:Y:S01]  /*2610*/  ISETP.GT.U32.AND P0, PT, R0.reuse, 0x3, PT ;  /* 0x000000030000780c */ /* 0x040fe20003f04070 */
[----:B------:R-:W-:Y:S01]  /*2620*/  VIADD R11, R11, 0x1 ;  /* 0x000000010b0b7836 */ /* 0x000fe20000000000 */
[--C-:B------:R-:W-:Y:S02]  /*2630*/  SHF.R.U64 R0, R0, 0x2, R10.reuse ;  /* 0x0000000200007819 */ /* 0x100fe4000000120a */
[----:B------:R-:W-:Y:S02]  /*2640*/  ISETP.GT.U32.AND.EX P0, PT, R10, RZ, PT, P0 ;  /* 0x000000ff0a00720c */ /* 0x000fe40003f04100 */
[----:B------:R-:W-:-:S11]  /*2650*/  SHF.R.U32.HI R10, RZ, 0x2, R10 ;  /* 0x00000002ff0a7819 */ /* 0x000fd6000001160a */
[----:B------:R-:W-:Y:S05]  /*2660*/  @P0 BRA `(.L_x_47) ;  /* 0xffffffd800cc0947 */ /* 0x000fea000383ffff */
.L_x_38:
[----:B------:R-:W-:Y:S05]  /*2670*/  BSYNC.RECONVERGENT B0 ;  /* 0x0000000000007941 */ /* 0x000fea0003800200 */
.L_x_37:
[----:B------:R-:W4:Y:S01]  /*2680*/  LDCU UR4, c[0x0][0x390] ;  /* 0x00007200ff0477ac */ /* 0x000f220008000800 */
[----:B------:R-:W-:Y:S01]  /*2690*/  IMAD.MOV.U32 R33, RZ, RZ, RZ ;  /* 0x000000ffff217224 */ /* 0x000fe200078e00ff */
[----:B----4-:R-:W-:-:S09]  /*26a0*/  UISETP.GE.AND UP0, UPT, UR4, 0x1, UPT ;  /* 0x000000010400788c */ /* 0x010fd2000bf06270 */
[----:B------:R-:W-:Y:S05]  /*26b0*/  BRA.U !UP0, `(.L_x_48) ;  /* 0x0000003108407547 */ /* 0x000fea000b800000 */
[----:B------:R-:W4:Y:S01]  /*26c0*/  LDC.64 R10, c[0x0][0x388] ;  /* 0x0000e200ff0a7b82 */ /* 0x000f220000000a00 */
[----:B------:R-:W-:Y:S02]  /*26d0*/  IMAD.MOV.U32 R14, RZ, RZ, 0x0 ;  /* 0x00000000ff0e7424 */ /* 0x000fe400078e00ff */
[----:B------:R-:W-:Y:S02]  /*26e0*/  IMAD.MOV.U32 R15, RZ, RZ, 0x3fd80000 ;  /* 0x3fd80000ff0f7424 */ /* 0x000fe400078e00ff */
[----:B------:R-:W-:Y:S01]  /*26f0*/  IMAD.MOV.U32 R0, RZ, RZ, R5 ;  /* 0x000000ffff007224 */ /* 0x000fe200078e0005 */
[----:B----4-:R-:W-:-:S06]  /*2700*/  DMUL R10, R10, 0.5 ;  /* 0x3fe000000a0a7828 */ /* 0x010fcc0000000000 */
[----:B------:R-:W4:Y:S04]  /*2710*/  MUFU.RSQ64H R13, R11 ;  /* 0x0000000b000d7308 */ /* 0x000f280000001c00 */
[----:B------:R-:W-:-:S05]  /*2720*/  VIADD R12, R11, 0xfcb00000 ;  /* 0xfcb000000b0c7836 */ /* 0x000fca0000000000 */
[----:B------:R-:W-:Y:S01]  /*2730*/  ISETP.GE.U32.AND P0, PT, R12, 0x7ca00000, PT ;  /* 0x7ca000000c00780c */ /* 0x000fe20003f06070 */
[----:B----4-:R-:W-:-:S08]  /*2740*/  DMUL R6, R12, R12 ;  /* 0x0000000c0c067228 */ /* 0x010fd00000000000 */
        /* <DEDUP_REMOVED lines=11> */
[----:B0123--:R-:W-:Y:S05]  /*2800*/  CALL.REL.NOINC `($__internal_2_$__cuda_sm20_dsqrt_rn_f64_mediumpath_v1) ;  /* 0x0000003000107944 */ /* 0x00ffea0003c00000 */
[----:B------:R-:W-:Y:S02]  /*2810*/  IMAD.MOV.U32 R6, RZ, RZ, R12 ;  /* 0x000000ffff067224 */ /* 0x000fe400078e000c */
[----:B------:R-:W-:-:S07]  /*2820*/  IMAD.MOV.U32 R7, RZ, RZ, R13 ;  /* 0x000000ffff077224 */ /* 0x000fce00078e000d */
.L_x_49:
[----:B------:R-:W4:Y:S01]  /*2830*/  LDCU UR5, c[0x0][0x390] ;  /* 0x00007200ff0577ac */ /* 0x000f220008000800 */
[----:B------:R-:W-:Y:S01]  /*2840*/  CS2R R32, SRZ ;  /* 0x0000000000207805 */ /* 0x000fe2000001ff00 */
[----:B------:R-:W-:Y:S01]  /*2850*/  UMOV UR4, URZ ;  /* 0x000000ff00047c82 */ /* 0x000fe20008000000 */
[----:B----4-:R-:W-:-:S12]  /*2860*/  UIADD3 UR5, UPT, UPT, -UR5, URZ, URZ ;  /* 0x000000ff05057290 */ /* 0x010fd8000fffe1ff */
.L_x_85:
[----:B------:R-:W-:Y:S01]  /*2870*/  SHF.R.U32.HI R10, RZ, 0x2, R9 ;  /* 0x00000002ff0a7819 */ /* 0x000fe20000011609 */
[----:B0123--:R-:W-:Y:S01]  /*2880*/  IMAD.SHL.U32 R5, R3, 0x10, RZ ;  /* 0x0000001003057824 */ /* 0x00ffe200078e00ff */
[----:B------:R-:W-:Y:S01]  /*2890*/  UISETP.NE.AND UP0, UPT, UR4, 0x1, UPT ;  /* 0x000000010400788c */ /* 0x000fe2000bf05270 */
[----:B------:R-:W-:Y:S01]  /*28a0*/  VIADD R31, R8, 0x587c5 ;  /* 0x000587c5081f7836 */ /* 0x000fe20000000000 */
[----:B------:R-:W-:Y:S01]  /*28b0*/  LOP3.LUT R10, R10, R9, RZ, 0x3c, !PT ;  /* 0x000000090a0a7212 */ /* 0x000fe200078e3cff */
[----:B------:R-:W-:Y:S02]  /*28c0*/  IMAD.MOV.U32 R12, RZ, RZ, 0xa8 ;  /* 0x000000a8ff0c7424 */ /* 0x000fe400078e00ff */
[----:B------:R-:W-:Y:S02]  /*28d0*/  IMAD.MOV.U32 R20, RZ, RZ, R32 ;  /* 0x000000ffff147224 */ /* 0x000fe400078e0020 */
[----:B------:R-:W-:-:S05]  /*28e0*/  IMAD.SHL.U32 R9, R10, 0x2, RZ ;  /* 0x000000020a097824 */ /* 0x000fca00078e00ff */
[----:B------:R-:W-:Y:S01]  /*28f0*/  LOP3.LUT R10, R10, R9, R5, 0x96, !PT ;  /* 0x000000090a0a7212 */ /* 0x000fe200078e9605 */
[----:B------:R-:W-:-:S03]  /*2900*/  IMAD.MOV.U32 R9, RZ, RZ, R3 ;  /* 0x000000ffff097224 */ /* 0x000fc600078e0003 */
[----:B------:R-:W-:-:S05]  /*2910*/  LOP3.LUT R10, R10, R3, RZ, 0x3c, !PT ;  /* 0x000000030a0a7212 */ /* 0x000fca00078e3cff */
[----:B------:R-:W-:Y:S02]  /*2920*/  IMAD.IADD R30, R10, 0x1, R31 ;  /* 0x000000010a1e7824 */ /* 0x000fe400078e021f */
[----:B------:R-:W-:-:S03]  /*2930*/  IMAD.MOV.U32 R16, RZ, RZ, R10 ;  /* 0x000000ffff107224 */ /* 0x000fc600078e000a */
[C---:B------:R-:W-:Y:S02]  /*2940*/  LOP3.LUT R5, R30.reuse, 0xf, RZ, 0xc0, !PT ;  /* 0x0000000f1e057812 */ /* 0x040fe400078ec0ff */
[--C-:B------:R-:W-:Y:S02]  /*2950*/  SHF.R.U32.HI R29, RZ, 0x1, R30.reuse ;  /* 0x00000001ff1d7819 */ /* 0x100fe4000001161e */
[----:B------:R-:W-:Y:S01]  /*2960*/  SHF.R.U32.HI R28, RZ, 0x2, R30 ;  /* 0x00000002ff1c7819 */ /* 0x000fe2000001161e */
[----:B------:R-:W-:Y:S01]  /*2970*/  IMAD R11, R5, 0x1c, R12 ;  /* 0x0000001c050b7824 */ /* 0x000fe200078e020c */
[----:B------:R-:W-:Y:S02]  /*2980*/  SHF.R.U32.HI R5, RZ, 0x3, R30 ;  /* 0x00000003ff057819 */ /* 0x000fe4000001161e */
[----:B------:R-:W-:Y:S01]  /*2990*/  LOP3.LUT R30, R30, 0x1, RZ, 0xc0, !PT ;  /* 0x000000011e1e7812 */ /* 0x000fe200078ec0ff */
[----:B------:R-:W0:Y:S01]  /*29a0*/  LDC R15, c[0x3][R11] ;  /* 0x00c000000b0f7b82 */ /* 0x000e220000000800 */
[----:B------:R-:W-:-:S02]  /*29b0*/  LOP3.LUT R29, R29, 0x1, RZ, 0xc0, !PT ;  /* 0x000000011d1d7812 */ /* 0x000fc400078ec0ff */
[----:B------:R-:W-:Y:S02]  /*29c0*/  LOP3.LUT R28, R28, 0x1, RZ, 0xc0, !PT ;  /* 0x000000011c1c7812 */ /* 0x000fe400078ec0ff */
[----:B------:R-:W-:-:S03]  /*29d0*/  LOP3.LUT R5, R5, 0x1, RZ, 0xc0, !PT ;  /* 0x0000000105057812 */ /* 0x000fc600078ec0ff */
[----:B------:R1:W2:Y:S08]  /*29e0*/  LDC R13, c[0x3][R11+0x4] ;  /* 0x00c001000b0d7b82 */ /* 0x0002b00000000800 */
[----:B------:R1:W3:Y:S08]  /*29f0*/  LDC R17, c[0x3][R11+0x8] ;  /* 0x00c002000b117b82 */ /* 0x0002f00000000800 */
[----:B------:R1:W4:Y:S08]  /*2a00*/  LDC R19, c[0x3][R11+0xc] ;  /* 0x00c003000b137b82 */ /* 0x0003300000000800 */
[----:B------:R1:W1:Y:S08]  /*2a10*/  LDC R34, c[0x3][R11+0x10] ;  /* 0x00c004000b227b82 */ /* 0x0002700000000800 */
[----:B------:R0:W1:Y:S08]  /*2a20*/  LDC R21, c[0x3][R11+0x14] ;  /* 0x00c005000b157b82 */ /* 0x0000700000000800 */
[----:B------:R1:W1:Y:S01]  /*2a30*/  LDC R22, c[0x3][R11+0x18] ;  /* 0x00c006000b167b82 */ /* 0x0002620000000800 */
[----:B0-----:R-:W-:Y:S01]  /*2a40*/  LEA R15, R15, 0xffffffff, 0x1 ;  /* 0xffffffff0f0f7811 */ /* 0x001fe200078e08ff */
[----:B------:R-:W-:Y:S06]  /*2a50*/  BRA.U !UP0, `(.L_x_50) ;  /* 0x0000000508187547 */ /* 0x000fec000b800000 */
[----:B------:R-:W-:Y:S01]  /*2a60*/  SHF.R.U32.HI R9, RZ, 0x2, R4 ;  /* 0x00000002ff097819 */ /* 0x000fe20000011604 */
[----:B------:R-:W-:Y:S01]  /*2a70*/  IMAD.MOV.U32 R25, RZ, RZ, 0x3e055027 ;  /* 0x3e055027ff197424 */ /* 0x000fe200078e00ff */
[----:B------:R-:W-:Y:S01]  /*2a80*/  BSSY.RECONVERGENT B0, `(.L_x_51) ;  /* 0x000003b000007945 */ /* 0x000fe20003800200 */
[----:B------:R-:W-:Y:S01]  /*2a90*/  VIADD R31, R8, 0x10974f ;  /* 0x0010974f081f7836 */ /* 0x000fe20000000000 */
[----:B------:R-:W-:Y:S01]  /*2aa0*/  LOP3.LUT R9, R9, R4, RZ, 0x3c, !PT ;  /* 0x0000000409097212 */ /* 0x000fe200078e3cff */
[----:B------:R-:W-:-:S04]  /*2ab0*/  IMAD.SHL.U32 R4, R10, 0x10, RZ ;  /* 0x000000100a047824 */ /* 0x000fc800078e00ff */
[----:B-1----:R-:W-:-:S05]  /*2ac0*/  IMAD.SHL.U32 R11, R9, 0x2, RZ ;  /* 0x00000002090b7824 */ /* 0x002fca00078e00ff */
[----:B------:R-:W-:Y:S01]  /*2ad0*/  LOP3.LUT R9, R9, R11, R4, 0x96, !PT ;  /* 0x0000000b09097212 */ /* 0x000fe200078e9604 */
[----:B------:R-:W-:-:S03]  /*2ae0*/  IMAD.MOV.U32 R11, RZ, RZ, 0x2f800000 ;  /* 0x2f800000ff0b7424 */ /* 0x000fc600078e00ff */
[----:B------:R-:W-:-:S04]  /*2af0*/  LOP3.LUT R9, R9, R10, RZ, 0x3c, !PT ;  /* 0x0000000a09097212 */ /* 0x000fc800078e3cff */
[----:B------:R-:W-:-:S04]  /*2b00*/  IADD3 R4, PT, PT, R8, 0xb0f8a, R9 ;  /* 0x000b0f8a08047810 */ /* 0x000fc80007ffe009 */
[----:B------:R-:W-:-:S05]  /*2b10*/  I2FP.F32.U32 R4, R4 ;  /* 0x0000000400047245 */ /* 0x000fca0000201000 */
[----:B------:R-:W-:-:S05]  /*2b20*/  FFMA R4, R4, R11, 1.1641532182693481445e-10 ;  /* 0x2f00000004047423 */ /* 0x000fca000000000b */
[----:B------:R-:W-:-:S13]  /*2b30*/  FSETP.GEU.AND P0, PT, R4, 1.175494350822287508e-38, PT ;  /* 0x008000000400780b */ /* 0x000fda0003f0e000 */
[----:B------:R-:W-:-:S04]  /*2b40*/  @!P0 FMUL R4, R4, 8388608 ;  /* 0x4b00000004048820 */ /* 0x000fc80000400000 */
[----:B------:R-:W-:-:S05]  /*2b50*/  VIADD R11, R4, 0xc0d55555 ;  /* 0xc0d55555040b7836 */ /* 0x000fca0000000000 */
[----:B------:R-:W-:-:S04]  /*2b60*/  LOP3.LUT R23, R11, 0xff800000, RZ, 0xc0, !PT ;  /* 0xff8000000b177812 */ /* 0x000fc800078ec0ff */
[----:B------:R-:W-:Y:S01]  /*2b70*/  I2FP.F32.S32 R12, R23 ;  /* 0x00000017000c7245 */ /* 0x000fe20000201400 */
[----:B------:R-:W-:Y:S02]  /*2b80*/  IMAD.IADD R11, R4, 0x1, -R23 ;  /* 0x00000001040b7824 */ /* 0x000fe400078e0a17 */
[----:B------:R-:W-:Y:S02]  /*2b90*/  IMAD.MOV.U32 R23, RZ, RZ, 0x7f800000 ;  /* 0x7f800000ff177424 */ /* 0x000fe400078e00ff */
        /* <DEDUP_REMOVED lines=8> */
[----:B------:R-:W-:Y:S01]  /*2c20*/  FFMA R25, R14, R11, -0.5 ;  /* 0xbf0000000e197423 */ /* 0x000fe2000000000b */
[----:B------:R-:W-:Y:S02]  /*2c30*/  FSEL R11, RZ, -23, P0 ;  /* 0xc1b80000ff0b7808 */ /* 0x000fe40000000000 */
[----:B------:R-:W-:Y:S01]  /*2c40*/  ISETP.GT.U32.AND P0, PT, R4, 0x7f7fffff, PT ;  /* 0x7f7fffff0400780c */ /* 0x000fe20003f04070 */
[----:B------:R-:W-:Y:S02]  /*2c50*/  FMUL R25, R14, R25 ;  /* 0x000000190e197220 */ /* 0x000fe40000400000 */
[----:B------:R-:W-:Y:S01]  /*2c60*/  FFMA R12, R12, 1.1920928955078125e-07, R11 ;  /* 0x340000000c0c7823 */ /* 0x000fe2000000000b */
[----:B------:R-:W-:Y:S01]  /*2c70*/  SHF.R.U32.HI R11, RZ, 0x2, R0 ;  /* 0x00000002ff0b7819 */ /* 0x000fe20000011600 */
[----:B------:R-:W-:-:S03]  /*2c80*/  FFMA R25, R14, R25, R14 ;  /* 0x000000190e197223 */ /* 0x000fc6000000000e */
[----:B------:R-:W-:Y:S01]  /*2c90*/  LOP3.LUT R11, R11, R0, RZ, 0x3c, !PT ;  /* 0x000000000b0b7212 */ /* 0x000fe200078e3cff */
[----:B------:R-:W-:Y:S01]  /*2ca0*/  FFMA R25, R12, 0.69314718246459960938, R25 ;  /* 0x3f3172180c197823 */ /* 0x000fe20000000019 */
[----:B------:R-:W-:-:S03]  /*2cb0*/  IMAD.SHL.U32 R0, R9, 0x10, RZ ;  /* 0x0000001009007824 */ /* 0x000fc600078e00ff */
[C---:B------:R-:W-:Y:S01]  /*2cc0*/  @P0 FFMA R25, R4.reuse, R23, +INF ;  /* 0x7f80000004190423 */ /* 0x040fe20000000017 */
[----:B------:R-:W-:Y:S01]  /*2cd0*/  IMAD.SHL.U32 R12, R11, 0x2, RZ ;  /* 0x000000020b0c7824 */ /* 0x000fe200078e00ff */
[----:B------:R-:W-:Y:S02]  /*2ce0*/  FSETP.NEU.AND P0, PT, R4, RZ, PT ;  /* 0x000000ff0400720b */ /* 0x000fe40003f0d000 */
[----:B------:R-:W-:Y:S02]  /*2cf0*/  FMUL R25, R25, -2 ;  /* 0xc000000019197820 */ /* 0x000fe40000400000 */
[----:B------:R-:W-:Y:S01]  /*2d00*/  LOP3.LUT R0, R11, R12, R0, 0x96, !PT ;  /* 0x0000000c0b007212 */ /* 0x000fe200078e9600 */
[----:B------:R-:W-:Y:S02]  /*2d10*/  IMAD.MOV.U32 R11, RZ, RZ, 0x30c90fdb ;  /* 0x30c90fdbff0b7424 */ /* 0x000fe400078e00ff */
[----:B------:R-:W-:Y:S02]  /*2d20*/  FSEL R12, R25, +INF , P0 ;  /* 0x7f800000190c7808 */ /* 0x000fe40000000000 */
[----:B------:R-:W-:-:S02]  /*2d30*/  LOP3.LUT R16, R0, R9, RZ, 0x3c, !PT ;  /* 0x0000000900107212 */ /* 0x000fc400078e3cff */
[----:B------:R0:W1:Y:S01]  /*2d40*/  MUFU.RSQ R23, R12 ;  /* 0x0000000c00177308 */ /* 0x0000620000001400 */
[----:B------:R-:W-:Y:S02]  /*2d50*/  VIADD R4, R12, 0xf3000000 ;  /* 0xf30000000c047836 */ /* 0x000fe40000000000 */
[----:B------:R-:W-:-:S03]  /*2d60*/  IMAD.IADD R0, R16, 0x1, R31 ;  /* 0x0000000110007824 */ /* 0x000fc600078e021f */
[----:B------:R-:W-:Y:S02]  /*2d70*/  ISETP.GT.U32.AND P0, PT, R4, 0x727fffff, PT ;  /* 0x727fffff0400780c */ /* 0x000fe40003f04070 */
[----:B------:R-:W-:-:S05]  /*2d80*/  I2FP.F32.U32 R0, R0 ;  /* 0x0000000000007245 */ /* 0x000fca0000201000 */
[----:B------:R-:W-:-:S06]  /*2d90*/  FFMA R8, R0, R11, 7.314590599882819788e-10 ;  /* 0x30490fdb00087423 */ /* 0x000fcc000000000b */
[----:B01----:R-:W-:Y:S05]  /*2da0*/  @!P0 BRA `(.L_x_52) ;  /* 0x0000000000108947 */ /* 0x003fea0003800000 */
[----:B------:R-:W-:Y:S01]  /*2db0*/  IMAD.MOV.U32 R0, RZ, RZ, R12 ;  /* 0x000000ffff007224 */ /* 0x000fe200078e000c */
[----:B------:R-:W-:-:S07]  /*2dc0*/  MOV R4, 0x2de0 ;  /* 0x00002de000047802 */ /* 0x000fce0000000f00 */
[----:B--234-:R-:W-:Y:S05]  /*2dd0*/  CALL.REL.NOINC `($__internal_3_$__cuda_sm20_sqrt_rn_f32_slowpath) ;  /* 0x0000002c00347944 */ /* 0x01cfea0003c00000 */
[----:B------:R-:W-:Y:S05]  /*2de0*/  BRA `(.L_x_53) ;  /* 0x0000000000107947 */ /* 0x000fea0003800000 */
.L_x_52:
[----:B------:R-:W-:Y:S01]  /*2df0*/  FMUL.FTZ R25, R12, R23 ;  /* 0x000000170c197220 */ /* 0x000fe20000410000 */
[----:B------:R-:W-:-:S03]  /*2e00*/  FMUL.FTZ R4, R23, 0.5 ;  /* 0x3f00000017047820 */ /* 0x000fc60000410000 */
[----:B------:R-:W-:-:S04]  /*2e10*/  FFMA R0, -R25, R25, R12 ;  /* 0x0000001919007223 */ /* 0x000fc8000000010c */
[----:B------:R-:W-:-:S07]  /*2e20*/  FFMA R25, R0, R4, R25 ;  /* 0x0000000400197223 */ /* 0x000fce0000000019 */
.L_x_53:
[----:B------:R-:W-:Y:S05]  /*2e30*/  BSYNC.RECONVERGENT B0 ;  /* 0x0000000000007941 */ /* 0x000fea0003800200 */
.L_x_51:
[----:B------:R-:W-:Y:S01]  /*2e40*/  FMUL.RZ R8, R8, 0.15915493667125701904 ;  /* 0x3e22f98308087820 */ /* 0x000fe2000040c000 */
[----:B------:R-:W-:Y:S02]  /*2e50*/  IMAD.MOV.U32 R4, RZ, RZ, R2 ;  /* 0x000000ffff047224 */ /* 0x000fe400078e0002 */
[----:B------:R-:W-:Y:S01]  /*2e60*/  IMAD.MOV.U32 R0, RZ, RZ, R3 ;  /* 0x000000ffff007224 */ /* 0x000fe200078e0003 */
[----:B------:R-:W0:Y:S01]  /*2e70*/  MUFU.SIN R20, R8 ;  /* 0x0000000800147308 */ /* 0x000e220000000400 */
[----:B------:R-:W-:-:S07]  /*2e80*/  IMAD.MOV.U32 R2, RZ, RZ, R10 ;  /* 0x000000ffff027224 */ /* 0x000fce00078e000a */
[----:B------:R-:W1:Y:S01]  /*2e90*/  MUFU.COS R32, R8 ;  /* 0x0000000800207308 */ /* 0x000e620000000000 */
[-C--:B0-----:R-:W-:Y:S01]  /*2ea0*/  FMUL R20, R20, R25.reuse ;  /* 0x0000001914147220 */ /* 0x081fe20000400000 */
[----:B-1----:R-:W-:-:S07]  /*2eb0*/  FMUL R32, R32, R25 ;  /* 0x0000001920207220 */ /* 0x002fce0000400000 */
.L_x_50:
[----:B-1----:R-:W-:Y:S01]  /*2ec0*/  F2F.F64.F32 R10, R20 ;  /* 0x00000014000a7310 */ /* 0x002fe20000201800 */
[----:B------:R-:W-:Y:S01]  /*2ed0*/  UISETP.NE.AND UP1, UPT, UR4, 0x1, UPT ;  /* 0x000000010400788c */ /* 0x000fe2000bf25270 */
[----:B--2---:R-:W-:Y:S01]  /*2ee0*/  LEA R13, R13, 0xffffffff, 0x1 ;  /* 0xffffffff0d0d7811 */ /* 0x004fe200078e08ff */
[----:B------:R-:W-:Y:S02]  /*2ef0*/  IMAD.MOV.U32 R18, RZ, RZ, R16 ;  /* 0x000000ffff127224 */ /* 0x000fe400078e0010 */
[----:B------:R-:W-:Y:S02]  /*2f00*/  IMAD.MOV.U32 R12, RZ, RZ, R2 ;  /* 0x000000ffff0c7224 */ /* 0x000fe400078e0002 */
[----:B------:R-:W-:Y:S01]  /*2f10*/  IMAD.MOV.U32 R23, RZ, RZ, R32 ;  /* 0x000000ffff177224 */ /* 0x000fe200078e0020 */
[----:B------:R-:W0:Y:S02]  /*2f20*/  I2F.F64 R14, R15 ;  /* 0x0000000f000e7312 */ /* 0x000e240000201c00 */
[----:B0-----:R-:W-:Y:S01]  /*2f30*/  DFMA R10, R10, R6, R14 ;  /* 0x000000060a0a722b */ /* 0x001fe2000000000e */
[----:B------:R-:W-:Y:S01]  /*2f40*/  IMAD.MOV.U32 R14, RZ, RZ, R9 ;  /* 0x000000ffff0e7224 */ /* 0x000fe200078e0009 */
[----:B------:R-:W-:Y:S09]  /*2f50*/  BRA.U UP1, `(.L_x_54) ;  /* 0x0000000501187547 */ /* 0x000ff2000b800000 */
[----:B------:R-:W-:Y:S01]  /*2f60*/  SHF.R.U32.HI R3, RZ, 0x2, R4 ;  /* 0x00000002ff037819 */ /* 0x000fe20000011604 */
[----:B------:R-:W-:Y:S01]  /*2f70*/  IMAD.MOV.U32 R15, RZ, RZ, 0x3e055027 ;  /* 0x3e055027ff0f7424 */ /* 0x000fe200078e00ff */
[----:B------:R-:W-:Y:S02]  /*2f80*/  BSSY.RECONVERGENT B0, `(.L_x_55) ;  /* 0x000003b000007945 */ /* 0x000fe40003800200 */
[----:B------:R-:W-:Y:S01]  /*2f90*/  LOP3.LUT R4, R3, R4, RZ, 0x3c, !PT ;  /* 0x0000000403047212 */ /* 0x000fe200078e3cff */
[----:B------:R-:W-:-:S04]  /*2fa0*/  IMAD.SHL.U32 R3, R16, 0x10, RZ ;  /* 0x0000001010037824 */ /* 0x000fc800078e00ff */
[----:B------:R-:W-:-:S05]  /*2fb0*/  IMAD.SHL.U32 R8, R4, 0x2, RZ ;  /* 0x0000000204087824 */ /* 0x000fca00078e00ff */
        /* <DEDUP_REMOVED lines=11> */
[----:B------:R-:W-:-:S04]  /*3070*/  IMAD.IADD R4, R3, 0x1, -R8 ;  /* 0x0000000103047824 */ /* 0x000fc800078e0a08 */
[----:B------:R-:W-:Y:S01]  /*3080*/  FADD R12, R4, -1 ;  /* 0xbf800000040c7421 */ /* 0x000fe20000000000 */
[----:B------:R-:W-:Y:S02]  /*3090*/  FSEL R4, RZ, -23, P0 ;  /* 0xc1b80000ff047808 */ /* 0x000fe40000000000 */
[----:B------:R-:W-:Y:S01]  /*30a0*/  ISETP.GT.U32.AND P0, PT, R3, 0x7f7fffff, PT ;  /* 0x7f7fffff0300780c */ /* 0x000fe20003f04070 */
        /* <DEDUP_REMOVED lines=8> */
[----:B------:R-:W-:Y:S01]  /*3130*/  I2FP.F32.S32 R15, R8 ;  /* 0x00000008000f7245 */ /* 0x000fe20000201400 */
[----:B------:R-:W-:Y:S02]  /*3140*/  IMAD.MOV.U32 R8, RZ, RZ, 0x7f800000 ;  /* 0x7f800000ff087424 */ /* 0x000fe400078e00ff */
[C---:B------:R-:W-:Y:S02]  /*3150*/  FMUL R23, R12.reuse, R23 ;  /* 0x000000170c177220 */ /* 0x040fe40000400000 */
[----:B------:R-:W-:Y:S01]  /*3160*/  FFMA R4, R15, 1.1920928955078125e-07, R4 ;  /* 0x340000000f047823 */ /* 0x000fe20000000004 */
[----:B------:R-:W-:Y:S01]  /*3170*/  SHF.R.U32.HI R15, RZ, 0x2, R0 ;  /* 0x00000002ff0f7819 */ /* 0x000fe20000011600 */
[----:B------:R-:W-:-:S03]  /*3180*/  FFMA R23, R12, R23, R12 ;  /* 0x000000170c177223 */ /* 0x000fc6000000000c */
[----:B------:R-:W-:Y:S01]  /*3190*/  LOP3.LUT R15, R15, R0, RZ, 0x3c, !PT ;  /* 0x000000000f0f7212 */ /* 0x000fe200078e3cff */
[----:B------:R-:W-:Y:S01]  /*31a0*/  FFMA R4, R4, 0.69314718246459960938, R23 ;  /* 0x3f31721804047823 */ /* 0x000fe20000000017 */
[C---:B------:R-:W-:Y:S01]  /*31b0*/  @P0 FFMA R4, R3.reuse, R8, +INF ;  /* 0x7f80000003040423 */ /* 0x040fe20000000008 */
[----:B------:R-:W-:Y:S01]  /*31c0*/  IMAD.SHL.U32 R0, R14, 0x10, RZ ;  /* 0x000000100e007824 */ /* 0x000fe200078e00ff */
[----:B------:R-:W-:Y:S01]  /*31d0*/  FSETP.NEU.AND P0, PT, R3, RZ, PT ;  /* 0x000000ff0300720b */ /* 0x000fe20003f0d000 */
[----:B------:R-:W-:Y:S02]  /*31e0*/  IMAD.SHL.U32 R8, R15, 0x2, RZ ;  /* 0x000000020f087824 */ /* 0x000fe400078e00ff */
[----:B------:R-:W-:-:S03]  /*31f0*/  FMUL R4, R4, -2 ;  /* 0xc000000004047820 */ /* 0x000fc60000400000 */
[----:B------:R-:W-:Y:S02]  /*3200*/  LOP3.LUT R3, R15, R8, R0, 0x96, !PT ;  /* 0x000000080f037212 */ /* 0x000fe400078e9600 */
[----:B------:R-:W-:Y:S02]  /*3210*/  FSEL R8, R4, +INF , P0 ;  /* 0x7f80000004087808 */ /* 0x000fe40000000000 */
[----:B------:R-:W-:Y:S02]  /*3220*/  LOP3.LUT R18, R3, R14, RZ, 0x3c, !PT ;  /* 0x0000000e03127212 */ /* 0x000fe400078e3cff */
[----:B------:R0:W1:Y:S01]  /*3230*/  MUFU.RSQ R15, R8 ;  /* 0x00000008000f7308 */ /* 0x0000620000001400 */
[----:B------:R-:W-:Y:S02]  /*3240*/  VIADD R3, R8, 0xf3000000 ;  /* 0xf300000008037836 */ /* 0x000fe40000000000 */
[----:B------:R-:W-:-:S03]  /*3250*/  IMAD.IADD R0, R18, 0x1, R31 ;  /* 0x0000000112007824 */ /* 0x000fc600078e021f */
[----:B------:R-:W-:Y:S01]  /*3260*/  ISETP.GT.U32.AND P0, PT, R3, 0x727fffff, PT ;  /* 0x727fffff0300780c */ /* 0x000fe20003f04070 */
[----:B------:R-:W-:Y:S01]  /*3270*/  IMAD.MOV.U32 R3, RZ, RZ, 0x30c90fdb ;  /* 0x30c90fdbff037424 */ /* 0x000fe200078e00ff */
[----:B------:R-:W-:-:S05]  /*3280*/  I2FP.F32.U32 R0, R0 ;  /* 0x0000000000007245 */ /* 0x000fca0000201000 */
[----:B------:R-:W-:-:S06]  /*3290*/  FFMA R3, R0, R3, 7.314590599882819788e-10 ;  /* 0x30490fdb00037423 */ /* 0x000fcc0000000003 */
[----:B01----:R-:W-:Y:S05]  /*32a0*/  @!P0 BRA `(.L_x_56) ;  /* 0x0000000000108947 */ /* 0x003fea0003800000 */
[----:B------:R-:W-:Y:S01]  /*32b0*/  IMAD.MOV.U32 R0, RZ, RZ, R8 ;  /* 0x000000ffff007224 */ /* 0x000fe200078e0008 */
[----:B------:R-:W-:-:S07]  /*32c0*/  MOV R4, 0x32e0 ;  /* 0x000032e000047802 */ /* 0x000fce0000000f00 */
[----:B---34-:R-:W-:Y:S05]  /*32d0*/  CALL.REL.NOINC `($__internal_3_$__cuda_sm20_sqrt_rn_f32_slowpath) ;  /* 0x0000002400f47944 */ /* 0x018fea0003c00000 */
[----:B------:R-:W-:Y:S05]  /*32e0*/  BRA `(.L_x_57) ;  /* 0x0000000000107947 */ /* 0x000fea0003800000 */
.L_x_56:
[----:B------:R-:W-:Y:S01]  /*32f0*/  FMUL.FTZ R25, R8, R15 ;  /* 0x0000000f08197220 */ /* 0x000fe20000410000 */
[----:B------:R-:W-:-:S03]  /*3300*/  FMUL.FTZ R4, R15, 0.5 ;  /* 0x3f0000000f047820 */ /* 0x000fc60000410000 */
[----:B------:R-:W-:-:S04]  /*3310*/  FFMA R0, -R25, R25, R8 ;  /* 0x0000001919007223 */ /* 0x000fc80000000108 */
[----:B------:R-:W-:-:S07]  /*3320*/  FFMA R25, R0, R4, R25 ;  /* 0x0000000400197223 */ /* 0x000fce0000000019 */
.L_x_57:
[----:B------:R-:W-:Y:S05]  /*3330*/  BSYNC.RECONVERGENT B0 ;  /* 0x0000000000007941 */ /* 0x000fea0003800200 */
.L_x_55:
[----:B------:R-:W-:Y:S01]  /*3340*/  FMUL.RZ R3, R3, 0.15915493667125701904 ;  /* 0x3e22f98303037820 */ /* 0x000fe2000040c000 */
[----:B------:R-:W-:Y:S02]  /*3350*/  IMAD.MOV.U32 R12, RZ, RZ, R16 ;  /* 0x000000ffff0c7224 */ /* 0x000fe400078e0010 */
[----:B------:R-:W-:Y:S01]  /*3360*/  IMAD.MOV.U32 R4, RZ, RZ, R2 ;  /* 0x000000ffff047224 */ /* 0x000fe200078e0002 */
[----:B------:R-:W0:Y:S08]  /*3370*/  MUFU.SIN R0, R3 ;  /* 0x0000000300007308 */ /* 0x000e300000000400 */
[----:B------:R-:W1:Y:S01]  /*3380*/  MUFU.COS R32, R3 ;  /* 0x0000000300207308 */ /* 0x000e620000000000 */
[----:B0-----:R-:W-:Y:S01]  /*3390*/  FMUL R23, R0, R25 ;  /* 0x0000001900177220 */ /* 0x001fe20000400000 */
[----:B------:R-:W-:-:S02]  /*33a0*/  IMAD.MOV.U32 R0, RZ, RZ, R9 ;  /* 0x000000ffff007224 */ /* 0x000fc400078e0009 */
[----:B-1----:R-:W-:-:S07]  /*33b0*/  FMUL R32, R32, R25 ;  /* 0x0000001920207220 */ /* 0x002fce0000400000 */
.L_x_54:
[----:B------:R-:W-:Y:S01]  /*33c0*/  F2F.F64.F32 R8, R23 ;  /* 0x0000001700087310 */ /* 0x000fe20000201800 */
[----:B---3--:R-:W-:Y:S01]  /*33d0*/  LEA R17, R17, 0xffffffff, 0x1 ;  /* 0xffffffff11117811 */ /* 0x008fe200078e08ff */
[----:B------:R-:W-:Y:S02]  /*33e0*/  IMAD.MOV.U32 R16, RZ, RZ, R18 ;  /* 0x000000ffff107224 */ /* 0x000fe400078e0012 */
[----:B------:R-:W-:-:S04]  /*33f0*/  IMAD.MOV.U32 R20, RZ, RZ, R32 ;  /* 0x000000ffff147224 */ /* 0x000fc800078e0020 */
[----:B------:R-:W0:Y:S02]  /*3400*/  I2F.F64 R2, R13 ;  /* 0x0000000d00027312 */ /* 0x000e240000201c00 */
[----:B0-----:R-:W-:Y:S01]  /*3410*/  DFMA R8, R8, R6, R2 ;  /* 0x000000060808722b */ /* 0x001fe20000000002 */
[----:B------:R-:W-:Y:S02]  /*3420*/  IMAD.MOV.U32 R2, RZ, RZ, R14 ;  /* 0x000000ffff027224 */ /* 0x000fe400078e000e */
[----:B------:R-:W-:Y:S01]  /*3430*/  IMAD.MOV.U32 R3, RZ, RZ, R12 ;  /* 0x000000ffff037224 */ /* 0x000fe200078e000c */
[----:B------:R-:W-:Y:S07]  /*3440*/  BRA.U !UP0, `(.L_x_58) ;  /* 0x0000000508187547 */ /* 0x000fee000b800000 */
[----:B------:R-:W-:Y:S01]  /*3450*/  SHF.R.U32.HI R3, RZ, 0x2, R4 ;  /* 0x00000002ff037819 */ /* 0x000fe20000011604 */
[----:B------:R-:W-:Y:S01]  /*3460*/  IMAD.SHL.U32 R2, R18, 0x10, RZ ;  /* 0x0000001012027824 */ /* 0x000fe200078e00ff */
[----:B------:R-:W-:Y:S01]  /*3470*/  BSSY.RECONVERGENT B0, `(.L_x_59) ;  /* 0x000003b000007945 */ /* 0x000fe20003800200 */
[----:B------:R-:W-:Y:S01]  /*3480*/  IMAD.MOV.U32 R13, RZ, RZ, 0x3e055027 ;  /* 0x3e055027ff0d7424 */ /* 0x000fe200078e00ff */
[----:B------:R-:W-:-:S05]  /*3490*/  LOP3.LUT R3, R3, R4, RZ, 0x3c, !PT ;  /* 0x0000000403037212 */ /* 0x000fca00078e3cff */
        /* <DEDUP_REMOVED lines=27> */
[----:B------:R-:W-:Y:S02]  /*3650*/  IMAD.MOV.U32 R16, RZ, RZ, 0x7f800000 ;  /* 0x7f800000ff107424 */ /* 0x000fe400078e00ff */
[----:B------:R-:W-:Y:S01]  /*3660*/  FFMA R4, R4, R15, R4 ;  /* 0x0000000f04047223 */ /* 0x000fe20000000004 */
[----:B------:R-:W-:-:S03]  /*3670*/  SHF.R.U32.HI R15, RZ, 0x2, R0 ;  /* 0x00000002ff0f7819 */ /* 0x000fc60000011600 */
[----:B------:R-:W-:Y:S01]  /*3680*/  FFMA R4, R13, 0.69314718246459960938, R4 ;  /* 0x3f3172180d047823 */ /* 0x000fe20000000004 */
[----:B------:R-:W-:Y:S01]  /*3690*/  LOP3.LUT R15, R15, R0, RZ, 0x3c, !PT ;  /* 0x000000000f0f7212 */ /* 0x000fe200078e3cff */
[----:B------:R-:W-:Y:S02]  /*36a0*/  IMAD.SHL.U32 R0, R2, 0x10, RZ ;  /* 0x0000001002007824 */ /* 0x000fe400078e00ff */
[C---:B------:R-:W-:Y:S01]  /*36b0*/  @P0 FFMA R4, R3.reuse, R16, +INF ;  /* 0x7f80000003040423 */ /* 0x040fe20000000010 */
        /* <DEDUP_REMOVED lines=16> */
[----:B----4-:R-:W-:Y:S05]  /*37c0*/  CALL.REL.NOINC `($__internal_3_$__cuda_sm20_sqrt_rn_f32_slowpath) ;  /* 0x0000002000b87944 */ /* 0x010fea0003c00000 */
[----:B------:R-:W-:Y:S05]  /*37d0*/  BRA `(.L_x_61) ;  /* 0x0000000000107947 */ /* 0x000fea0003800000 */
.L_x_60:
[----:B------:R-:W-:Y:S01]  /*37e0*/  FMUL.FTZ R25, R20, R13 ;  /* 0x0000000d14197220 */ /* 0x000fe20000410000 */
[----:B------:R-:W-:-:S03]  /*37f0*/  FMUL.FTZ R4, R13, 0.5 ;  /* 0x3f0000000d047820 */ /* 0x000fc60000410000 */
[----:B------:R-:W-:-:S04]  /*3800*/  FFMA R0, -R25, R25, R20 ;  /* 0x0000001919007223 */ /* 0x000fc80000000114 */
[----:B------:R-:W-:-:S07]  /*3810*/  FFMA R25, R0, R4, R25 ;  /* 0x0000000400197223 */ /* 0x000fce0000000019 */
.L_x_61:
[----:B------:R-:W-:Y:S05]  /*3820*/  BSYNC.RECONVERGENT B0 ;  /* 0x0000000000007941 */ /* 0x000fea0003800200 */
.L_x_59:
        /* <DEDUP_REMOVED lines=8> */
.L_x_58:
[----:B------:R-:W-:Y:S01]  /*38b0*/  F2F.F64.F32 R14, R20 ;  /* 0x00000014000e7310 */ /* 0x000fe20000201800 */
[----:B----4-:R-:W-:Y:S01]  /*38c0*/  LEA R19, R19, 0xffffffff, 0x1 ;  /* 0xffffffff13137811 */ /* 0x010fe200078e08ff */
[----:B------:R-:W-:Y:S02]  /*38d0*/  IMAD.MOV.U32 R18, RZ, RZ, R2 ;  /* 0x000000ffff127224 */ /* 0x000fe400078e0002 */
[----:B------:R-:W-:-:S04]  /*38e0*/  IMAD.MOV.U32 R23, RZ, RZ, R32 ;  /* 0x000000ffff177224 */ /* 0x000fc800078e0020 */
[----:B------:R-:W0:Y:S02]  /*38f0*/  I2F.F64 R12, R17 ;  /* 0x00000011000c7312 */ /* 0x000e240000201c00 */
[----:B0-----:R-:W-:Y:S01]  /*3900*/  DFMA R14, R14, R6, R12 ;  /* 0x000000060e0e722b */ /* 0x001fe2000000000c */
[----:B------:R-:W-:Y:S02]  /*3910*/  IMAD.MOV.U32 R12, RZ, RZ, R16 ;  /* 0x000000ffff0c7224 */ /* 0x000fe400078e0010 */
[----:B------:R-:W-:Y:S01]  /*3920*/  IMAD.MOV.U32 R13, RZ, RZ, R3 ;  /* 0x000000ffff0d7224 */ /* 0x000fe200078e0003 */
[----:B------:R-:W-:Y:S07]  /*3930*/  BRA.U UP1, `(.L_x_62) ;  /* 0x0000000501187547 */ /* 0x000fee000b800000 */
[----:B------:R-:W-:Y:S01]  /*3940*/  SHF.R.U32.HI R13, RZ, 0x2, R4 ;  /* 0x00000002ff0d7819 */ /* 0x000fe20000011604 */
[----:B------:R-:W-:Y:S03]  /*3950*/  BSSY.RECONVERGENT B0, `(.L_x_63) ;  /* 0x000003c000007945 */ /* 0x000fe60003800200 */
[----:B------:R-:W-:Y:S01]  /*3960*/  LOP3.LUT R13, R13, R4, RZ, 0x3c, !PT ;  /* 0x000000040d0d7212 */ /* 0x000fe200078e3cff */
[----:B------:R-:W-:-:S04]  /*3970*/  IMAD.SHL.U32 R4, R16, 0x10, RZ ;  /* 0x0000001010047824 */ /* 0x000fc800078e00ff */
[----:B------:R-:W-:-:S05]  /*3980*/  IMAD.SHL.U32 R12, R13, 0x2, RZ ;  /* 0x000000020d0c7824 */ /* 0x000fca00078e00ff */
[----:B------:R-:W-:-:S04]  /*3990*/  LOP3.LUT R13, R13, R12, R4, 0x96, !PT ;  /* 0x0000000c0d0d7212 */ /* 0x000fc800078e9604 */
[----:B------:R-:W-:Y:S01]  /*39a0*/  LOP3.LUT R18, R13, R16, RZ, 0x3c, !PT ;  /* 0x000000100d127212 */ /* 0x000fe200078e3cff */
[----:B------:R-:W-:-:S03]  /*39b0*/  IMAD.MOV.U32 R13, RZ, RZ, 0x2f800000 ;  /* 0x2f800000ff0d7424 */ /* 0x000fc600078e00ff */
[C---:B------:R-:W-:Y:S01]  /*39c0*/  IADD3 R4, PT, PT, R31.reuse, 0x587c5, R18 ;  /* 0x000587c51f047810 */ /* 0x040fe20007ffe012 */
[----:B------:R-:W-:-:S03]  /*39d0*/  VIADD R31, R31, 0xb0f8a ;  /* 0x000b0f8a1f1f7836 */ /* 0x000fc60000000000 */
[----:B------:R-:W-:-:S05]  /*39e0*/  I2FP.F32.U32 R4, R4 ;  /* 0x0000000400047245 */ /* 0x000fca0000201000 */
[----:B------:R-:W-:Y:S01]  /*39f0*/  FFMA R4, R4, R13, 1.1641532182693481445e-10 ;  /* 0x2f00000004047423 */ /* 0x000fe2000000000d */
[----:B------:R-:W-:-:S04]  /*3a00*/  IMAD.MOV.U32 R13, RZ, RZ, 0x3e055027 ;  /* 0x3e055027ff0d7424 */ /* 0x000fc800078e00ff */
[----:B------:R-:W-:-:S13]  /*3a10*/  FSETP.GEU.AND P0, PT, R4, 1.175494350822287508e-38, PT ;  /* 0x008000000400780b */ /* 0x000fda0003f0e000 */
[----:B------:R-:W-:-:S04]  /*3a20*/  @!P0 FMUL R4, R4, 8388608 ;  /* 0x4b00000004048820 */ /* 0x000fc80000400000 */
[----:B------:R-:W-:-:S05]  /*3a30*/  VIADD R12, R4, 0xc0d55555 ;  /* 0xc0d55555040c7836 */ /* 0x000fca0000000000 */
[----:B------:R-:W-:-:S04]  /*3a40*/  LOP3.LUT R17, R12, 0xff800000, RZ, 0xc0, !PT ;  /* 0xff8000000c117812 */ /* 0x000fc800078ec0ff */
[----:B------:R-:W-:Y:S01]  /*3a50*/  I2FP.F32.S32 R20, R17 ;  /* 0x0000001100147245 */ /* 0x000fe20000201400 */
[----:B------:R-:W-:Y:S01]  /*3a60*/  IMAD.IADD R12, R4, 0x1, -R17 ;  /* 0x00000001040c7824 */ /* 0x000fe200078e0a11 */
[----:B------:R-:W-:-:S03]  /*3a70*/  SHF.R.U32.HI R17, RZ, 0x2, R0 ;  /* 0x00000002ff117819 */ /* 0x000fc60000011600 */
[----:B------:R-:W-:Y:S01]  /*3a80*/  FADD R12, R12, -1 ;  /* 0xbf8000000c0c7421 */ /* 0x000fe20000000000 */
[----:B------:R-:W-:Y:S01]  /*3a90*/  LOP3.LUT R17, R17, R0, RZ, 0x3c, !PT ;  /* 0x0000000011117212 */ /* 0x000fe200078e3cff */
[----:B------:R-:W-:Y:S02]  /*3aa0*/  IMAD.SHL.U32 R0, R18, 0x10, RZ ;  /* 0x0000001012007824 */ /* 0x000fe400078e00ff */
        /* <DEDUP_REMOVED lines=11> */
[----:B------:R-:W-:Y:S02]  /*3b60*/  FFMA R13, R20, 1.1920928955078125e-07, R13 ;  /* 0x34000000140d7823 */ /* 0x000fe4000000000d */
[----:B------:R-:W-:Y:S01]  /*3b70*/  FFMA R12, R12, R23, R12 ;  /* 0x000000170c0c7223 */ /* 0x000fe2000000000c */
[----:B------:R-:W-:-:S03]  /*3b80*/  IMAD.MOV.U32 R23, RZ, RZ, 0x7f800000 ;  /* 0x7f800000ff177424 */ /* 0x000fc600078e00ff */
[----:B------:R-:W-:Y:S01]  /*3b90*/  FFMA R12, R13, 0.69314718246459960938, R12 ;  /* 0x3f3172180d0c7823 */ /* 0x000fe2000000000c */
[----:B------:R-:W-:-:S03]  /*3ba0*/  IMAD.SHL.U32 R13, R17, 0x2, RZ ;  /* 0x00000002110d7824 */ /* 0x000fc600078e00ff */
[C---:B------:R-:W-:Y:S01]  /*3bb0*/  @P0 FFMA R12, R4.reuse, R23, +INF ;  /* 0x7f800000040c0423 */ /* 0x040fe20000000017 */
[----:B------:R-:W-:Y:S02]  /*3bc0*/  FSETP.NEU.AND P0, PT, R4, RZ, PT ;  /* 0x000000ff0400720b */ /* 0x000fe40003f0d000 */
[----:B------:R-:W-:Y:S01]  /*3bd0*/  LOP3.LUT R13, R17, R13, R0, 0x96, !PT ;  /* 0x0000000d110d7212 */ /* 0x000fe200078e9600 */
[----:B------:R-:W-:-:S05]  /*3be0*/  FMUL R12, R12, -2 ;  /* 0xc00000000c0c7820 */ /* 0x000fca0000400000 */
[----:B------:R-:W-:Y:S02]  /*3bf0*/  FSEL R20, R12, +INF , P0 ;  /* 0x7f8000000c147808 */ /* 0x000fe40000000000 */
[----:B------:R-:W-:Y:S01]  /*3c00*/  LOP3.LUT R12, R13, R18, RZ, 0x3c, !PT ;  /* 0x000000120d0c7212 */ /* 0x000fe200078e3cff */
[----:B------:R-:W-:Y:S01]  /*3c10*/  IMAD.MOV.U32 R13, RZ, RZ, 0x30c90fdb ;  /* 0x30c90fdbff0d7424 */ /* 0x000fe200078e00ff */
        /* <DEDUP_REMOVED lines=9> */
[----:B------:R-:W-:Y:S05]  /*3cb0*/  CALL.REL.NOINC `($__internal_3_$__cuda_sm20_sqrt_rn_f32_slowpath) ;  /* 0x0000001c007c7944 */ /* 0x000fea0003c00000 */
[----:B------:R-:W-:Y:S05]  /*3cc0*/  BRA `(.L_x_65) ;  /* 0x0000000000107947 */ /* 0x000fea0003800000 */
.L_x_64:
[----:B------:R-:W-:Y:S01]  /*3cd0*/  FMUL.FTZ R25, R20, R17 ;  /* 0x0000001114197220 */ /* 0x000fe20000410000 */
[----:B------:R-:W-:-:S03]  /*3ce0*/  FMUL.FTZ R4, R17, 0.5 ;  /* 0x3f00000011047820 */ /* 0x000fc60000410000 */
[----:B------:R-:W-:-:S04]  /*3cf0*/  FFMA R0, -R25, R25, R20 ;  /* 0x0000001919007223 */ /* 0x000fc80000000114 */
[----:B------:R-:W-:-:S07]  /*3d00*/  FFMA R25, R0, R4, R25 ;  /* 0x0000000400197223 */ /* 0x000fce0000000019 */
.L_x_65:
[----:B------:R-:W-:Y:S05]  /*3d10*/  BSYNC.RECONVERGENT B0 ;  /* 0x0000000000007941 */ /* 0x000fea0003800200 */
.L_x_63:
        /* <DEDUP_REMOVED lines=8> */
.L_x_62:
[----:B------:R-:W-:Y:S01]  /*3da0*/  F2F.F64.F32 R16, R23 ;  /* 0x0000001700107310 */ /* 0x000fe20000201800 */
[----:B------:R-:W-:Y:S01]  /*3db0*/  LEA R34, R34, 0xffffffff, 0x1 ;  /* 0xffffffff22227811 */ /* 0x000fe200078e08ff */
        /* <DEDUP_REMOVED lines=15> */
[----:B------:R-:W-:Y:S01]  /*3eb0*/  LOP3.LUT R24, R3, R12, RZ, 0x3c, !PT ;  /* 0x0000000c03187212 */ /* 0x000fe200078e3cff */
[----:B------:R-:W-:-:S03]  /*3ec0*/  IMAD.MOV.U32 R3, RZ, RZ, 0x2f800000 ;  /* 0x2f800000ff037424 */ /* 0x000fc600078e00ff */
        /* <DEDUP_REMOVED lines=32> */
[----:B------:R-:W-:-:S03]  /*40d0*/  LOP3.LUT R3, R19, R20, R0, 0x96, !PT ;  /* 0x0000001413037212 */ /* 0x000fc600078e9600 */
        /* <DEDUP_REMOVED lines=12> */
[----:B------:R-:W-:Y:S05]  /*41a0*/  CALL.REL.NOINC `($__internal_3_$__cuda_sm20_sqrt_rn_f32_slowpath) ;  /* 0x0000001800407944 */ /* 0x000fea0003c00000 */
[----:B------:R-:W-:Y:S01]  /*41b0*/  IMAD.MOV.U32 R32, RZ, RZ, R25 ;  /* 0x000000ffff207224 */ /* 0x000fe200078e0019 */
[----:B------:R-:W-:Y:S06]  /*41c0*/  BRA `(.L_x_69) ;  /* 0x0000000000107947 */ /* 0x000fec0003800000 */
.L_x_68:
[----:B------:R-:W-:Y:S01]  /*41d0*/  FMUL.FTZ R32, R19, R4 ;  /* 0x0000000413207220 */ /* 0x000fe20000410000 */
[----:B------:R-:W-:-:S03]  /*41e0*/  FMUL.FTZ R0, R4, 0.5 ;  /* 0x3f00000004007820 */ /* 0x000fc60000410000 */
[----:B------:R-:W-:-:S04]  /*41f0*/  FFMA R19, -R32, R32, R19 ;  /* 0x0000002020137223 */ /* 0x000fc80000000113 */
[----:B------:R-:W-:-:S07]  /*4200*/  FFMA R32, R19, R0, R32 ;  /* 0x0000000013207223 */ /* 0x000fce0000000020 */
.L_x_69:
[----:B------:R-:W-:Y:S05]  /*4210*/  BSYNC.RECONVERGENT B0 ;  /* 0x0000000000007941 */ /* 0x000fea0003800200 */
.L_x_67:
        /* <DEDUP_REMOVED lines=8> */
.L_x_66:
[----:B------:R-:W-:Y:S01]  /*42a0*/  F2F.F64.F32 R18, R25 ;  /* 0x0000001900127310 */ /* 0x000fe20000201800 */
[----:B------:R-:W-:Y:S01]  /*42b0*/  LEA R21, R21, 0xffffffff, 0x1 ;  /* 0xffffffff15157811 */ /* 0x000fe200078e08ff */
[----:B------:R-:W-:Y:S02]  /*42c0*/  IMAD.MOV.U32 R12, RZ, RZ, R2 ;  /* 0x000000ffff0c7224 */ /* 0x000fe400078e0002 */
[----:B------:R-:W-:Y:S02]  /*42d0*/  IMAD.MOV.U32 R20, RZ, RZ, R24 ;  /* 0x000000ffff147224 */ /* 0x000fe400078e0018 */
[----:B------:R-:W-:Y:S02]  /*42e0*/  IMAD.MOV.U32 R13, RZ, RZ, R3 ;  /* 0x000000ffff0d7224 */ /* 0x000fe400078e0003 */
[----:B------:R-:W0:Y:S01]  /*42f0*/  I2F.F64 R34, R34 ;  /* 0x0000002200227312 */ /* 0x000e220000201c00 */
[----:B------:R-:W-:Y:S01]  /*4300*/  IMAD.MOV.U32 R23, RZ, RZ, R32 ;  /* 0x000000ffff177224 */ /* 0x000fe200078e0020 */
[----:B0-----:R-:W-:Y:S01]  /*4310*/  DFMA R18, R18, R6, R34 ;  /* 0x000000061212722b */ /* 0x001fe20000000022 */
[----:B------:R-:W-:Y:S10]  /*4320*/  BRA.U UP1, `(.L_x_70) ;  /* 0x0000000501187547 */ /* 0x000ff4000b800000 */
[----:B------:R-:W-:Y:S01]  /*4330*/  SHF.R.U32.HI R13, RZ, 0x2, R4 ;  /* 0x00000002ff0d7819 */ /* 0x000fe20000011604 */
[----:B------:R-:W-:Y:S01]  /*4340*/  IMAD.MOV.U32 R23, RZ, RZ, 0x3e055027 ;  /* 0x3e055027ff177424 */ /* 0x000fe200078e00ff */
[----:B------:R-:W-:Y:S02]  /*4350*/  BSSY.RECONVERGENT B0, `(.L_x_71) ;  /* 0x000003b000007945 */ /* 0x000fe40003800200 */
        /* <DEDUP_REMOVED lines=54> */
.L_x_72:
[----:B------:R-:W-:Y:S01]  /*46c0*/  FMUL.FTZ R25, R26, R23 ;  /* 0x000000171a197220 */ /* 0x000fe20000410000 */
[----:B------:R-:W-:-:S03]  /*46d0*/  FMUL.FTZ R4, R23, 0.5 ;  /* 0x3f00000017047820 */ /* 0x000fc60000410000 */
[----:B------:R-:W-:-:S04]  /*46e0*/  FFMA R0, -R25, R25, R26 ;  /* 0x0000001919007223 */ /* 0x000fc8000000011a */
[----:B------:R-:W-:-:S07]  /*46f0*/  FFMA R25, R0, R4, R25 ;  /* 0x0000000400197223 */ /* 0x000fce0000000019 */
.L_x_73:
[----:B------:R-:W-:Y:S05]  /*4700*/  BSYNC.RECONVERGENT B0 ;  /* 0x0000000000007941 */ /* 0x000fea0003800200 */
.L_x_71:
        /* <DEDUP_REMOVED lines=8> */
.L_x_70:
[----:B------:R-:W-:Y:S01]  /*4790*/  F2F.F64.F32 R36, R23 ;  /* 0x0000001700247310 */ /* 0x000fe20000201800 */
[----:B------:R-:W-:Y:S01]  /*47a0*/  LEA R22, R22, 0xffffffff, 0x1 ;  /* 0xffffffff16167811 */ /* 0x000fe200078e08ff */
[----:B------:R-:W-:Y:S01]  /*47b0*/  IMAD.MOV.U32 R34, RZ, RZ, R13 ;  /* 0x000000ffff227224 */ /* 0x000fe200078e000d */
[----:B------:R-:W-:Y:S01]  /*47c0*/  UMOV UR4, URZ ;  /* 0x000000ff00047c82 */ /* 0x000fe20008000000 */
        /* <DEDUP_REMOVED lines=48> */
[----:B------:R-:W-:Y:S01]  /*4ad0*/  LOP3.LUT R3, R23, R21, R0, 0x96, !PT ;  /* 0x0000001517037212 */ /* 0x000fe200078e9600 */
[----:B------:R-:W-:Y:S01]  /*4ae0*/  IMAD.MOV.U32 R21, RZ, RZ, 0x30c90fdb ;  /* 0x30c90fdbff157424 */ /* 0x000fe200078e00ff */
[----:B------:R-:W-:Y:S02]  /*4af0*/  FSEL R24, R4, +INF , P0 ;  /* 0x7f80000004187808 */ /* 0x000fe40000000000 */
[----:B------:R-:W-:Y:S02]  /*4b00*/  LOP3.LUT R3, R3, R2, RZ, 0x3c, !PT ;  /* 0x0000000203037212 */ /* 0x000fe400078e3cff */
[----:B------:R0:W1:Y:S01]  /*4b10*/  MUFU.RSQ R23, R24 ;  /* 0x0000001800177308 */ /* 0x0000620000001400 */
[----:B------:R-:W-:Y:S02]  /*4b20*/  VIADD R4, R24, 0xf3000000 ;  /* 0xf300000018047836 */ /* 0x000fe40000000000 */
[----:B------:R-:W-:-:S03]  /*4b30*/  IMAD.IADD R0, R31, 0x1, R3 ;  /* 0x000000011f007824 */ /* 0x000fc600078e0203 */
[----:B------:R-:W-:Y:S02]  /*4b40*/  ISETP.GT.U32.AND P0, PT, R4, 0x727fffff, PT ;  /* 0x727fffff0400780c */ /* 0x000fe40003f04070 */
[----:B------:R-:W-:-:S05]  /*4b50*/  I2FP.F32.U32 R0, R0 ;  /* 0x0000000000007245 */ /* 0x000fca0000201000 */
[----:B------:R-:W-:-:S06]  /*4b60*/  FFMA R21, R0, R21, 7.314590599882819788e-10 ;  /* 0x30490fdb00157423 */ /* 0x000fcc0000000015 */
[----:B01----:R-:W-:Y:S05]  /*4b70*/  @!P0 BRA `(.L_x_76) ;  /* 0x0000000000188947 */ /* 0x003fea0003800000 */
[----:B------:R-:W-:Y:S01]  /*4b80*/  BSSY.RECONVERGENT B1, `(.L_x_77) ;  /* 0x0000004000017945 */ /* 0x000fe20003800200 */
[----:B------:R-:W-:Y:S01]  /*4b90*/  IMAD.MOV.U32 R0, RZ, RZ, R24 ;  /* 0x000000ffff007224 */ /* 0x000fe200078e0018 */
[----:B------:R-:W-:-:S07]  /*4ba0*/  MOV R4, 0x4bc0 ;  /* 0x00004bc000047802 */ /* 0x000fce0000000f00 */
[----:B------:R-:W-:Y:S05]  /*4bb0*/  CALL.REL.NOINC `($__internal_3_$__cuda_sm20_sqrt_rn_f32_slowpath) ;  /* 0x0000000c00bc7944 */ /* 0x000fea0003c00000 */
[----:B------:R-:W-:Y:S05]  /*4bc0*/  BSYNC.RECONVERGENT B1 ;  /* 0x0000000000017941 */ /* 0x000fea0003800200 */
.L_x_77:
[----:B------:R-:W-:Y:S05]  /*4bd0*/  BRA `(.L_x_78) ;  /* 0x0000000000107947 */ /* 0x000fea0003800000 */
.L_x_76:
[----:B------:R-:W-:Y:S01]  /*4be0*/  FMUL.FTZ R25, R24, R23 ;  /* 0x0000001718197220 */ /* 0x000fe20000410000 */
[----:B------:R-:W-:-:S03]  /*4bf0*/  FMUL.FTZ R4, R23, 0.5 ;  /* 0x3f00000017047820 */ /* 0x000fc60000410000 */
[----:B------:R-:W-:-:S04]  /*4c00*/  FFMA R0, -R25, R25, R24 ;  /* 0x0000001919007223 */ /* 0x000fc80000000118 */
[----:B------:R-:W-:-:S07]  /*4c10*/  FFMA R25, R0, R4, R25 ;  /* 0x0000000400197223 */ /* 0x000fce0000000019 */
.L_x_78:
[----:B------:R-:W-:Y:S05]  /*4c20*/  BSYNC.RECONVERGENT B0 ;  /* 0x0000000000007941 */ /* 0x000fea0003800200 */
.L_x_75:
[----:B------:R-:W-:Y:S01]  /*4c30*/  FMUL.RZ R21, R21, 0.15915493667125701904 ;  /* 0x3e22f98315157820 */ /* 0x000fe2000040c000 */
[----:B------:R-:W-:Y:S01]  /*4c40*/  IMAD.MOV.U32 R34, RZ, RZ, R12 ;  /* 0x000000ffff227224 */ /* 0x000fe200078e000c */
[----:B------:R-:W-:Y:S01]  /*4c50*/  UMOV UR4, 0x1 ;  /* 0x0000000100047882 */ /* 0x000fe20000000000 */
[----:B------:R-:W-:Y:S01]  /*4c60*/  IMAD.MOV.U32 R0, RZ, RZ, R20 ;  /* 0x000000ffff007224 */ /* 0x000fe200078e0014 */
[----:B------:R-:W0:Y:S01]  /*4c70*/  MUFU.SIN R24, R21 ;  /* 0x0000001500187308 */ /* 0x000e220000000400 */
[----:B------:R-:W-:-:S07]  /*4c80*/  IMAD.MOV.U32 R4, RZ, RZ, R13 ;  /* 0x000000ffff047224 */ /* 0x000fce00078e000d */
[----:B------:R-:W1:Y:S01]  /*4c90*/  MUFU.COS R32, R21 ;  /* 0x0000001500207308 */ /* 0x000e620000000000 */
[-C--:B0-----:R-:W-:Y:S01]  /*4ca0*/  FMUL R24, R24, R25.reuse ;  /* 0x0000001918187220 */ /* 0x081fe20000400000 */
[----:B-1----:R-:W-:-:S07]  /*4cb0*/  FMUL R32, R32, R25 ;  /* 0x0000001920207220 */ /* 0x002fce0000400000 */
.L_x_74:
[----:B------:R-:W-:Y:S01]  /*4cc0*/  F2F.F64.F32 R20, R24 ;  /* 0x0000001800147310 */ /* 0x000fe20000201800 */
[----:B------:R-:W-:Y:S01]  /*4cd0*/  DSETP.GT.AND P1, PT, R8, RZ, PT ;  /* 0x000000ff0800722a */ /* 0x000fe20003f24000 */
[----:B------:R-:W0:Y:S01]  /*4ce0*/  LDC.64 R12, c[0x3][0x280] ;  /* 0x00c0a000ff0c7b82 */ /* 0x000e220000000a00 */
[----:B------:R-:W-:Y:S01]  /*4cf0*/  DSETP.GT.AND P0, PT, R10, RZ, PT ;  /* 0x000000ff0a00722a */ /* 0x000fe20003f04000 */
[----:B------:R-:W-:Y:S01]  /*4d00*/  BSSY.RECONVERGENT B0, `(.L_x_79) ;  /* 0x000007f000007945 */ /* 0x000fe20003800200 */
[----:B------:R-:W-:-:S03]  /*4d10*/  DSETP.GT.AND P2, PT, R14, RZ, PT ;  /* 0x000000ff0e00722a */ /* 0x000fc60003f44000 */
[----:B------:R-:W-:Y:S01]  /*4d20*/  BSSY.RELIABLE B1, `(.L_x_80) ;  /* 0x000006b000017945 */ /* 0x000fe20003800100 */
[----:B------:R-:W-:Y:S01]  /*4d30*/  DSETP.GT.AND P3, PT, R16, RZ, PT ;  /* 0x000000ff1000722a */ /* 0x000fe20003f64000 */
[----:B------:R-:W1:Y:S01]  /*4d40*/  I2F.F64 R22, R22 ;  /* 0x0000001600167312 */ /* 0x000e620000201c00 */
[----:B------:R-:W-:Y:S01]  /*4d50*/  DSETP.GT.AND P4, PT, R18, RZ, PT ;  /* 0x000000ff1200722a */ /* 0x000fe20003f84000 */
[----:B------:R-:W2:Y:S01]  /*4d60*/  LDC.64 R8, c[0x3][0x268] ;  /* 0x00c09a00ff087b82 */ /* 0x000ea20000000a00 */
[----:B------:R-:W-:-:S07]  /*4d70*/  DSETP.GT.AND P5, PT, R36, RZ, PT ;  /* 0x000000ff2400722a */ /* 0x000fce0003fa4000 */
[----:B------:R-:W3:Y:S01]  /*4d80*/  LDC.64 R10, c[0x3][0x270] ;  /* 0x00c09c00ff0a7b82 */ /* 0x000ee20000000a00 */
[----:B-1----:R-:W-:-:S07]  /*4d90*/  DFMA R24, R20, R6, R22 ;  /* 0x000000061418722b */ /* 0x002fce0000000016 */
[----:B------:R-:W1:Y:S01]  /*4da0*/  LDC.64 R14, c[0x3][0x278] ;  /* 0x00c09e00ff0e7b82 */ /* 0x000e620000000a00 */
[----:B0-----:R-:W-:Y:S02]  /*4db0*/  SEL R12, R12, RZ, P2 ;  /* 0x000000ff0c0c7207 */ /* 0x001fe40001000000 */
[----:B------:R-:W-:Y:S01]  /*4dc0*/  SEL R13, R13, RZ, P2 ;  /* 0x000000ff0d0d7207 */ /* 0x000fe20001000000 */
[----:B------:R-:W-:-:S04]  /*4dd0*/  DSETP.GT.AND P6, PT, R24, RZ, PT ;  /* 0x000000ff1800722a */ /* 0x000fc80003fc4000 */
[----:B------:R-:W0:Y:S01]  /*4de0*/  LDC.64 R16, c[0x3][0x288] ;  /* 0x00c0a200ff107b82 */ /* 0x000e220000000a00 */
[----:B--2---:R-:W-:Y:S02]  /*4df0*/  SEL R8, R8, RZ, P0 ;  /* 0x000000ff08087207 */ /* 0x004fe40000000000 */
[----:B------:R-:W-:-:S05]  /*4e00*/  SEL R9, R9, RZ, P0 ;  /* 0x000000ff09097207 */ /* 0x000fca0000000000 */
[----:B------:R-:W2:Y:S01]  /*4e10*/  LDC.64 R18, c[0x3][0x298] ;  /* 0x00c0a600ff127b82 */ /* 0x000ea20000000a00 */
[----:B---3--:R-:W-:Y:S02]  /*4e20*/  SEL R11, R11, RZ, P1 ;  /* 0x000000ff0b0b7207 */ /* 0x008fe40000800000 */
[----:B------:R-:W-:Y:S02]  /*4e30*/  SEL R10, R10, RZ, P0 ;  /* 0x000000ff0a0a7207 */ /* 0x000fe40000000000 */
[----:B------:R-:W-:-:S03]  /*4e40*/  IADD3 R11, PT, PT, R12, R8, R11 ;  /* 0x000000080c0b7210 */ /* 0x000fc60007ffe00b */
[----:B------:R-:W3:Y:S01]  /*4e50*/  LDC.64 R20, c[0x3][0x290] ;  /* 0x00c0a400ff147b82 */ /* 0x000ee20000000a00 */
[----:B-1----:R-:W-:Y:S02]  /*4e60*/  SEL R14, R14, RZ, P1 ;  /* 0x000000ff0e0e7207 */ /* 0x002fe40000800000 */
[----:B------:R-:W-:Y:S02]  /*4e70*/  SEL R15, R15, RZ, P1 ;  /* 0x000000ff0f0f7207 */ /* 0x000fe40000800000 */
[----:B------:R-:W-:Y:S02]  /*4e80*/  IADD3 R9, PT, PT, R13, R9, R14 ;  /* 0x000000090d097210 */ /* 0x000fe40007ffe00e */
[----:B------:R-:W-:Y:S01]  /*4e90*/  SEL R14, RZ, 0x1, !P4 ;  /* 0x00000001ff0e7807 */ /* 0x000fe20006000000 */
[----:B------:R-:W1:Y:S01]  /*4ea0*/  LDC.64 R22, c[0x3][0x2b0] ;  /* 0x00c0ac00ff167b82 */ /* 0x000e620000000a00 */
[----:B0-----:R-:W-:Y:S02]  /*4eb0*/  SEL R12, R17, RZ, P3 ;  /* 0x000000ff110c7207 */ /* 0x001fe40001800000 */
[----:B------:R-:W-:-:S04]  /*4ec0*/  SEL R16, R16, RZ, P2 ;  /* 0x000000ff10107207 */ /* 0x000fc80001000000 */
[----:B------:R-:W-:Y:S01]  /*4ed0*/  IADD3 R10, PT, PT, R16, R10, R15 ;  /* 0x0000000a100a7210 */ /* 0x000fe20007ffe00f */
[----:B------:R-:W0:Y:S01]  /*4ee0*/  LDC.64 R24, c[0x3][0x2a0] ;  /* 0x00c0a800ff187b82 */ /* 0x000e220000000a00 */
[----:B--2---:R-:W-:Y:S02]  /*4ef0*/  SEL R18, R18, RZ, P4 ;  /* 0x000000ff12127207 */ /* 0x004fe40002000000 */
[----:B------:R-:W-:Y:S02]  /*4f00*/  SEL R19, R19, RZ, P4 ;  /* 0x000000ff13137207 */ /* 0x000fe40002000000 */
[----:B------:R-:W-:Y:S02]  /*4f10*/  IADD3 R11, PT, PT, R18, R11, R12 ;  /* 0x0000000b120b7210 */ /* 0x000fe40007ffe00c */
[----:B------:R-:W-:Y:S01]  /*4f20*/  SEL R15, RZ, 0x1, !P5 ;  /* 0x00000001ff0f7807 */ /* 0x000fe20006800000 */
[----:B------:R-:W2:Y:S01]  /*4f30*/  LDC.64 R26, c[0x3][0x2a8] ;  /* 0x00c0aa00ff1a7b82 */ /* 0x000ea20000000a00 */
[----:B---3--:R-:W-:-:S02]  /*4f40*/  SEL R20, R20, RZ, P3 ;  /* 0x000000ff14147207 */ /* 0x008fc40001800000 */
[----:B------:R-:W-:Y:S01]  /*4f50*/  SEL R21, R21, RZ, P3 ;  /* 0x000000ff15157207 */ /* 0x000fe20001800000 */
[----:B------:R3:W-:Y:S01]  /*4f60*/  STL.64 [R1+0x40], R14 ;  /* 0x0000400e01007387 */ /* 0x0007e20000100a00 */
[----:B------:R-:W-:Y:S02]  /*4f70*/  IADD3 R9, PT, PT, R19, R9, R20 ;  /* 0x0000000913097210 */ /* 0x000fe40007ffe014 */
[----:B------:R-:W-:Y:S01]  /*4f80*/  SEL R16, RZ, 0x1, !P6 ;  /* 0x00000001ff107807 */ /* 0x000fe20007000000 */
[----:B------:R-:W4:Y:S01]  /*4f90*/  LDC R8, c[0x3][0x2b8] ;  /* 0x00c0ae00ff087b82 */ /* 0x000f220000000800 */
[----:B-1----:R-:W-:Y:S02]  /*4fa0*/  SEL R22, R22, RZ, P6 ;  /* 0x000000ff16167207 */ /* 0x002fe40003000000 */
[----:B------:R-:W-:Y:S01]  /*4fb0*/  SEL R23, R23, RZ, P6 ;  /* 0x000000ff17177207 */ /* 0x000fe20003000000 */
[----:B------:R3:W-:Y:S01]  /*4fc0*/  STL [R1+0x48], R16 ;  /* 0x0000481001007387 */ /* 0x0007e20000100800 */
[----:B0-----:R-:W-:-:S02]  /*4fd0*/  SEL R12, R25, RZ, P5 ;  /* 0x000000ff190c7207 */ /* 0x001fc40002800000 */
[----:B------:R-:W-:Y:S02]  /*4fe0*/  SEL R24, R24, RZ, P4 ;  /* 0x000000ff18187207 */ /* 0x000fe40002000000 */
[----:B------:R-:W-:Y:S02]  /*4ff0*/  IADD3 R11, PT, PT, R22, R11, R12 ;  /* 0x0000000b160b7210 */ /* 0x000fe40007ffe00c */
[----:B------:R-:W-:Y:S02]  /*5000*/  IADD3 R21, PT, PT, R24, R10, R21 ;  /* 0x0000000a18157210 */ /* 0x000fe40007ffe015 */
[----:B--2---:R-:W-:Y:S02]  /*5010*/  SEL R26, R26, RZ, P5 ;  /* 0x000000ff1a1a7207 */ /* 0x004fe40002800000 */
[----:B------:R-:W-:Y:S02]  /*5020*/  SEL R12, R27, RZ, P5 ;  /* 0x000000ff1b0c7207 */ /* 0x000fe40002800000 */
[----:B------:R-:W-:-:S02]  /*5030*/  IADD3 R23, PT, PT, R23, R9, R26 ;  /* 0x0000000917177210 */ /* 0x000fc40007ffe01a */
[----:B------:R-:W-:Y:S02]  /*5040*/  LEA.HI R9, R11, R11, RZ, 0x1 ;  /* 0x0000000b0b097211 */ /* 0x000fe400078f08ff */
[----:B----4-:R-:W-:Y:S02]  /*5050*/  SEL R13, R8, RZ, P6 ;  /* 0x000000ff080d7207 */ /* 0x010fe40003000000 */
[----:B------:R-:W-:Y:S02]  /*5060*/  LOP3.LUT R8, R9, 0x3ffffffe, RZ, 0xc0, !PT ;  /* 0x3ffffffe09087812 */ /* 0x000fe400078ec0ff */
[----:B------:R-:W-:Y:S02]  /*5070*/  LEA.HI R10, R23, R23, RZ, 0x1 ;  /* 0x00000017170a7211 */ /* 0x000fe400078f08ff */
[----:B------:R-:W-:Y:S01]  /*5080*/  IADD3 R21, PT, PT, R13, R21, R12 ;  /* 0x000000150d157210 */ /* 0x000fe20007ffe00c */
[----:B------:R-:W-:Y:S01]  /*5090*/  IMAD.IADD R9, R11, 0x1, -R8 ;  /* 0x000000010b097824 */ /* 0x000fe200078e0a08 */
[----:B------:R-:W-:-:S02]  /*50a0*/  LOP3.LUT R10, R10, 0x7ffffffe, RZ, 0xc0, !PT ;  /* 0x7ffffffe0a0a7812 */ /* 0x000fc400078ec0ff */
[----:B------:R-:W-:Y:S02]  /*50b0*/  LEA.HI R8, R21, R21, RZ, 0x1 ;  /* 0x0000001515087211 */ /* 0x000fe400078f08ff */
[----:B------:R-:W-:Y:S01]  /*50c0*/  SEL R11, RZ, 0x1, !P1 ;  /* 0x00000001ff0b7807 */ /* 0x000fe20004800000 */
[----:B------:R-:W-:Y:S01]  /*50d0*/  IMAD.IADD R18, R23, 0x1, -R10 ;  /* 0x0000000117127824 */ /* 0x000fe200078e0a0a */
[----:B------:R-:W-:Y:S02]  /*50e0*/  LOP3.LUT R8, R8, 0xfffffffe, RZ, 0xc0, !PT ;  /* 0xfffffffe08087812 */ /* 0x000fe400078ec0ff */
[----:B------:R-:W-:Y:S01]  /*50f0*/  SEL R10, RZ, 0x1, !P0 ;  /* 0x00000001ff0a7807 */ /* 0x000fe20004000000 */
[----:B------:R-:W-:Y:S01]  /*5100*/  IMAD R9, R9, 0x2, R18 ;  /* 0x0000000209097824 */ /* 0x000fe200078e0212 */
[----:B------:R-:W-:Y:S01]  /*5110*/  SEL R12, RZ, 0x1, !P2 ;  /* 0x00000001ff0c7807 */ /* 0x000fe20005000000 */
[----:B------:R-:W-:Y:S01]  /*5120*/  IMAD.IADD R8, R21, 0x1, -R8 ;  /* 0x0000000115087824 */ /* 0x000fe200078e0a08 */
[----:B------:R-:W-:Y:S01]  /*5130*/  SEL R13, RZ, 0x1, !P3 ;  /* 0x00000001ff0d7807 */ /* 0x000fe20005800000 */
[----:B------:R3:W-:Y:S02]  /*5140*/  STL.64 [R1+0x30], R10 ;  /* 0x0000300a01007387 */ /* 0x0007e40000100a00 */
[----:B------:R-:W-:-:S02]  /*5150*/  IMAD.U32 R17, R9, 0x2, R8 ;  /* 0x0000000209117824 */ /* 0x000fc400078e0008 */
[----:B------:R3:W-:Y:S01]  /*5160*/  STL.64 [R1+0x38], R12 ;  /* 0x0000380c01007387 */ /* 0x0007e20000100a00 */
[----:B------:R-:W-:Y:S02]  /*5170*/  IMAD.MOV.U32 R9, RZ, RZ, R4 ;  /* 0x000000ffff097224 */ /* 0x000fe400078e0004 */
[----:B------:R-:W-:Y:S01]  /*5180*/  ISETP.GT.AND P0, PT, R17, 0x3, PT ;  /* 0x000000031100780c */ /* 0x000fe20003f04270 */
[----:B------:R-:W-:Y:S02]  /*5190*/  IMAD.MOV.U32 R4, RZ, RZ, R0 ;  /* 0x000000ffff047224 */ /* 0x000fe400078e0000 */
[----:B------:R-:W-:Y:S02]  /*51a0*/  IMAD.MOV.U32 R8, RZ, RZ, R31 ;  /* 0x000000ffff087224 */ /* 0x000fe400078e001f */
[----:B------:R-:W-:-:S08]  /*51b0*/  IMAD.MOV.U32 R0, RZ, RZ, R34 ;  /* 0x000000ffff007224 */ /* 0x000fd000078e0022 */
[----:B---3--:R-:W-:Y:S05]  /*51c0*/  @P0 BRA `(.L_x_81) ;  /* 0x00000000002c0947 */ /* 0x008fea0003800000 */
[----:B------:R-:W-:-:S05]  /*51d0*/  IMAD.MOV.U32 R18, RZ, RZ, -0x1 ;  /* 0xffffffffff127424 */ /* 0x000fca00078e00ff */
[----:B------:R-:W-:Y:S01]  /*51e0*/  VIADDMNMX.U32 R17, R17, R18, 0x3, PT ;  /* 0x0000000311117446 */ /* 0x000fe20003800012 */
[----:B------:R-:W-:-:S04]  /*51f0*/  IMAD.MOV.U32 R18, RZ, RZ, 0x6 ;  /* 0x00000006ff127424 */ /* 0x000fc800078e00ff */
[----:B------:R-:W-:-:S04]  /*5200*/  IMAD.SHL.U32 R17, R17, 0x4, RZ ;  /* 0x0000000411117824 */ /* 0x000fc800078e00ff */
[----:B------:R-:W0:Y:S02]  /*5210*/  LDC R20, c[0x2][R17] ;  /* 0x0080000011147b82 */ /* 0x000e240000000800 */
[----:B0-----:R-:W-:-:S04]  /*5220*/  SHF.R.S32.HI R21, RZ, 0x1f, R20 ;  /* 0x0000001fff157819 */ /* 0x001fc80000011414 */
.L_x_118:
[----:B------:R-:W-:Y:S05]  /*5230*/  BRX R20 -0x5240                                                          (*"BRANCH_TARGETS .L_x_82,.L_x_120,.L_x_121,.L_x_122"*) ;  /* 0xffffffac14707949 */ /* 0x000fea000383ffff */
.L_x_121:
[----:B------:R-:W-:Y:S01]  /*5240*/  IMAD.MOV.U32 R18, RZ, RZ, RZ ;  /* 0x000000ffff127224 */ /* 0x000fe200078e00ff */
[----:B------:R-:W-:Y:S06]  /*5250*/  BRA `(.L_x_82) ;  /* 0x00000000005c7947 */ /* 0x000fec0003800000 */
.L_x_120:
[----:B------:R-:W-:Y:S01]  /*5260*/  IMAD.MOV.U32 R18, RZ, RZ, 0x5 ;  /* 0x00000005ff127424 */ /* 0x000fe200078e00ff */
[----:B------:R-:W-:Y:S06]  /*5270*/  BRA `(.L_x_82) ;  /* 0x0000000000547947 */ /* 0x000fec0003800000 */
.L_x_81:
[----:B------:R-:W-:-:S13]  /*5280*/  ISETP.GT.AND P0, PT, R17, 0x5, PT ;  /* 0x000000051100780c */ /* 0x000fda0003f04270 */
[----:B------:R-:W-:Y:S05]  /*5290*/  @P0 BRA `(.L_x_83) ;  /* 0x0000000000280947 */ /* 0x000fea0003800000 */
[----:B------:R-:W-:-:S05]  /*52a0*/  IMAD.MOV.U32 R18, RZ, RZ, -0x4 ;  /* 0xfffffffcff127424 */ /* 0x000fca00078e00ff */
[----:B------:R-:W-:-:S05]  /*52b0*/  VIADDMNMX.U32 R17, R17, R18, 0x2, PT ;  /* 0x0000000211117446 */ /* 0x000fca0003800012 */
[----:B------:R-:W-:-:S04]  /*52c0*/  IMAD.SHL.U32 R17, R17, 0x4, RZ ;  /* 0x0000000411117824 */ /* 0x000fc800078e00ff */
[----:B------:R-:W0:Y:S02]  /*52d0*/  LDC R18, c[0x2][R17+0x10] ;  /* 0x0080040011127b82 */ /* 0x000e240000000800 */
[----:B0-----:R-:W-:-:S04]  /*52e0*/  SHF.R.S32.HI R19, RZ, 0x1f, R18 ;  /* 0x0000001fff137819 */ /* 0x001fc80000011412 */
.L_x_123:
[----:B------:R-:W-:Y:S05]  /*52f0*/  BRX R18 -0x5300                                                          (*"BRANCH_TARGETS .L_x_124,.L_x_125,.L_x_126"*) ;  /* 0xffffffac12407949 */ /* 0x000fea000383ffff */
.L_x_125:
[----:B------:R-:W-:Y:S01]  /*5300*/  IMAD.MOV.U32 R18, RZ, RZ, 0x1 ;  /* 0x00000001ff127424 */ /* 0x000fe200078e00ff */
[----:B------:R-:W-:Y:S06]  /*5310*/  BRA `(.L_x_82) ;  /* 0x00000000002c7947 */ /* 0x000fec0003800000 */
.L_x_124:
[----:B------:R-:W-:Y:S01]  /*5320*/  IMAD.MOV.U32 R18, RZ, RZ, 0x4 ;  /* 0x00000004ff127424 */ /* 0x000fe200078e00ff */
[----:B------:R-:W-:Y:S06]  /*5330*/  BRA `(.L_x_82) ;  /* 0x0000000000247947 */ /* 0x000fec0003800000 */
.L_x_83:
[----:B------:R-:W-:-:S05]  /*5340*/  IMAD.MOV.U32 R18, RZ, RZ, -0x6 ;  /* 0xfffffffaff127424 */ /* 0x000fca00078e00ff */
[----:B------:R-:W-:-:S05]  /*5350*/  VIADDMNMX.U32 R17, R17, R18, 0x2, PT ;  /* 0x0000000211117446 */ /* 0x000fca0003800012 */
[----:B------:R-:W-:-:S04]  /*5360*/  IMAD.SHL.U32 R17, R17, 0x4, RZ ;  /* 0x0000000411117824 */ /* 0x000fc800078e00ff */
[----:B------:R-:W0:Y:S02]  /*5370*/  LDC R18, c[0x2][R17+0x1c] ;  /* 0x0080070011127b82 */ /* 0x000e240000000800 */
[----:B0-----:R-:W-:-:S04]  /*5380*/  SHF.R.S32.HI R19, RZ, 0x1f, R18 ;  /* 0x0000001fff137819 */ /* 0x001fc80000011412 */
.L_x_127:
[----:B------:R-:W-:Y:S05]  /*5390*/  BRX R18 -0x53a0                                                          (*"BRANCH_TARGETS .L_x_128,.L_x_129,.L_x_130"*) ;  /* 0xffffffac12187949 */ /* 0x000fea000383ffff */
.L_x_129:
[----:B------:R-:W-:Y:S01]  /*53a0*/  IMAD.MOV.U32 R18, RZ, RZ, 0x3 ;  /* 0x00000003ff127424 */ /* 0x000fe200078e00ff */
[----:B------:R-:W-:Y:S06]  /*53b0*/  BRA `(.L_x_82) ;  /* 0x0000000000047947 */ /* 0x000fec0003800000 */
.L_x_128:
[----:B------:R-:W-:-:S07]  /*53c0*/  IMAD.MOV.U32 R18, RZ, RZ, 0x2 ;  /* 0x00000002ff127424 */ /* 0x000fce00078e00ff */
.L_x_82:
[----:B------:R-:W-:Y:S05]  /*53d0*/  BSYNC.RELIABLE B1 ;  /* 0x0000000000017941 */ /* 0x000fea0003800100 */
.L_x_80:
[----:B------:R-:W-:-:S05]  /*53e0*/  IMAD.U32 R18, R18, 0x4, R1 ;  /* 0x0000000412127824 */ /* 0x000fca00078e0001 */
[----:B------:R-:W2:Y:S02]  /*53f0*/  LDL R10, [R18+0x30] ;  /* 0x00003000120a7983 */ /* 0x000ea40000100800 */
[----:B--2---:R-:W-:-:S05]  /*5400*/  VIADD R10, R10, 0x1 ;  /* 0x000000010a0a7836 */ /* 0x004fca0000000000 */
[----:B------:R-:W-:-:S04]  /*5410*/  LEA.HI R11, R10, R10, RZ, 0x1 ;  /* 0x0000000a0a0b7211 */ /* 0x000fc800078f08ff */
[----:B------:R-:W-:-:S05]  /*5420*/  LOP3.LUT R11, R11, 0xfffffffe, RZ, 0xc0, !PT ;  /* 0xfffffffe0b0b7812 */ /* 0x000fca00078ec0ff */
[----:B------:R-:W-:-:S05]  /*5430*/  IMAD.IADD R17, R10, 0x1, -R11 ;  /* 0x000000010a117824 */ /* 0x000fca00078e0a0b */
[----:B------:R0:W-:Y:S04]  /*5440*/  STL [R18+0x30], R17 ;  /* 0x0000301112007387 */ /* 0x0001e80000100800 */
[----:B------:R0:W5:Y:S04]  /*5450*/  LDL R16, [R1+0x48] ;  /* 0x0000480001107983 */ /* 0x0001680000100800 */
[----:B------:R0:W5:Y:S04]  /*5460*/  LDL.64 R10, [R1+0x30] ;  /* 0x00003000010a7983 */ /* 0x0001680000100a00 */
[----:B------:R0:W5:Y:S04]  /*5470*/  LDL.64 R12, [R1+0x38] ;  /* 0x00003800010c7983 */ /* 0x0001680000100a00 */
[----:B------:R0:W5:Y:S01]  /*5480*/  LDL.64 R14, [R1+0x40] ;  /* 0x00004000010e7983 */ /* 0x0001620000100a00 */
[----:B------:R-:W-:Y:S05]  /*5490*/  BRA `(.L_x_84) ;  /* 0x0000000000147947 */ /* 0x000fea0003800000 */
.L_x_122:
[----:B------:R-:W-:Y:S05]  /*54a0*/  BREAK.RELIABLE B1 ;  /* 0x0000000000017942 */ /* 0x000fea0003800100 */
[----:B------:R-:W-:Y:S05]  /*54b0*/  BRA `(.L_x_84) ;  /* 0x00000000000c7947 */ /* 0x000fea0003800000 */
.L_x_126:
[----:B------:R-:W-:Y:S05]  /*54c0*/  BREAK.RELIABLE B1 ;  /* 0x0000000000017942 */ /* 0x000fea0003800100 */
[----:B------:R-:W-:Y:S05]  /*54d0*/  BRA `(.L_x_84) ;  /* 0x0000000000047947 */ /* 0x000fea0003800000 */
.L_x_130:
[----:B------:R-:W-:Y:S05]  /*54e0*/  BREAK.RELIABLE B1 ;  /* 0x0000000000017942 */ /* 0x000fea0003800100 */
.L_x_84:
[----:B------:R-:W-:Y:S05]  /*54f0*/  BSYNC.RECONVERGENT B0 ;  /* 0x0000000000007941 */ /* 0x000fea0003800200 */
.L_x_79:
[----:B------:R-:W-:Y:S05]  /*5500*/  WARPSYNC.ALL ;  /* 0x0000000000007948 */ /* 0x000fea0003800000 */
[----:B0----5:R-:W-:Y:S02]  /*5510*/  IMAD R17, R10, 0x2, R11 ;  /* 0x000000020a117824 */ /* 0x021fe400078e020b */
[----:B------:R-:W0:Y:S02]  /*5520*/  LDC.64 R10, c[0x0][0x3a0] ;  /* 0x0000e800ff0a7b82 */ /* 0x000e240000000a00 */
[----:B------:R-:W-:-:S04]  /*5530*/  IMAD R12, R17, 0x2, R12 ;  /* 0x00000002110c7824 */ /* 0x000fc800078e020c */
[----:B------:R-:W-:-:S04]  /*5540*/  IMAD R13, R12, 0x2, R13 ;  /* 0x000000020c0d7824 */ /* 0x000fc800078e020d */
[----:B------:R-:W-:-:S04]  /*5550*/  IMAD R14, R13, 0x2, R14 ;  /* 0x000000020d0e7824 */ /* 0x000fc800078e020e */
[----:B------:R-:W-:-:S04]  /*5560*/  IMAD R13, R14, 0x2, R15 ;  /* 0x000000020e0d7824 */ /* 0x000fc800078e020f */
[----:B------:R-:W-:-:S04]  /*5570*/  IMAD.U32 R13, R13, 0x2, R16 ;  /* 0x000000020d0d7824 */ /* 0x000fc800078e0010 */
[----:B0-----:R-:W-:-:S06]  /*5580*/  IMAD.WIDE R10, R13, 0x4, R10 ;  /* 0x000000040d0a7825 */ /* 0x001fcc00078e020a */
[----:B------:R-:W2:Y:S01]  /*5590*/  LDG.E R10, desc[UR8][R10.64] ;  /* 0x000000080a0a7981 */ /* 0x000ea2000c1e1900 */
[----:B------:R-:W-:-:S04]  /*55a0*/  UIADD3 UR5, UPT, UPT, UR5, 0x1, URZ ;  /* 0x0000000105057890 */ /* 0x000fc8000fffe0ff */
[----:B------:R-:W-:Y:S01]  /*55b0*/  UISETP.NE.AND UP0, UPT, UR5, URZ, UPT ;  /* 0x000000ff0500728c */ /* 0x000fe2000bf05270 */
[----:B--2---:R-:W-:-:S04]  /*55c0*/  SHF.R.S32.HI R13, RZ, 0x1f, R10 ;  /* 0x0000001fff0d7819 */ /* 0x004fc8000001140a */
[CC--:B------:R-:W-:Y:S02]  /*55d0*/  LEA.HI R12, R13.reuse, R10.reuse, RZ, 0x2 ;  /* 0x0000000a0d0c7211 */ /* 0x0c0fe400078f10ff */
[----:B------:R-:W-:Y:S02]  /*55e0*/  LEA.HI R16, R13, R10, RZ, 0x3 ;  /* 0x0000000a0d107211 */ /* 0x000fe400078f18ff */
[----:B------:R-:W-:Y:S02]  /*55f0*/  SHF.R.S32.HI R15, RZ, 0x2, R12 ;  /* 0x00000002ff0f7819 */ /* 0x000fe4000001140c */
[----:B------:R-:W-:Y:S02]  /*5600*/  SHF.R.S32.HI R17, RZ, 0x3, R16 ;  /* 0x00000003ff117819 */ /* 0x000fe40000011410 */
[----:B------:R-:W-:Y:S02]  /*5610*/  LEA.HI R13, R12, R15, RZ, 0x1 ;  /* 0x0000000f0c0d7211 */ /* 0x000fe400078f08ff */
[----:B------:R-:W-:-:S02]  /*5620*/  LEA.HI R16, R16, R17, RZ, 0x1 ;  /* 0x0000001110107211 */ /* 0x000fc400078f08ff */
[----:B------:R-:W-:Y:S02]  /*5630*/  LEA.HI R12, R10, R10, RZ, 0x1 ;  /* 0x0000000a0a0c7211 */ /* 0x000fe400078f08ff */
[----:B------:R-:W-:Y:S02]  /*5640*/  LOP3.LUT R14, R13, 0xfffffffe, RZ, 0xc0, !PT ;  /* 0xfffffffe0d0e7812 */ /* 0x000fe400078ec0ff */
[----:B------:R-:W-:Y:S02]  /*5650*/  LOP3.LUT R16, R16, 0xfffffffe, RZ, 0xc0, !PT ;  /* 0xfffffffe10107812 */ /* 0x000fe400078ec0ff */
[----:B------:R-:W-:Y:S01]  /*5660*/  SHF.R.S32.HI R13, RZ, 0x1, R12 ;  /* 0x00000001ff0d7819 */ /* 0x000fe2000001140c */
[----:B------:R-:W-:Y:S02]  /*5670*/  IMAD.IADD R15, R15, 0x1, -R14 ;  /* 0x000000010f0f7824 */ /* 0x000fe400078e0a0e */
[----:B------:R-:W-:Y:S01]  /*5680*/  IMAD.IADD R16, R17, 0x1, -R16 ;  /* 0x0000000111107824 */ /* 0x000fe200078e0a10 */
[----:B------:R-:W-:-:S02]  /*5690*/  LEA.HI R11, R12, R13, RZ, 0x1 ;  /* 0x0000000d0c0b7211 */ /* 0x000fc400078f08ff */
[----:B------:R-:W-:Y:S02]  /*56a0*/  ISETP.NE.AND P1, PT, R28, R15, PT ;  /* 0x0000000f1c00720c */ /* 0x000fe40003f25270 */
[----:B------:R-:W-:Y:S02]  /*56b0*/  LOP3.LUT R14, R11, 0xfffffffe, RZ, 0xc0, !PT ;  /* 0xfffffffe0b0e7812 */ /* 0x000fe400078ec0ff */
[----:B------:R-:W-:Y:S02]  /*56c0*/  ISETP.NE.AND P0, PT, R5, R16, PT ;  /* 0x000000100500720c */ /* 0x000fe40003f05270 */
[----:B------:R-:W-:Y:S01]  /*56d0*/  LOP3.LUT R5, R12, 0xfffffffe, RZ, 0xc0, !PT ;  /* 0xfffffffe0c057812 */ /* 0x000fe200078ec0ff */
[----:B------:R-:W-:Y:S01]  /*56e0*/  IMAD.IADD R14, R13, 0x1, -R14 ;  /* 0x000000010d0e7824 */ /* 0x000fe200078e0a0e */
[----:B------:R-:W-:Y:S01]  /*56f0*/  SEL R11, RZ, 0x1, !P1 ;  /* 0x00000001ff0b7807 */ /* 0x000fe20004800000 */
[----:B------:R-:W-:Y:S02]  /*5700*/  IMAD.MOV.U32 R13, RZ, RZ, 0x2 ;  /* 0x00000002ff0d7424 */ /* 0x000fe400078e00ff */
[----:B------:R-:W-:Y:S01]  /*5710*/  IMAD.IADD R5, R10, 0x1, -R5 ;  /* 0x000000010a057824 */ /* 0x000fe200078e0a05 */
[----:B------:R-:W-:Y:S01]  /*5720*/  ISETP.NE.AND P2, PT, R29, R14, PT ;  /* 0x0000000e1d00720c */ /* 0x000fe20003f45270 */
[----:B------:R-:W-:-:S04]  /*5730*/  @!P1 IMAD.MOV R13, RZ, RZ, 0x1 ;  /* 0x00000001ff0d9424 */ /* 0x000fc800078e02ff */
[----:B------:R-:W-:Y:S01]  /*5740*/  @!P0 IMAD.MOV R13, RZ, RZ, R11 ;  /* 0x000000ffff0d8224 */ /* 0x000fe200078e020b */
[----:B------:R-:W-:-:S03]  /*5750*/  ISETP.NE.AND P0, PT, R30, R5, PT ;  /* 0x000000051e00720c */ /* 0x000fc60003f05270 */
[----:B------:R-:W-:-:S04]  /*5760*/  VIADD R5, R13, 0x1 ;  /* 0x000000010d057836 */ /* 0x000fc80000000000 */
[----:B------:R-:W-:-:S04]  /*5770*/  @!P2 IMAD.MOV R5, RZ, RZ, R13 ;  /* 0x000000ffff05a224 */ /* 0x000fc800078e020d */
[----:B------:R-:W-:Y:S02]  /*5780*/  VIADD R10, R5, 0x1 ;  /* 0x00000001050a7836 */ /* 0x000fe40000000000 */
[----:B------:R-:W-:-:S04]  /*5790*/  @!P0 IMAD.MOV R10, RZ, RZ, R5 ;  /* 0x000000ffff0a8224 */ /* 0x000fc800078e0205 */
[----:B------:R-:W-:Y:S01]  /*57a0*/  IMAD.IADD R33, R33, 0x1, R10 ;  /* 0x0000000121217824 */ /* 0x000fe200078e020a */
[----:B------:R-:W-:Y:S06]  /*57b0*/  BRA.U UP0, `(.L_x_85) ;  /* 0xffffffd1002c7547 */ /* 0x000fec000b83ffff */
.L_x_48:
[----:B------:R-:W4:Y:S01]  /*57c0*/  S2R R0, SR_LANEID ;  /* 0x0000000000007919 */ /* 0x000f220000000000 */
[----:B------:R-:W5:Y:S08]  /*57d0*/  REDUX.SUM UR7, R33 ;  /* 0x00000000210773c4 */ /* 0x000f70000000c000 */
[----:B0123--:R-:W0:Y:S01]  /*57e0*/  LDC.64 R2, c[0x0][0x380] ;  /* 0x0000e000ff027b82 */ /* 0x00fe220000000a00 */
[----:B------:R-:W-:-:S02]  /*57f0*/  VOTEU.ANY UR6, UPT, PT ;  /* 0x0000000000067886 */ /* 0x000fc400038e0100 */
[----:B------:R-:W-:Y:S01]  /*5800*/  UFLO.U32 UR6, UR6 ;  /* 0x00000006000672bd */ /* 0x000fe200080e0000 */
[----:B-----5:R-:W-:-:S05]  /*5810*/  IMAD.U32 R5, RZ, RZ, UR7 ;  /* 0x00000007ff057e24 */ /* 0x020fca000f8e00ff */
[----:B----4-:R-:W-:-:S13]  /*5820*/  ISETP.EQ.U32.AND P0, PT, R0, UR6, PT ;  /* 0x0000000600007c0c */ /* 0x010fda000bf02070 */
[----:B0-----:R-:W-:Y:S01]  /*5830*/  @P0 REDG.E.ADD.STRONG.GPU desc[UR8][R2.64], R5 ;  /* 0x000000050200098e */ /* 0x001fe2000c12e108 */
[----:B------:R-:W-:Y:S05]  /*5840*/  EXIT ;  /* 0x000000000000794d */ /* 0x000fea0003800000 */
        .weak           $__internal_2_$__cuda_sm20_dsqrt_rn_f64_mediumpath_v1
        .type           $__internal_2_$__cuda_sm20_dsqrt_rn_f64_mediumpath_v1,@function
        .size           $__internal_2_$__cuda_sm20_dsqrt_rn_f64_mediumpath_v1,($__internal_3_$__cuda_sm20_sqrt_rn_f32_slowpath - $__internal_2_$__cuda_sm20_dsqrt_rn_f64_mediumpath_v1)
$__internal_2_$__cuda_sm20_dsqrt_rn_f64_mediumpath_v1:
        /* <DEDUP_REMOVED lines=11> */
.L_x_86:
        /* <DEDUP_REMOVED lines=24> */
.L_x_88:
[----:B------:R-:W-:-:S11]  /*5a80*/  DADD R12, R10, R10 ;  /* 0x000000000a0c7229 */ /* 0x000fd6000000000a */
.L_x_87:
[----:B------:R-:W-:-:S04]  /*5a90*/  IMAD.MOV.U32 R7, RZ, RZ, 0x0 ;  /* 0x00000000ff077424 */ /* 0x000fc800078e00ff */
[----:B------:R-:W-:Y:S05]  /*5aa0*/  RET.REL.NODEC R6 `(_Z14hamming_kernelPidiyS_) ;  /* 0xffffffa406547950 */ /* 0x000fea0003c3ffff */
        .weak           $__internal_3_$__cuda_sm20_sqrt_rn_f32_slowpath
        .type           $__internal_3_$__cuda_sm20_sqrt_rn_f32_slowpath,@function
        .size           $__internal_3_$__cuda_sm20_sqrt_rn_f32_slowpath,(.L_x_134 - $__internal_3_$__cuda_sm20_sqrt_rn_f32_slowpath)
$__internal_3_$__cuda_sm20_sqrt_rn_f32_slowpath:
        /* <DEDUP_REMOVED lines=12> */
[----:B0-----:R-:W-:-:S04]  /*5b70*/  @P0 FMUL.FTZ R23, R26, R25 ;  /* 0x000000191a170220 */ /* 0x001fc80000410000 */
[----:B------:R-:W-:-:S04]  /*5b80*/  @P0 FADD.FTZ R27, -R23, -RZ ;  /* 0x800000ff171b0221 */ /* 0x000fc80000010100 */
[----:B------:R-:W-:Y:S01]  /*5b90*/  @P0 FFMA R32, R23, R27, R26 ;  /* 0x0000001b17200223 */ /* 0x000fe2000000001a */
[----:B------:R-:W-:Y:S01]  /*5ba0*/  @P0 FMUL.FTZ R27, R25, 0.5 ;  /* 0x3f000000191b0820 */ /* 0x000fe20000410000 */
[----:B------:R-:W-:-:S03]  /*5bb0*/  @!P0 IMAD.MOV.U32 R25, RZ, RZ, R0 ;  /* 0x000000ffff198224 */ /* 0x000fc600078e0000 */
[----:B------:R-:W-:-:S04]  /*5bc0*/  @P0 FFMA R27, R32, R27, R23 ;  /* 0x0000001b201b0223 */ /* 0x000fc80000000017 */
[----:B------:R-:W-:-:S07]  /*5bd0*/  @P0 FMUL.FTZ R25, R27, 2.3283064365386962891e-10 ;  /* 0x2f8000001b190820 */ /* 0x000fce0000410000 */
.L_x_89:
[----:B------:R-:W-:Y:S02]  /*5be0*/  IMAD.MOV.U32 R26, RZ, RZ, R4 ;  /* 0x000000ffff1a7224 */ /* 0x000fe400078e0004 */
[----:B------:R-:W-:-:S04]  /*5bf0*/  IMAD.MOV.U32 R27, RZ, RZ, 0x0 ;  /* 0x00000000ff1b7424 */ /* 0x000fc800078e00ff */
[----:B------:R-:W-:Y:S05]  /*5c00*/  RET.REL.NODEC R26 `(_Z14hamming_kernelPidiyS_) ;  /* 0xffffffa01afc7950 */ /* 0x000fea0003c3ffff */
.L_x_90:
        /* <DEDUP_REMOVED lines=15> */
.L_x_134:


//--------------------- .text._Z14uncoded_kernelPidiy --------------------------
	.section	.text._Z14uncoded_kernelPidiy,"ax",@progbits
	.align	128
        .global         _Z14uncoded_kernelPidiy
        .type           _Z14uncoded_kernelPidiy,@function
        .size           _Z14uncoded_kernelPidiy,(.L_x_136 - _Z14uncoded_kernelPidiy)
        .other          _Z14uncoded_kernelPidiy,@"STO_CUDA_ENTRY STV_DEFAULT"
_Z14uncoded_kernelPidiy:
.text._Z14uncoded_kernelPidiy:
        /* <DEDUP_REMOVED lines=24> */
[--C-:B------:R-:W-:Y:S01]  /*0180*/  SHF.R.S32.HI R12, RZ, 0x1f, R0.reuse ;  /* 0x0000001fff0c7819 */ /* 0x100fe20000011400 */
[----:B------:R-:W-:Y:S02]  /*0190*/  IMAD.MOV.U32 R15, RZ, RZ, R0 ;  /* 0x000000ffff0f7224 */ /* 0x000fe400078e0000 */
[----:B------:R-:W-:-:S07]  /*01a0*/  IMAD.MOV.U32 R13, RZ, RZ, RZ ;  /* 0x000000ffff0d7224 */ /* 0x000fce00078e00ff */
.L_x_101:
[----:B------:R-:W-:Y:S01]  /*01b0*/  LOP3.LUT R0, R15, 0x3, RZ, 0xc0, !PT ;  /* 0x000000030f007812 */ /* 0x000fe200078ec0ff */
[----:B------:R-:W-:Y:S03]  /*01c0*/  BSSY.RECONVERGENT B1, `(.L_x_93) ;  /* 0x0000247000017945 */ /* 0x000fe60003800200 */
[----:B------:R-:W-:-:S04]  /*01d0*/  ISETP.NE.U32.AND P0, PT, R0, RZ, PT ;  /* 0x000000ff0000720c */ /* 0x000fc80003f05070 */
[----:B------:R-:W-:-:S13]  /*01e0*/  ISETP.NE.AND.EX P0, PT, RZ, RZ, PT, P0 ;  /* 0x000000ffff00720c */ /* 0x000fda0003f05300 */
[----:B0-----:R-:W-:Y:S05]  /*01f0*/  @!P0 BRA `(.L_x_94) ;  /* 0x00000024000c8947 */ /* 0x001fea0003800000 */
[----:B------:R-:W0:Y:S01]  /*0200*/  LDC.64 R8, c[0x4][RZ] ;  /* 0x01000000ff087b82 */ /* 0x000e220000000a00 */
[----:B------:R-:W-:Y:S01]  /*0210*/  IMAD.MOV.U32 R0, RZ, RZ, RZ ;  /* 0x000000ffff007224 */ /* 0x000fe200078e00ff */
[----:B-1----:R-:W-:Y:S02]  /*0220*/  CS2R R2, SRZ ;  /* 0x0000000000027805 */ /* 0x002fe4000001ff00 */
[----:B------:R-:W-:Y:S01]  /*0230*/  CS2R R4, SRZ ;  /* 0x0000000000047805 */ /* 0x000fe2000001ff00 */
[----:B------:R-:W-:Y:S02]  /*0240*/  IMAD.MOV.U32 R7, RZ, RZ, RZ ;  /* 0x000000ffff077224 */ /* 0x000fe400078e00ff */
[----:B0-----:R-:W-:-:S07]  /*0250*/  IMAD.WIDE.U32 R8, R13, 0xc80, R8 ;  /* 0x00000c800d087825 */ /* 0x001fce00078e0008 */
.L_x_96:
[----:B------:R-:W-:-:S06]  /*0260*/  IMAD R14, R0, 0x4, R1 ;  /* 0x00000004000e7824 */ /* 0x000fcc00078e0201 */
[----:B------:R-:W5:Y:S01]  /*0270*/  LDL R14, [R14+0x4] ;  /* 0x000004000e0e7983 */ /* 0x000f620000100800 */
[----:B------:R-:W-:-:S05]  /*0280*/  UMOV UR4, URZ ;  /* 0x000000ff00047c82 */ /* 0x000fca0008000000 */
.L_x_95:
[----:B-----5:R-:W-:Y:S01]  /*0290*/  SHF.R.U32.HI R22, RZ, UR4, R14 ;  /* 0x00000004ff167c19 */ /* 0x020fe2000801160e */
[----:B------:R-:W-:-:S03]  /*02a0*/  IMAD.SHL.U32 R10, R0, 0x20, RZ ;  /* 0x00000020000a7824 */ /* 0x000fc600078e00ff */
[----:B------:R-:W-:Y:S01]  /*02b0*/  LOP3.LUT R11, R22, 0x1, RZ, 0xc0, !PT ;  /* 0x00000001160b7812 */ /* 0x000fe200078ec0ff */
[----:B------:R-:W-:-:S03]  /*02c0*/  VIADD R10, R10, UR4 ;  /* 0x000000040a0a7c36 */ /* 0x000fc60008000000 */
        /* <DEDUP_REMOVED lines=12> */
[----:B------:R-:W4:Y:S04]  /*0390*/  @P3 LDG.E R23, desc[UR6][R10.64+0x40] ;  /* 0x000040060a173981 */ /* 0x000f28000c1e1900 */
[----:B------:R-:W4:Y:S04]  /*03a0*/  @P5 LDG.E R25, desc[UR6][R10.64+0x70] ;  /* 0x000070060a195981 */ /* 0x000f28000c1e1900 */
[----:B------:R-:W4:Y:S01]  /*03b0*/  @P6 LDG.E R28, desc[UR6][R10.64+0x88] ;  /* 0x000088060a1c6981 */ /* 0x000f22000c1e1900 */
[----:B--2---:R-:W-:-:S03]  /*03c0*/  @!P0 LOP3.LUT R3, R3, R16, RZ, 0x3c, !PT ;  /* 0x0000001003038212 */ /* 0x004fc600078e3cff */
[----:B------:R-:W2:Y:S01]  /*03d0*/  @!P0 LDG.E R16, desc[UR6][R10.64] ;  /* 0x000000060a108981 */ /* 0x000ea2000c1e1900 */
[----:B---3--:R-:W-:-:S03]  /*03e0*/  @P1 LOP3.LUT R3, R3, R18, RZ, 0x3c, !PT ;  /* 0x0000001203031212 */ /* 0x008fc600078e3cff */
[----:B------:R-:W3:Y:S01]  /*03f0*/  @!P0 LDG.E R18, desc[UR6][R10.64+0x8] ;  /* 0x000008060a128981 */ /* 0x000ee2000c1e1900 */
[----:B----4-:R-:W-:-:S03]  /*0400*/  @P2 LOP3.LUT R3, R3, R20, RZ, 0x3c, !PT ;  /* 0x0000001403032212 */ /* 0x010fc600078e3cff */
[----:B------:R-:W4:Y:S01]  /*0410*/  @P1 LDG.E R20, desc[UR6][R10.64+0x14] ;  /* 0x000014060a141981 */ /* 0x000f22000c1e1900 */
[----:B------:R-:W-:-:S03]  /*0420*/  @P3 LOP3.LUT R3, R3, R24, RZ, 0x3c, !PT ;  /* 0x0000001803033212 */ /* 0x000fc600078e3cff */
[----:B------:R-:W4:Y:S01]  /*0430*/  @P5 LDG.E R24, desc[UR6][R10.64+0x74] ;  /* 0x000074060a185981 */ /* 0x000f22000c1e1900 */
        /* <DEDUP_REMOVED lines=8> */
[----:B--2---:R-:W-:-:S03]  /*04c0*/  @!P0 LOP3.LUT R7, R7, R16, RZ, 0x3c, !PT ;  /* 0x0000001007078212 */ /* 0x004fc600078e3cff */
[----:B------:R-:W2:Y:S01]  /*04d0*/  @P1 LDG.E R16, desc[UR6][R10.64+0x1c] ;  /* 0x00001c060a101981 */ /* 0x000ea2000c1e1900 */
[----:B---3--:R-:W-:-:S03]  /*04e0*/  @!P0 LOP3.LUT R5, R5, R18, RZ, 0x3c, !PT ;  /* 0x0000001205058212 */ /* 0x008fc600078e3cff */
        /* <DEDUP_REMOVED lines=23> */
[----:B------:R-:W-:Y:S02]  /*0660*/  @P3 LOP3.LUT R2, R2, R17, RZ, 0x3c, !PT ;  /* 0x0000001102023212 */ /* 0x000fe400078e3cff */
[----:B------:R-:W4:Y:S01]  /*0670*/  @P6 LDG.E R17, desc[UR6][R10.64+0x7c] ;  /* 0x00007c060a116981 */ /* 0x000f22000c1e1900 */
[----:B------:R-:W-:-:S03]  /*0680*/  @P4 LOP3.LUT R4, R4, R19, RZ, 0x3c, !PT ;  /* 0x0000001304044212 */ /* 0x000fc600078e3cff */
[----:B------:R-:W4:Y:S01]  /*0690*/  @P6 LDG.E R19, desc[UR6][R10.64+0x84] ;  /* 0x000084060a136981 */ /* 0x000f22000c1e1900 */
[----:B------:R-:W-:-:S03]  /*06a0*/  @P4 LOP3.LUT R2, R2, R21, RZ, 0x3c, !PT ;  /* 0x0000001502024212 */ /* 0x000fc600078e3cff */
[----:B------:R-:W4:Y:S01]  /*06b0*/  @P0 LDG.E R26, desc[UR6][R10.64+0x9c] ;  /* 0x00009c060a1a0981 */ /* 0x000f22000c1e1900 */
[----:B------:R-:W-:-:S03]  /*06c0*/  @P5 LOP3.LUT R4, R4, R23, RZ, 0x3c, !PT ;  /* 0x0000001704045212 */ /* 0x000fc600078e3cff */
        /* <DEDUP_REMOVED lines=13> */
[----:B------:R-:W-:Y:S02]  /*07a0*/  @P6 LOP3.LUT R2, R2, R19, RZ, 0x3c, !PT ;  /* 0x0000001302026212 */ /* 0x000fe400078e3cff */
[----:B------:R-:W-:Y:S02]  /*07b0*/  @P0 LOP3.LUT R3, R3, R26, RZ, 0x3c, !PT ;  /* 0x0000001a03030212 */ /* 0x000fe400078e3cff */
[----:B------:R-:W-:-:S02]  /*07c0*/  @P0 LOP3.LUT R4, R4, R21, RZ, 0x3c, !PT ;  /* 0x0000001504040212 */ /* 0x000fc400078e3cff */
[----:B------:R-:W-:Y:S02]  /*07d0*/  @P0 LOP3.LUT R2, R2, R23, RZ, 0x3c, !PT ;  /* 0x0000001702020212 */ /* 0x000fe400078e3cff */
[----:B--2---:R-:W-:Y:S02]  /*07e0*/  @P6 LOP3.LUT R7, R7, R16, RZ, 0x3c, !PT ;  /* 0x0000001007076212 */ /* 0x004fe400078e3cff */
        /* <DEDUP_REMOVED lines=91> */
[----:B------:R-:W-:Y:S01]  /*0da0*/  LOP3.LUT R0, R15, 0x3, RZ, 0xc0, !PT ;  /* 0x000000030f007812 */ /* 0x000fe200078ec0ff */
[----:B------:R0:W-:Y:S03]  /*0db0*/  STL [R1+0x4], R7 ;  /* 0x0000040701007387 */ /* 0x0001e60000100800 */
[----:B------:R-:W-:Y:S01]  /*0dc0*/  ISETP.NE.U32.AND P0, PT, R0, 0x1, PT ;  /* 0x000000010000780c */ /* 0x000fe20003f05070 */
[----:B------:R0:W-:Y:S03]  /*0dd0*/  STL.64 [R1+0x8], R4 ;  /* 0x0000080401007387 */ /* 0x0001e60000100a00 */
[----:B------:R-:W-:Y:S01]  /*0de0*/  ISETP.NE.AND.EX P0, PT, RZ, RZ, PT, P0 ;  /* 0x000000ffff00720c */ /* 0x000fe20003f05300 */
[----:B------:R0:W-:-:S12]  /*0df0*/  STL.64 [R1+0x10], R2 ;  /* 0x0000100201007387 */ /* 0x0001d80000100a00 */
[----:B0-----:R-:W-:Y:S05]  /*0e00*/  @!P0 BRA `(.L_x_94) ;  /* 0x0000001800088947 */ /* 0x001fea0003800000 */
[----:B------:R-:W-:Y:S01]  /*0e10*/  UMOV UR4, URZ ;  /* 0x000000ff00047c82 */ /* 0x000fe20008000000 */
[----:B------:R-:W-:Y:S01]  /*0e20*/  UMOV UR5, URZ ;  /* 0x000000ff00057c82 */ /* 0x000fe20008000000 */
[----:B------:R-:W-:Y:S02]  /*0e30*/  IMAD.MOV.U32 R0, RZ, RZ, RZ ;  /* 0x000000ffff007224 */ /* 0x000fe400078e00ff */
[----:B------:R-:W-:Y:S02]  /*0e40*/  IMAD.MOV.U32 R7, RZ, RZ, RZ ;  /* 0x000000ffff077224 */ /* 0x000fe400078e00ff */
[----:B------:R-:W-:Y:S02]  /*0e50*/  IMAD.U32 R3, RZ, RZ, UR4 ;  /* 0x00000004ff037e24 */ /* 0x000fe4000f8e00ff */
[----:B------:R-:W-:Y:S02]  /*0e60*/  IMAD.U32 R2, RZ, RZ, UR5 ;  /* 0x00000005ff027e24 */ /* 0x000fe4000f8e00ff */
[----:B------:R-:W-:-:S02]  /*0e70*/  IMAD.U32 R5, RZ, RZ, UR4 ;  /* 0x00000004ff057e24 */ /* 0x000fc4000f8e00ff */
[----:B------:R-:W-:-:S07]  /*0e80*/  IMAD.U32 R4, RZ, RZ, UR5 ;  /* 0x00000005ff047e24 */ /* 0x000fce000f8e00ff */
.L_x_98:
[----:B------:R-:W-:-:S06]  /*0e90*/  IMAD R14, R0, 0x4, R1 ;  /* 0x00000004000e7824 */ /* 0x000fcc00078e0201 */
[----:B------:R-:W5:Y:S01]  /*0ea0*/  LDL R14, [R14+0x4] ;  /* 0x000004000e0e7983 */ /* 0x000f620000100800 */
[----:B------:R-:W-:-:S05]  /*0eb0*/  UMOV UR4, URZ ;  /* 0x000000ff00047c82 */ /* 0x000fca0008000000 */
.L_x_97:
        /* <DEDUP_REMOVED lines=183> */
[----:B0-----:R-:W-:Y:S05]  /*1a30*/  @P0 BRA `(.L_x_94) ;  /* 0x0000000800fc0947 */ /* 0x001fea0003800000 */
        /* <DEDUP_REMOVED lines=8> */
.L_x_100:
[----:B------:R-:W-:-:S06]  /*1ac0*/  IMAD R14, R0, 0x4, R1 ;  /* 0x00000004000e7824 */ /* 0x000fcc00078e0201 */
[----:B------:R-:W5:Y:S01]  /*1ad0*/  LDL R14, [R14+0x4] ;  /* 0x000004000e0e7983 */ /* 0x000f620000100800 */
[----:B------:R-:W-:-:S05]  /*1ae0*/  UMOV UR4, URZ ;  /* 0x000000ff00047c82 */ /* 0x000fca0008000000 */
.L_x_99:
        /* <DEDUP_REMOVED lines=180> */
.L_x_94:
[----:B------:R-:W-:Y:S05]  /*2630*/  BSYNC.RECONVERGENT B1 ;  /* 0x0000000000017941 */ /* 0x000fea0003800200 */
.L_x_93:
[----:B------:R-:W-:Y:S01]  /*2640*/  ISETP.GT.U32.AND P0, PT, R15, 0x3, PT ;  /* 0x000000030f00780c */ /* 0x000fe20003f04070 */
[----:B------:R-:W-:Y:S01]  /*2650*/  VIADD R13, R13, 0x1 ;  /* 0x000000010d0d7836 */ /* 0x000fe20000000000 */
[--C-:B------:R-:W-:Y:S02]  /*2660*/  SHF.R.U64 R15, R15, 0x2, R12.reuse ;  /* 0x000000020f0f7819 */ /* 0x100fe4000000120c */
[----:B------:R-:W-:Y:S02]  /*2670*/  ISETP.GT.U32.AND.EX P0, PT, R12, RZ, PT, P0 ;  /* 0x000000ff0c00720c */ /* 0x000fe40003f04100 */
[----:B------:R-:W-:-:S11]  /*2680*/  SHF.R.U32.HI R12, RZ, 0x2, R12 ;  /* 0x00000002ff0c7819 */ /* 0x000fd6000001160c */
[----:B------:R-:W-:Y:S05]  /*2690*/  @P0 BRA `(.L_x_101) ;  /* 0xffffffd800c40947 */ /* 0x000fea000383ffff */
.L_x_92:
[----:B------:R-:W-:Y:S05]  /*26a0*/  BSYNC.RECONVERGENT B0 ;  /* 0x0000000000007941 */ /* 0x000fea0003800200 */
.L_x_91:
[----:B------:R-:W2:Y:S01]  /*26b0*/  LDCU UR4, c[0x0][0x390] ;  /* 0x00007200ff0477ac */ /* 0x000ea20008000800 */
[----:B------:R-:W-:Y:S01]  /*26c0*/  IMAD.MOV.U32 R10, RZ, RZ, RZ ;  /* 0x000000ffff0a7224 */ /* 0x000fe200078e00ff */
[----:B--2---:R-:W-:-:S09]  /*26d0*/  UISETP.GE.AND UP0, UPT, UR4, 0x1, UPT ;  /* 0x000000010400788c */ /* 0x004fd2000bf06270 */
[----:B------:R-:W-:Y:S05]  /*26e0*/  BRA.U !UP0, `(.L_x_102) ;  /* 0x0000000d08f47547 */ /* 0x000fea000b800000 */
[----:B------:R-:W2:Y:S01]  /*26f0*/  LDC.64 R14, c[0x0][0x388] ;  /* 0x0000e200ff0e7b82 */ /* 0x000ea20000000a00 */
[----:B------:R-:W-:Y:S02]  /*2700*/  IMAD.MOV.U32 R10, RZ, RZ, 0x0 ;  /* 0x00000000ff0a7424 */ /* 0x000fe400078e00ff */
[----:B------:R-:W-:Y:S01]  /*2710*/  IMAD.MOV.U32 R11, RZ, RZ, 0x3fd80000 ;  /* 0x3fd80000ff0b7424 */ /* 0x000fe200078e00ff */
[----:B--2---:R-:W-:-:S06]  /*2720*/  DMUL R14, R14, 0.5 ;  /* 0x3fe000000e0e7828 */ /* 0x004fcc0000000000 */
[----:B------:R-:W2:Y:S04]  /*2730*/  MUFU.RSQ64H R13, R15 ;  /* 0x0000000f000d7308 */ /* 0x000ea80000001c00 */
[----:B------:R-:W-:-:S05]  /*2740*/  VIADD R12, R15, 0xfcb00000 ;  /* 0xfcb000000f0c7836 */ /* 0x000fca0000000000 */
[----:B------:R-:W-:Y:S01]  /*2750*/  ISETP.GE.U32.AND P0, PT, R12, 0x7ca00000, PT ;  /* 0x7ca000000c00780c */ /* 0x000fe20003f06070 */
[----:B--2---:R-:W-:-:S08]  /*2760*/  DMUL R8, R12, R12 ;  /* 0x0000000c0c087228 */ /* 0x004fd00000000000 */
[----:B------:R-:W-:-:S08]  /*2770*/  DFMA R8, R14, -R8, 1 ;  /* 0x3ff000000e08742b */ /* 0x000fd00000000808 */
[----:B------:R-:W-:Y:S02]  /*2780*/  DFMA R10, R8, R10, 0.5 ;  /* 0x3fe00000080a742b */ /* 0x000fe4000000000a */
[----:B------:R-:W-:-:S08]  /*2790*/  DMUL R8, R12, R8 ;  /* 0x000000080c087228 */ /* 0x000fd00000000000 */
[----:B------:R-:W-:Y:S01]  /*27a0*/  DFMA R18, R10, R8, R12 ;  /* 0x000000080a12722b */ /* 0x000fe2000000000c */
[----:B------:R-:W-:-:S07]  /*27b0*/  IMAD.MOV.U32 R11, RZ, RZ, R2 ;  /* 0x000000ffff0b7224 */ /* 0x000fce00078e0002 */
[----:B------:R-:W-:Y:S02]  /*27c0*/  DMUL R16, R14, R18 ;  /* 0x000000120e107228 */ /* 0x000fe40000000000 */
[----:B------:R-:W-:Y:S02]  /*27d0*/  VIADD R23, R19, 0xfff00000 ;  /* 0xfff0000013177836 */ /* 0x000fe40000000000 */
[----:B------:R-:W-:-:S04]  /*27e0*/  IMAD.MOV.U32 R22, RZ, RZ, R18 ;  /* 0x000000ffff167224 */ /* 0x000fc800078e0012 */
[----:B------:R-:W-:-:S08]  /*27f0*/  DFMA R20, R16, -R16, R14 ;  /* 0x800000101014722b */ /* 0x000fd0000000000e */
[----:B------:R-:W-:Y:S01]  /*2800*/  DFMA R8, R20, R22, R16 ;  /* 0x000000161408722b */ /* 0x000fe20000000010 */
[----:B------:R-:W-:Y:S10]  /*2810*/  @!P0 BRA `(.L_x_103) ;  /* 0x0000000000108947 */ /* 0x000ff40003800000 */
[----:B------:R-:W-:-:S07]  /*2820*/  MOV R0, 0x2840 ;  /* 0x0000284000007802 */ /* 0x000fce0000000f00 */
[----:B01----:R-:W-:Y:S05]  /*2830*/  CALL.REL.NOINC `($__internal_4_$__cuda_sm20_dsqrt_rn_f64_mediumpath_v1) ;  /* 0x0000000c00c47944 */ /* 0x003fea0003c00000 */
[----:B------:R-:W-:Y:S02]  /*2840*/  IMAD.MOV.U32 R8, RZ, RZ, R2 ;  /* 0x000000ffff087224 */ /* 0x000fe400078e0002 */
[----:B------:R-:W-:-:S07]  /*2850*/  IMAD.MOV.U32 R9, RZ, RZ, R13 ;  /* 0x000000ffff097224 */ /* 0x000fce00078e000d */
.L_x_103:
[----:B------:R-:W2:Y:S01]  /*2860*/  LDCU UR4, c[0x0][0x390] ;  /* 0x00007200ff0477ac */ /* 0x000ea20008000800 */
[----:B------:R-:W-:Y:S01]  /*2870*/  IMAD.MOV.U32 R10, RZ, RZ, RZ ;  /* 0x000000ffff0a7224 */ /* 0x000fe200078e00ff */
[----:B--2---:R-:W-:-:S09]  /*2880*/  UISETP.NE.AND UP0, UPT, UR4, 0x1, UPT ;  /* 0x000000010400788c */ /* 0x004fd2000bf05270 */
[----:B------:R-:W-:Y:S05]  /*2890*/  BRA.U !UP0, `(.L_x_104) ;  /* 0x00000009081c7547 */ /* 0x000fea000b800000 */
[----:B------:R-:W2:Y:S01]  /*28a0*/  LDC.64 R12, c[0x0][0x398] ;  /* 0x0000e600ff0c7b82 */ /* 0x000ea20000000a00 */
[----:B------:R-:W-:Y:S01]  /*28b0*/  ULOP3.LUT UR4, UR4, 0x7ffffffe, URZ, 0xc0, !UPT ;  /* 0x7ffffffe04047892 */ /* 0x000fe2000f8ec0ff */
[----:B------:R-:W-:-:S03]  /*28c0*/  IMAD.MOV.U32 R10, RZ, RZ, RZ ;  /* 0x000000ffff0a7224 */ /* 0x000fc600078e00ff */
[----:B------:R-:W-:Y:S01]  /*28d0*/  UIADD3 UR4, UPT, UPT, -UR4, URZ, URZ ;  /* 0x000000ff04047290 */ /* 0x000fe2000fffe1ff */
[----:B--2---:R-:W-:Y:S02]  /*28e0*/  LOP3.LUT R12, R12, 0xaad26b49, RZ, 0x3c, !PT ;  /* 0xaad26b490c0c7812 */ /* 0x004fe400078e3cff */
[----:B------:R-:W-:-:S03]  /*28f0*/  LOP3.LUT R13, R13, 0xf7dcefdd, RZ, 0x3c, !PT ;  /* 0xf7dcefdd0d0d7812 */ /* 0x000fc600078e3cff */
[----:B------:R-:W-:-:S04]  /*2900*/  IMAD R12, R12, 0x4182bed5, RZ ;  /* 0x4182bed50c0c7824 */ /* 0x000fc800078e02ff */
[C-C-:B------:R-:W-:Y:S02]  /*2910*/  IMAD R18, R13.reuse, -0x658354e5, R12.reuse ;  /* 0x9a7cab1b0d127824 */ /* 0x140fe400078e020c */
[----:B------:R-:W-:Y:S02]  /*2920*/  IMAD R17, R13, 0x658354e5, -R12 ;  /* 0x658354e50d117824 */ /* 0x000fe400078e0a0c */
[----:B------:R-:W-:Y:S02]  /*2930*/  VIADD R18, R18, 0x758818 ;  /* 0x0075881812127836 */ /* 0x000fe40000000000 */
[----:B------:R-:W-:-:S07]  /*2940*/  VIADD R17, R17, 0xff9b0f36 ;  /* 0xff9b0f3611117836 */ /* 0x000fce0000000000 */
.L_x_109:
[----:B------:R-:W-:Y:S01]  /*2950*/  SHF.R.U32.HI R0, RZ, 0x2, R7 ;  /* 0x00000002ff007819 */ /* 0x000fe20000011607 */
[----:B------:R-:W-:Y:S01]  /*2960*/  BSSY.RECONVERGENT B0, `(.L_x_105) ;  /* 0x000004a000007945 */ /* 0x000fe20003800200 */
[----:B------:R-:W-:Y:S01]  /*2970*/  SHF.R.U32.HI R13, RZ, 0x2, R4 ;  /* 0x00000002ff0d7819 */ /* 0x000fe20000011604 */
[----:B------:R-:W-:Y:S01]  /*2980*/  IMAD.MOV.U32 R19, RZ, RZ, R3 ;  /* 0x000000ffff137224 */ /* 0x000fe200078e0003 */
[----:B------:R-:W-:Y:S01]  /*2990*/  LOP3.LUT R0, R0, R7, RZ, 0x3c, !PT ;  /* 0x0000000700007212 */ /* 0x000fe200078e3cff */
[----:B01----:R-:W-:Y:S01]  /*29a0*/  IMAD.SHL.U32 R7, R3, 0x10, RZ ;  /* 0x0000001003077824 */ /* 0x003fe200078e00ff */
[----:B------:R-:W-:-:S03]  /*29b0*/  LOP3.LUT R13, R13, R4, RZ, 0x3c, !PT ;  /* 0x000000040d0d7212 */ /* 0x000fc600078e3cff */
[----:B------:R-:W-:-:S05]  /*29c0*/  IMAD.SHL.U32 R2, R0, 0x2, RZ ;  /* 0x0000000200027824 */ /* 0x000fca00078e00ff */
[----:B------:R-:W-:Y:S01]  /*29d0*/  LOP3.LUT R2, R0, R2, R7, 0x96, !PT ;  /* 0x0000000200027212 */ /* 0x000fe200078e9607 */
[----:B------:R-:W-:-:S03]  /*29e0*/  IMAD.MOV.U32 R7, RZ, RZ, 0x2f800000 ;  /* 0x2f800000ff077424 */ /* 0x000fc600078e00ff */
[----:B------:R-:W-:Y:S01]  /*29f0*/  LOP3.LUT R16, R2, R3, RZ, 0x3c, !PT ;  /* 0x0000000302107212 */ /* 0x000fe200078e3cff */
[----:B------:R-:W-:-:S04]  /*2a00*/  IMAD.SHL.U32 R2, R13, 0x2, RZ ;  /* 0x000000020d027824 */ /* 0x000fc800078e00ff */
[C---:B------:R-:W-:Y:S02]  /*2a10*/  IMAD.SHL.U32 R0, R16.reuse, 0x10, RZ ;  /* 0x0000001010007824 */ /* 0x040fe400078e00ff */
[----:B------:R-:W-:-:S03]  /*2a20*/  IMAD.IADD R20, R16, 0x1, R17 ;  /* 0x0000000110147824 */ /* 0x000fc600078e0211 */
[----:B------:R-:W-:-:S04]  /*2a30*/  LOP3.LUT R13, R13, R2, R0, 0x96, !PT ;  /* 0x000000020d0d7212 */ /* 0x000fc800078e9600 */
[----:B------:R-:W-:Y:S01]  /*2a40*/  LOP3.LUT R2, R13, R16, RZ, 0x3c, !PT ;  /* 0x000000100d027212 */ /* 0x000fe200078e3cff */
[----:B------:R-:W-:-:S03]  /*2a50*/  IMAD.MOV.U32 R13, RZ, RZ, 0x3e055027 ;  /* 0x3e055027ff0d7424 */ /* 0x000fc600078e00ff */
[----:B------:R-:W-:-:S04]  /*2a60*/  IADD3 R0, PT, PT, R18, -0x587c5, R2 ;  /* 0xfffa783b12007810 */ /* 0x000fc80007ffe002 */
        /* <DEDUP_REMOVED lines=8> */
[----:B------:R-:W-:Y:S01]  /*2af0*/  FADD R6, R4, -1 ;  /* 0xbf80000004067421 */ /* 0x000fe20000000000 */
[----:B------:R-:W-:Y:S02]  /*2b00*/  FSEL R4, RZ, -23, P0 ;  /* 0xc1b80000ff047808 */ /* 0x000fe40000000000 */
[----:B------:R-:W-:Y:S01]  /*2b10*/  ISETP.GT.U32.AND P0, PT, R0, 0x7f7fffff, PT ;  /* 0x7f7fffff0000780c */ /* 0x000fe20003f04070 */
[C---:B------:R-:W-:Y:S02]  /*2b20*/  FFMA R13, R6.reuse, -R13, 0.14084610342979431152 ;  /* 0x3e1039f6060d7423 */ /* 0x040fe4000000080d */
[----:B------:R-:W-:Y:S01]  /*2b30*/  FFMA R4, R7, 1.1920928955078125e-07, R4 ;  /* 0x3400000007047823 */ /* 0x000fe20000000004 */
[----:B------:R-:W-:Y:S02]  /*2b40*/  IMAD.MOV.U32 R7, RZ, RZ, 0x7f800000 ;  /* 0x7f800000ff077424 */ /* 0x000fe400078e00ff */
[----:B------:R-:W-:-:S04]  /*2b50*/  FFMA R13, R6, R13, -0.12148627638816833496 ;  /* 0xbdf8cdcc060d7423 */ /* 0x000fc8000000000d */
[----:B------:R-:W-:-:S04]  /*2b60*/  FFMA R13, R6, R13, 0.13980610668659210205 ;  /* 0x3e0f2955060d7423 */ /* 0x000fc8000000000d */
[----:B------:R-:W-:-:S04]  /*2b70*/  FFMA R13, R6, R13, -0.16684235632419586182 ;  /* 0xbe2ad8b9060d7423 */ /* 0x000fc8000000000d */
[----:B------:R-:W-:-:S04]  /*2b80*/  FFMA R13, R6, R13, 0.20012299716472625732 ;  /* 0x3e4ced0b060d7423 */ /* 0x000fc8000000000d */
[----:B------:R-:W-:-:S04]  /*2b90*/  FFMA R13, R6, R13, -0.24999669194221496582 ;  /* 0xbe7fff22060d7423 */ /* 0x000fc8000000000d */
[----:B------:R-:W-:-:S04]  /*2ba0*/  FFMA R13, R6, R13, 0.33333182334899902344 ;  /* 0x3eaaaa78060d7423 */ /* 0x000fc8000000000d */
[----:B------:R-:W-:-:S04]  /*2bb0*/  FFMA R13, R6, R13, -0.5 ;  /* 0xbf000000060d7423 */ /* 0x000fc8000000000d */
[----:B------:R-:W-:-:S04]  /*2bc0*/  FMUL R13, R6, R13 ;  /* 0x0000000d060d7220 */ /* 0x000fc80000400000 */
[----:B------:R-:W-:Y:S01]  /*2bd0*/  FFMA R13, R6, R13, R6 ;  /* 0x0000000d060d7223 */ /* 0x000fe20000000006 */
[----:B------:R-:W-:-:S03]  /*2be0*/  IMAD.SHL.U32 R6, R2, 0x10, RZ ;  /* 0x0000001002067824 */ /* 0x000fc600078e00ff */
[----:B------:R-:W-:Y:S01]  /*2bf0*/  FFMA R13, R4, 0.69314718246459960938, R13 ;  /* 0x3f317218040d7823 */ /* 0x000fe2000000000d */
[----:B------:R-:W-:Y:S01]  /*2c00*/  SHF.R.U32.HI R4, RZ, 0x2, R5 ;  /* 0x00000002ff047819 */ /* 0x000fe20000011605 */
[C---:B------:R-:W-:Y:S01]  /*2c10*/  @P0 FFMA R13, R0.reuse, R7, +INF ;  /* 0x7f800000000d0423 */ /* 0x040fe20000000007 */
[----:B------:R-:W-:Y:S02]  /*2c20*/  FSETP.NEU.AND P0, PT, R0, RZ, PT ;  /* 0x000000ff0000720b */ /* 0x000fe40003f0d000 */
[----:B------:R-:W-:Y:S01]  /*2c30*/  LOP3.LUT R5, R4, R5, RZ, 0x3c, !PT ;  /* 0x0000000504057212 */ /* 0x000fe200078e3cff */
[----:B------:R-:W-:Y:S01]  /*2c40*/  FMUL R0, R13, -2 ;  /* 0xc00000000d007820 */ /* 0x000fe20000400000 */
[C---:B------:R-:W-:Y:S01]  /*2c50*/  IMAD.SHL.U32 R4, R20.reuse, 0x2, RZ ;  /* 0x0000000214047824 */ /* 0x040fe200078e00ff */
[----:B------:R-:W-:Y:S01]  /*2c60*/  LOP3.LUT R20, R20, 0x1, RZ, 0xc0, !PT ;  /* 0x0000000114147812 */ /* 0x000fe200078ec0ff */
[----:B------:R-:W-:Y:S02]  /*2c70*/  IMAD.MOV.U32 R13, RZ, RZ, 0x30c90fdb ;  /* 0x30c90fdbff0d7424 */ /* 0x000fe400078e00ff */
[----:B------:R-:W-:Y:S01]  /*2c80*/  IMAD.SHL.U32 R7, R5, 0x2, RZ ;  /* 0x0000000205077824 */ /* 0x000fe200078e00ff */
[----:B------:R-:W-:-:S02]  /*2c90*/  FSEL R0, R0, +INF , P0 ;  /* 0x7f80000000007808 */ /* 0x000fc40000000000 */
[----:B------:R-:W-:Y:S02]  /*2ca0*/  LOP3.LUT R4, R4, 0x2, RZ, 0xc0, !PT ;  /* 0x0000000204047812 */ /* 0x000fe400078ec0ff */
[----:B------:R-:W-:Y:S01]  /*2cb0*/  LOP3.LUT R7, R5, R7, R6, 0x96, !PT ;  /* 0x0000000705077212 */ /* 0x000fe200078e9606 */
[----:B------:R0:W1:Y:S02]  /*2cc0*/  MUFU.RSQ R15, R0 ;  /* 0x00000000000f7308 */ /* 0x0000640000001400 */
[----:B------:R-:W-:Y:S01]  /*2cd0*/  VIADD R4, R4, 0xffffffff ;  /* 0xffffffff04047836 */ /* 0x000fe20000000000 */
[----:B------:R-:W-:Y:S01]  /*2ce0*/  LOP3.LUT R21, R7, R2, RZ, 0x3c, !PT ;  /* 0x0000000207157212 */ /* 0x000fe200078e3cff */
[----:B------:R-:W-:-:S04]  /*2cf0*/  VIADD R7, R0, 0xf3000000 ;  /* 0xf300000000077836 */ /* 0x000fc80000000000 */
[----:B------:R-:W2:Y:S01]  /*2d00*/  I2F.F64 R4, R4 ;  /* 0x0000000400047312 */ /* 0x000ea20000201c00 */
[----:B------:R-:W-:Y:S01]  /*2d10*/  ISETP.GT.U32.AND P0, PT, R7, 0x727fffff, PT ;  /* 0x727fffff0700780c */ /* 0x000fe20003f04070 */
[----:B------:R-:W-:-:S05]  /*2d20*/  IMAD.IADD R6, R21, 0x1, R18 ;  /* 0x0000000115067824 */ /* 0x000fca00078e0212 */
[----:B------:R-:W-:-:S05]  /*2d30*/  I2FP.F32.U32 R6, R6 ;  /* 0x0000000600067245 */ /* 0x000fca0000201000 */
[----:B------:R-:W-:Y:S02]  /*2d40*/  FFMA R12, R6, R13, 7.314590599882819788e-10 ;  /* 0x30490fdb060c7423 */ /* 0x000fe4000000000d */
[----:B01----:R-:W-:Y:S05]  /*2d50*/  @!P0 BRA `(.L_x_106) ;  /* 0x0000000000188947 */ /* 0x003fea0003800000 */
[----:B------:R-:W-:Y:S01]  /*2d60*/  BSSY.RECONVERGENT B1, `(.L_x_107) ;  /* 0x0000003000017945 */ /* 0x000fe20003800200 */
[----:B------:R-:W-:-:S07]  /*2d70*/  MOV R22, 0x2d90 ;  /* 0x00002d9000167802 */ /* 0x000fce0000000f00 */
[----:B--2---:R-:W-:Y:S05]  /*2d80*/  CALL.REL.NOINC `($__internal_5_$__cuda_sm20_sqrt_rn_f32_slowpath) ;  /* 0x0000000c00147944 */ /* 0x004fea0003c00000 */
[----:B------:R-:W-:Y:S05]  /*2d90*/  BSYNC.RECONVERGENT B1 ;  /* 0x0000000000017941 */ /* 0x000fea0003800200 */
.L_x_107:
[----:B------:R-:W-:Y:S01]  /*2da0*/  IMAD.MOV.U32 R13, RZ, RZ, R0 ;  /* 0x000000ffff0d7224 */ /* 0x000fe200078e0000 */
[----:B------:R-:W-:Y:S06]  /*2db0*/  BRA `(.L_x_108) ;  /* 0x0000000000107947 */ /* 0x000fec0003800000 */
.L_x_106:
[----:B------:R-:W-:Y:S01]  /*2dc0*/  FMUL.FTZ R13, R0, R15 ;  /* 0x0000000f000d7220 */ /* 0x000fe20000410000 */
[----:B------:R-:W-:-:S03]  /*2dd0*/  FMUL.FTZ R3, R15, 0.5 ;  /* 0x3f0000000f037820 */ /* 0x000fc60000410000 */
[----:B------:R-:W-:-:S04]  /*2de0*/  FFMA R0, -R13, R13, R0 ;  /* 0x0000000d0d007223 */ /* 0x000fc80000000100 */
[----:B------:R-:W-:-:S07]  /*2df0*/  FFMA R13, R0, R3, R13 ;  /* 0x00000003000d7223 */ /* 0x000fce000000000d */
.L_x_108:
[----:B------:R-:W-:Y:S05]  /*2e00*/  BSYNC.RECONVERGENT B0 ;  /* 0x0000000000007941 */ /* 0x000fea0003800200 */
.L_x_105:
[----:B------:R-:W-:Y:S01]  /*2e10*/  FMUL.RZ R15, R12, 0.15915493667125701904 ;  /* 0x3e22f9830c0f7820 */ /* 0x000fe2000040c000 */
[----:B------:R-:W-:Y:S01]  /*2e20*/  SHF.R.U32.HI R6, RZ, 0x2, R11 ;  /* 0x00000002ff067819 */ /* 0x000fe2000001160b */
[----:B------:R-:W-:Y:S01]  /*2e30*/  IMAD.SHL.U32 R3, R21, 0x10, RZ ;  /* 0x0000001015037824 */ /* 0x000fe200078e00ff */
[----:B------:R-:W-:Y:S01]  /*2e40*/  UIADD3 UR4, UPT, UPT, UR4, 0x2, URZ ;  /* 0x0000000204047890 */ /* 0x000fe2000fffe0ff */
[----:B------:R-:W0:Y:S01]  /*2e50*/  MUFU.SIN R0, R15 ;  /* 0x0000000f00007308 */ /* 0x000e220000000400 */
[----:B------:R-:W-:Y:S01]  /*2e60*/  LOP3.LUT R6, R6, R11, RZ, 0x3c, !PT ;  /* 0x0000000b06067212 */ /* 0x000fe200078e3cff */
[----:B------:R-:W-:Y:S01]  /*2e70*/  VIADD R17, R17, 0xffe9e0ec ;  /* 0xffe9e0ec11117836 */ /* 0x000fe20000000000 */
[----:B------:R-:W-:-:S03]  /*2e80*/  UISETP.NE.AND UP0, UPT, UR4, URZ, UPT ;  /* 0x000000ff0400728c */ /* 0x000fc6000bf05270 */
[C---:B------:R-:W-:Y:S02]  /*2e90*/  IMAD.SHL.U32 R7, R6.reuse, 0x2, RZ ;  /* 0x0000000206077824 */ /* 0x040fe400078e00ff */
[----:B------:R-:W1:Y:S03]  /*2ea0*/  MUFU.COS R12, R15 ;  /* 0x0000000f000c7308 */ /* 0x000e660000000000 */
[----:B------:R-:W-:-:S04]  /*2eb0*/  LOP3.LUT R14, R6, R7, R3, 0x96, !PT ;  /* 0x00000007060e7212 */ /* 0x000fc800078e9603 */
[----:B------:R-:W-:Y:S01]  /*2ec0*/  LOP3.LUT R3, R14, R21, RZ, 0x3c, !PT ;  /* 0x000000150e037212 */ /* 0x000fe200078e3cff */
[----:B0-----:R-:W-:-:S03]  /*2ed0*/  FMUL R6, R0, R13 ;  /* 0x0000000d00067220 */ /* 0x001fc60000400000 */
[C---:B------:R-:W-:Y:S01]  /*2ee0*/  IADD3 R0, PT, PT, R18.reuse, -0x1, R3 ;  /* 0xffffffff12007810 */ /* 0x040fe20007ffe003 */
[----:B------:R-:W-:Y:S02]  /*2ef0*/  VIADD R18, R18, 0x161f14 ;  /* 0x00161f1412127836 */ /* 0x000fe40000000000 */
[----:B------:R-:W2:Y:S02]  /*2f00*/  F2F.F64.F32 R6, R6 ;  /* 0x0000000600067310 */ /* 0x000ea40000201800 */
[----:B------:R-:W-:Y:S02]  /*2f10*/  IMAD.SHL.U32 R14, R0, 0x2, RZ ;  /* 0x00000002000e7824 */ /* 0x000fe400078e00ff */
[----:B-1----:R-:W-:Y:S01]  /*2f20*/  FMUL R11, R12, R13 ;  /* 0x0000000d0c0b7220 */ /* 0x002fe20000400000 */
[C---:B------:R-:W-:Y:S02]  /*2f30*/  LOP3.LUT P3, RZ, R0.reuse, 0x1, RZ, 0xc0, !PT ;  /* 0x0000000100ff7812 */ /* 0x040fe4000786c0ff */
[----:B------:R-:W-:-:S02]  /*2f40*/  LOP3.LUT R0, R0, 0x1, RZ, 0xc0, !PT ;  /* 0x0000000100007812 */ /* 0x000fc400078ec0ff */
[----:B------:R-:W-:Y:S01]  /*2f50*/  LOP3.LUT R14, R14, 0x2, RZ, 0xc0, !PT ;  /* 0x000000020e0e7812 */ /* 0x000fe200078ec0ff */
[----:B------:R0:W-:Y:S04]  /*2f60*/  F2F.F64.F32 R12, R11 ;  /* 0x0000000b000c7310 */ /* 0x0001e80000201800 */
[----:B------:R-:W-:Y:S01]  /*2f70*/  VIADD R14, R14, 0xffffffff ;  /* 0xffffffff0e0e7836 */ /* 0x000fe20000000000 */
[----:B--2---:R-:W-:Y:S01]  /*2f80*/  DFMA R4, R6, R8, R4 ;  /* 0x000000080604722b */ /* 0x004fe20000000004 */
[----:B0-----:R-:W-:-:S04]  /*2f90*/  IMAD.MOV.U32 R11, RZ, RZ, R21 ;  /* 0x000000ffff0b7224 */ /* 0x001fc800078e0015 */
[----:B------:R-:W0:Y:S01]  /*2fa0*/  I2F.F64 R14, R14 ;  /* 0x0000000e000e7312 */ /* 0x000e220000201c00 */
[----:B------:R-:W-:Y:S02]  /*2fb0*/  IMAD.MOV.U32 R7, RZ, RZ, R19 ;  /* 0x000000ffff077224 */ /* 0x000fe400078e0013 */
[C---:B------:R-:W-:Y:S02]  /*2fc0*/  DSETP.GTU.AND P1, PT, R4.reuse, RZ, PT ;  /* 0x000000ff0400722a */ /* 0x040fe40003f2c000 */
[----:B------:R-:W-:Y:S01]  /*2fd0*/  DSETP.GT.AND P0, PT, R4, RZ, PT ;  /* 0x000000ff0400722a */ /* 0x000fe20003f04000 */
[----:B------:R-:W-:-:S03]  /*2fe0*/  IMAD.MOV.U32 R5, RZ, RZ, R2 ;  /* 0x000000ffff057224 */ /* 0x000fc600078e0002 */
[C---:B------:R-:W-:Y:S01]  /*2ff0*/  ISETP.EQ.U32.OR P1, PT, R20.reuse, 0x1, P1 ;  /* 0x000000011400780c */ /* 0x040fe20000f22470 */
[----:B------:R-:W-:Y:S01]  /*3000*/  IMAD.MOV.U32 R4, RZ, RZ, R16 ;  /* 0x000000ffff047224 */ /* 0x000fe200078e0010 */
[----:B------:R-:W-:Y:S01]  /*3010*/  ISETP.EQ.OR P0, PT, R20, RZ, !P0 ;  /* 0x000000ff1400720c */ /* 0x000fe20004702670 */
[----:B0-----:R-:W-:-:S03]  /*3020*/  DFMA R12, R12, R8, R14 ;  /* 0x000000080c0c722b */ /* 0x001fc6000000000e */
[----:B------:R-:W-:-:S05]  /*3030*/  PLOP3.LUT P0, PT, P0, P1, PT, 0x80, 0x8 ;  /* 0x000000000008781c */ /* 0x000fca0000703070 */
[C---:B------:R-:W-:Y:S02]  /*3040*/  DSETP.GTU.AND P2, PT, R12.reuse, RZ, PT ;  /* 0x000000ff0c00722a */ /* 0x040fe40003f4c000 */
[----:B------:R-:W-:-:S04]  /*3050*/  DSETP.LEU.OR P1, PT, R12, RZ, !P3 ;  /* 0x000000ff0c00722a */ /* 0x000fc80005f2b400 */
[----:B------:R-:W-:Y:S01]  /*3060*/  ISETP.EQ.U32.OR P2, PT, R0, 0x1, P2 ;  /* 0x000000010000780c */ /* 0x000fe20001742470 */
[----:B------:R-:W-:Y:S02]  /*3070*/  VIADD R0, R10, 0x1 ;  /* 0x000000010a007836 */ /* 0x000fe40000000000 */
[----:B------:R-:W-:Y:S01]  /*3080*/  @!P0 IMAD.MOV R0, RZ, RZ, R10 ;  /* 0x000000ffff008224 */ /* 0x000fe200078e020a */
[----:B------:R-:W-:-:S03]  /*3090*/  PLOP3.LUT P1, PT, P1, P2, PT, 0x80, 0x8 ;  /* 0x000000000008781c */ /* 0x000fc60000f25070 */
[----:B------:R-:W-:-:S10]  /*30a0*/  VIADD R10, R0, 0x1 ;  /* 0x00000001000a7836 */ /* 0x000fd40000000000 */
[----:B------:R-:W-:Y:S01]  /*30b0*/  @!P1 IMAD.MOV R10, RZ, RZ, R0 ;  /* 0x000000ffff0a9224 */ /* 0x000fe200078e0200 */
[----:B------:R-:W-:Y:S06]  /*30c0*/  BRA.U UP0, `(.L_x_109) ;  /* 0xfffffff900207547 */ /* 0x000fec000b83ffff */
[----:B------:R-:W-:Y:S02]  /*30d0*/  VIADD R6, R18, 0xffef68b1 ;  /* 0xffef68b112067836 */ /* 0x000fe40000000000 */
[----:B------:R-:W-:Y:S02]  /*30e0*/  IMAD.MOV.U32 R5, RZ, RZ, R2 ;  /* 0x000000ffff057224 */ /* 0x000fe400078e0002 */
[----:B------:R-:W-:Y:S02]  /*30f0*/  IMAD.MOV.U32 R4, RZ, RZ, R16 ;  /* 0x000000ffff047224 */ /* 0x000fe400078e0010 */
[----:B------:R-:W-:-:S07]  /*3100*/  IMAD.MOV.U32 R7, RZ, RZ, R19 ;  /* 0x000000ffff077224 */ /* 0x000fce00078e0013 */
.L_x_104:
[----:B------:R-:W2:Y:S02]  /*3110*/  LDCU UR4, c[0x0][0x390] ;  /* 0x00007200ff0477ac */ /* 0x000ea40008000800 */
[----:B--2---:R-:W-:-:S04]  /*3120*/  ULOP3.LUT UR4, UR4, 0x1, URZ, 0xc0, !UPT ;  /* 0x0000000104047892 */ /* 0x004fc8000f8ec0ff */
[----:B------:R-:W-:-:S09]  /*3130*/  UISETP.NE.U32.AND UP0, UPT, UR4, 0x1, UPT ;  /* 0x000000010400788c */ /* 0x000fd2000bf05070 */
[----:B------:R-:W-:Y:S05]  /*3140*/  BRA.U UP0, `(.L_x_102) ;  /* 0x00000005005c7547 */ /* 0x000fea000b800000 */
[----:B------:R-:W-:Y:S01]  /*3150*/  SHF.R.U32.HI R0, RZ, 0x2, R7 ;  /* 0x00000002ff007819 */ /* 0x000fe20000011607 */
[----:B------:R-:W-:Y:S01]  /*3160*/  IMAD.MOV.U32 R12, RZ, RZ, 0x3e055027 ;  /* 0x3e055027ff0c7424 */ /* 0x000fe200078e00ff */
[----:B------:R-:W-:Y:S01]  /*3170*/  SHF.R.U32.HI R11, RZ, 0x2, R4 ;  /* 0x00000002ff0b7819 */ /* 0x000fe20000011604 */
[----:B------:R-:W-:Y:S01]  /*3180*/  IMAD.MOV.U32 R13, RZ, RZ, 0x7f800000 ;  /* 0x7f800000ff0d7424 */ /* 0x000fe200078e00ff */
[----:B------:R-:W-:Y:S01]  /*3190*/  LOP3.LUT R0, R0, R7, RZ, 0x3c, !PT ;  /* 0x0000000700007212 */ /* 0x000fe200078e3cff */
[----:B01----:R-:W-:Y:S01]  /*31a0*/  IMAD.SHL.U32 R7, R3, 0x10, RZ ;  /* 0x0000001003077824 */ /* 0x003fe200078e00ff */
[----:B------:R-:W-:Y:S01]  /*31b0*/  LOP3.LUT R11, R11, R4, RZ, 0x3c, !PT ;  /* 0x000000040b0b7212 */ /* 0x000fe200078e3cff */
[----:B------:R-:W-:Y:S02]  /*31c0*/  BSSY.RECONVERGENT B0, `(.L_x_110) ;  /* 0x0000042000007945 */ /* 0x000fe40003800200 */
[----:B------:R-:W-:-:S05]  /*31d0*/  IMAD.SHL.U32 R2, R0, 0x2, RZ ;  /* 0x0000000200027824 */ /* 0x000fca00078e00ff */
[----:B------:R-:W-:Y:S01]  /*31e0*/  LOP3.LUT R0, R0, R2, R7, 0x96, !PT ;  /* 0x0000000200007212 */ /* 0x000fe200078e9607 */
[----:B------:R-:W-:-:S03]  /*31f0*/  IMAD.MOV.U32 R7, RZ, RZ, 0x2f800000 ;  /* 0x2f800000ff077424 */ /* 0x000fc600078e00ff */
[----:B------:R-:W-:Y:S01]  /*3200*/  LOP3.LUT R0, R0, R3, RZ, 0x3c, !PT ;  /* 0x0000000300007212 */ /* 0x000fe200078e3cff */
[----:B------:R-:W-:-:S04]  /*3210*/  IMAD.SHL.U32 R3, R11, 0x2, RZ ;  /* 0x000000020b037824 */ /* 0x000fc800078e00ff */
[----:B------:R-:W-:-:S05]  /*3220*/  IMAD.SHL.U32 R2, R0, 0x10, RZ ;  /* 0x0000001000027824 */ /* 0x000fca00078e00ff */
[----:B------:R-:W-:-:S04]  /*3230*/  LOP3.LUT R3, R11, R3, R2, 0x96, !PT ;  /* 0x000000030b037212 */ /* 0x000fc800078e9602 */
[----:B------:R-:W-:-:S04]  /*3240*/  LOP3.LUT R3, R3, R0, RZ, 0x3c, !PT ;  /* 0x0000000003037212 */ /* 0x000fc800078e3cff */
[----:B------:R-:W-:-:S04]  /*3250*/  IADD3 R2, PT, PT, R6, 0xb0f8a, R3 ;  /* 0x000b0f8a06027810 */ /* 0x000fc80007ffe003 */
        /* <DEDUP_REMOVED lines=21> */
[----:B------:R-:W-:Y:S01]  /*33b0*/  LOP3.LUT R7, RZ, R6, RZ, 0x33, !PT ;  /* 0x00000006ff077212 */ /* 0x000fe200078e33ff */
[----:B------:R-:W-:-:S04]  /*33c0*/  FFMA R11, R11, R12, R11 ;  /* 0x0000000c0b0b7223 */ /* 0x000fc8000000000b */
[----:B------:R-:W-:Y:S01]  /*33d0*/  FFMA R11, R4, 0.69314718246459960938, R11 ;  /* 0x3f317218040b7823 */ /* 0x000fe2000000000b */
[----:B------:R-:W-:Y:S01]  /*33e0*/  SHF.R.U32.HI R4, RZ, 0x2, R5 ;  /* 0x00000002ff047819 */ /* 0x000fe20000011605 */
[----:B------:R-:W-:Y:S02]  /*33f0*/  IMAD.IADD R7, R0, 0x1, R7 ;  /* 0x0000000100077824 */ /* 0x000fe400078e0207 */
[----:B------:R-:W-:Y:S01]  /*3400*/  @P0 FFMA R11, R2, R13, +INF ;  /* 0x7f800000020b0423 */ /* 0x000fe2000000000d */
[----:B------:R-:W-:Y:S01]  /*3410*/  LOP3.LUT R4, R4, R5, RZ, 0x3c, !PT ;  /* 0x0000000504047212 */ /* 0x000fe200078e3cff */
[----:B------:R-:W-:Y:S01]  /*3420*/  IMAD.SHL.U32 R5, R3, 0x10, RZ ;  /* 0x0000001003057824 */ /* 0x000fe200078e00ff */
[----:B------:R-:W-:Y:S01]  /*3430*/  FSETP.NEU.AND P0, PT, R2, RZ, PT ;  /* 0x000000ff0200720b */ /* 0x000fe20003f0d000 */
[----:B------:R-:W-:Y:S01]  /*3440*/  FMUL R11, R11, -2 ;  /* 0xc00000000b0b7820 */ /* 0x000fe20000400000 */
[----:B------:R-:W-:Y:S02]  /*3450*/  IMAD.SHL.U32 R0, R7, 0x2, RZ ;  /* 0x0000000207007824 */ /* 0x000fe400078e00ff */
[----:B------:R-:W-:-:S02]  /*3460*/  IMAD.SHL.U32 R2, R4, 0x2, RZ ;  /* 0x0000000204027824 */ /* 0x000fc400078e00ff */
[----:B------:R-:W-:Y:S01]  /*3470*/  FSEL R13, R11, +INF , P0 ;  /* 0x7f8000000b0d7808 */ /* 0x000fe20000000000 */
[----:B------:R-:W-:Y:S01]  /*3480*/  IMAD.MOV.U32 R11, RZ, RZ, 0x30c90fdb ;  /* 0x30c90fdbff0b7424 */ /* 0x000fe200078e00ff */
[----:B------:R-:W-:Y:S02]  /*3490*/  LOP3.LUT R0, R0, 0x2, RZ, 0xc0, !PT ;  /* 0x0000000200007812 */ /* 0x000fe400078ec0ff */
[----:B------:R-:W-:Y:S01]  /*34a0*/  LOP3.LUT R2, R4, R2, R5, 0x96, !PT ;  /* 0x0000000204027212 */ /* 0x000fe200078e9605 */
[----:B------:R0:W1:Y:S01]  /*34b0*/  MUFU.RSQ R12, R13 ;  /* 0x0000000d000c7308 */ /* 0x0000620000001400 */
[----:B------:R-:W-:Y:S01]  /*34c0*/  LOP3.LUT R4, R7, 0x1, RZ, 0xc0, !PT ;  /* 0x0000000107047812 */ /* 0x000fe200078ec0ff */
[----:B------:R-:W-:Y:S01]  /*34d0*/  VIADD R0, R0, 0xffffffff ;  /* 0xffffffff00007836 */ /* 0x000fe20000000000 */
[----:B------:R-:W-:Y:S01]  /*34e0*/  LOP3.LUT R3, R2, R3, RZ, 0x3c, !PT ;  /* 0x0000000302037212 */ /* 0x000fe200078e3cff */
[----:B------:R-:W-:-:S03]  /*34f0*/  VIADD R2, R13, 0xf3000000 ;  /* 0xf30000000d027836 */ /* 0x000fc60000000000 */
[----:B------:R-:W-:Y:S02]  /*3500*/  IADD3 R6, PT, PT, R6, 0x10974f, R3 ;  /* 0x0010974f06067810 */ /* 0x000fe40007ffe003 */
[----:B------:R-:W-:Y:S02]  /*3510*/  ISETP.GT.U32.AND P0, PT, R2, 0x727fffff, PT ;  /* 0x727fffff0200780c */ /* 0x000fe40003f04070 */
[----:B------:R0:W2:Y:S01]  /*3520*/  I2F.F64 R2, R0 ;  /* 0x0000000000027312 */ /* 0x0000a20000201c00 */
[----:B------:R-:W-:-:S05]  /*3530*/  I2FP.F32.U32 R6, R6 ;  /* 0x0000000600067245 */ /* 0x000fca0000201000 */
[----:B------:R-:W-:-:S05]  /*3540*/  FFMA R11, R6, R11, 7.314590599882819788e-10 ;  /* 0x30490fdb060b7423 */ /* 0x000fca000000000b */
[----:B01----:R-:W-:Y:S05]  /*3550*/  @!P0 BRA `(.L_x_111) ;  /* 0x0000000000108947 */ /* 0x003fea0003800000 */
[----:B------:R-:W-:Y:S01]  /*3560*/  IMAD.MOV.U32 R0, RZ, RZ, R13 ;  /* 0x000000ffff007224 */ /* 0x000fe200078e000d */
[----:B------:R-:W-:-:S07]  /*3570*/  MOV R22, 0x3590 ;  /* 0x0000359000167802 */ /* 0x000fce0000000f00 */
[----:B--2---:R-:W-:Y:S05]  /*3580*/  CALL.REL.NOINC `($__internal_5_$__cuda_sm20_sqrt_rn_f32_slowpath) ;  /* 0x0000000400147944 */ /* 0x004fea0003c00000 */
[----:B------:R-:W-:Y:S05]  /*3590*/  BRA `(.L_x_112) ;  /* 0x0000000000107947 */ /* 0x000fea0003800000 */
.L_x_111:
[----:B------:R-:W-:Y:S01]  /*35a0*/  FMUL.FTZ R0, R13, R12 ;  /* 0x0000000c0d007220 */ /* 0x000fe20000410000 */
[----:B------:R-:W-:-:S03]  /*35b0*/  FMUL.FTZ R6, R12, 0.5 ;  /* 0x3f0000000c067820 */ /* 0x000fc60000410000 */
[----:B------:R-:W-:-:S04]  /*35c0*/  FFMA R5, -R0, R0, R13 ;  /* 0x0000000000057223 */ /* 0x000fc8000000010d */
[----:B------:R-:W-:-:S07]  /*35d0*/  FFMA R0, R5, R6, R0 ;  /* 0x0000000605007223 */ /* 0x000fce0000000000 */
.L_x_112:
[----:B------:R-:W-:Y:S05]  /*35e0*/  BSYNC.RECONVERGENT B0 ;  /* 0x0000000000007941 */ /* 0x000fea0003800200 */
.L_x_110:
[----:B------:R-:W-:-:S06]  /*35f0*/  FMUL.RZ R5, R11, 0.15915493667125701904 ;  /* 0x3e22f9830b057820 */ /* 0x000fcc000040c000 */
[----:B------:R-:W0:Y:S02]  /*3600*/  MUFU.SIN R5, R5 ;  /* 0x0000000500057308 */ /* 0x000e240000000400 */
[----:B0-----:R-:W-:-:S06]  /*3610*/  FMUL R0, R5, R0 ;  /* 0x0000000005007220 */ /* 0x001fcc0000400000 */
[----:B------:R-:W2:Y:S02]  /*3620*/  F2F.F64.F32 R6, R0 ;  /* 0x0000000000067310 */ /* 0x000ea40000201800 */
[----:B--2---:R-:W-:-:S08]  /*3630*/  DFMA R2, R6, R8, R2 ;  /* 0x000000080602722b */ /* 0x004fd00000000002 */
[C---:B------:R-:W-:Y:S02]  /*3640*/  DSETP.GT.AND P0, PT, R2.reuse, RZ, PT ;  /* 0x000000ff0200722a */ /* 0x040fe40003f04000 */
[----:B------:R-:W-:Y:S01]  /*3650*/  DSETP.GTU.AND P1, PT, R2, RZ, PT ;  /* 0x000000ff0200722a */ /* 0x000fe20003f2c000 */
[----:B------:R-:W-:-:S03]  /*3660*/  VIADD R2, R10, 0x1 ;  /* 0x000000010a027836 */ /* 0x000fc60000000000 */
[C---:B------:R-:W-:Y:S02]  /*3670*/  ISETP.EQ.OR P0, PT, R4.reuse, RZ, !P0 ;  /* 0x000000ff0400720c */ /* 0x040fe40004702670 */
[----:B------:R-:W-:-:S04]  /*3680*/  ISETP.EQ.U32.OR P1, PT, R4, 0x1, P1 ;  /* 0x000000010400780c */ /* 0x000fc80000f22470 */
[----:B------:R-:W-:-:S13]  /*3690*/  PLOP3.LUT P0, PT, P0, P1, PT, 0x80, 0x8 ;  /* 0x000000000008781c */ /* 0x000fda0000703070 */
[----:B------:R-:W-:-:S04]  /*36a0*/  @!P0 IMAD.MOV R2, RZ, RZ, R10 ;  /* 0x000000ffff028224 */ /* 0x000fc800078e020a */
[----:B------:R-:W-:-:S07]  /*36b0*/  IMAD.MOV.U32 R10, RZ, RZ, R2 ;  /* 0x000000ffff0a7224 */ /* 0x000fce00078e0002 */
.L_x_102:
[----:B------:R-:W2:Y:S01]  /*36c0*/  S2R R0, SR_LANEID ;  /* 0x0000000000007919 */ /* 0x000ea20000000000 */
[----:B------:R-:W3:Y:S08]  /*36d0*/  REDUX.SUM UR5, R10 ;  /* 0x000000000a0573c4 */ /* 0x000ef0000000c000 */
[----:B01----:R-:W0:Y:S01]  /*36e0*/  LDC.64 R2, c[0x0][0x380] ;  /* 0x0000e000ff027b82 */ /* 0x003e220000000a00 */
[----:B------:R-:W-:-:S02]  /*36f0*/  VOTEU.ANY UR4, UPT, PT ;  /* 0x0000000000047886 */ /* 0x000fc400038e0100 */
[----:B------:R-:W-:Y:S01]  /*3700*/  UFLO.U32 UR4, UR4 ;  /* 0x00000004000472bd */ /* 0x000fe200080e0000 */
[----:B---3--:R-:W-:-:S05]  /*3710*/  IMAD.U32 R5, RZ, RZ, UR5 ;  /* 0x00000005ff057e24 */ /* 0x008fca000f8e00ff */
[----:B--2---:R-:W-:-:S13]  /*3720*/  ISETP.EQ.U32.AND P0, PT, R0, UR4, PT ;  /* 0x0000000400007c0c */ /* 0x004fda000bf02070 */
[----:B0-----:R-:W-:Y:S01]  /*3730*/  @P0 REDG.E.ADD.STRONG.GPU desc[UR6][R2.64], R5 ;  /* 0x000000050200098e */ /* 0x001fe2000c12e106 */
[----:B------:R-:W-:Y:S05]  /*3740*/  EXIT ;  /* 0x000000000000794d */ /* 0x000fea0003800000 */
        .weak           $__internal_4_$__cuda_sm20_dsqrt_rn_f64_mediumpath_v1
        .type           $__internal_4_$__cuda_sm20_dsqrt_rn_f64_mediumpath_v1,@function
        .size           $__internal_4_$__cuda_sm20_dsqrt_rn_f64_mediumpath_v1,($__internal_5_$__cuda_sm20_sqrt_rn_f32_slowpath - $__internal_4_$__cuda_sm20_dsqrt_rn_f64_mediumpath_v1)
$__internal_4_$__cuda_sm20_dsqrt_rn_f64_mediumpath_v1:
        /* <DEDUP_REMOVED lines=11> */
.L_x_113:
        /* <DEDUP_REMOVED lines=24> */
.L_x_115:
[----:B------:R-:W-:-:S11]  /*3980*/  DADD R8, R14, R14 ;  /* 0x000000000e087229 */ /* 0x000fd6000000000e */
.L_x_114:
[----:B------:R-:W-:Y:S02]  /*3990*/  IMAD.MOV.U32 R2, RZ, RZ, R8 ;  /* 0x000000ffff027224 */ /* 0x000fe400078e0008 */
[----:B------:R-:W-:Y:S02]  /*39a0*/  IMAD.MOV.U32 R13, RZ, RZ, R9 ;  /* 0x000000ffff0d7224 */ /* 0x000fe400078e0009 */
[----:B------:R-:W-:Y:S02]  /*39b0*/  IMAD.MOV.U32 R8, RZ, RZ, R0 ;  /* 0x000000ffff087224 */ /* 0x000fe400078e0000 */
[----:B------:R-:W-:-:S04]  /*39c0*/  IMAD.MOV.U32 R9, RZ, RZ, 0x0 ;  /* 0x00000000ff097424 */ /* 0x000fc800078e00ff */
[----:B------:R-:W-:Y:S05]  /*39d0*/  RET.REL.NODEC R8 `(_Z14uncoded_kernelPidiy) ;  /* 0xffffffc408887950 */ /* 0x000fea0003c3ffff */
        .weak           $__internal_5_$__cuda_sm20_sqrt_rn_f32_slowpath
        .type           $__internal_5_$__cuda_sm20_sqrt_rn_f32_slowpath,@function
        .size           $__internal_5_$__cuda_sm20_sqrt_rn_f32_slowpath,(.L_x_136 - $__internal_5_$__cuda_sm20_sqrt_rn_f32_slowpath)
$__internal_5_$__cuda_sm20_sqrt_rn_f32_slowpath:
        /* <DEDUP_REMOVED lines=13> */
[----:B------:R-:W-:Y:S01]  /*3ab0*/  @P0 FMUL.FTZ R15, R6, 0.5 ;  /* 0x3f000000060f0820 */ /* 0x000fe20000410000 */
[----:B------:R-:W-:Y:S02]  /*3ac0*/  @!P0 IMAD.MOV.U32 R6, RZ, RZ, R0 ;  /* 0x000000ffff068224 */ /* 0x000fe400078e0000 */
[----:B------:R-:W-:-:S04]  /*3ad0*/  @P0 FADD.FTZ R13, -R14, -RZ ;  /* 0x800000ff0e0d0221 */ /* 0x000fc80000010100 */
[----:B------:R-:W-:-:S04]  /*3ae0*/  @P0 FFMA R13, R14, R13, R7 ;  /* 0x0000000d0e0d0223 */ /* 0x000fc80000000007 */
[----:B------:R-:W-:-:S04]  /*3af0*/  @P0 FFMA R13, R13, R15, R14 ;  /* 0x0000000f0d0d0223 */ /* 0x000fc8000000000e */
[----:B------:R-:W-:-:S07]  /*3b00*/  @P0 FMUL.FTZ R6, R13, 2.3283064365386962891e-10 ;  /* 0x2f8000000d060820 */ /* 0x000fce0000410000 */
.L_x_116:
[----:B------:R-:W-:Y:S02]  /*3b10*/  IMAD.MOV.U32 R0, RZ, RZ, R6 ;  /* 0x000000ffff007224 */ /* 0x000fe400078e0006 */
[----:B------:R-:W-:Y:S02]  /*3b20*/  IMAD.MOV.U32 R6, RZ, RZ, R22 ;  /* 0x000000ffff067224 */ /* 0x000fe400078e0016 */
[----:B------:R-:W-:-:S04]  /*3b30*/  IMAD.MOV.U32 R7, RZ, RZ, 0x0 ;  /* 0x00000000ff077424 */ /* 0x000fc800078e00ff */
[----:B------:R-:W-:Y:S05]  /*3b40*/  RET.REL.NODEC R6 `(_Z14uncoded_kernelPidiy) ;  /* 0xffffffc4062c7950 */ /* 0x000fea0003c3ffff */
.L_x_117:
        /* <DEDUP_REMOVED lines=11> */
.L_x_136:


//--------------------- .nv.global.init           --------------------------
	.section	.nv.global.init,"aw",@progbits
	.align	4
.nv.global.init:
	.type		mrg32k3aM1SubSeq,@object
	.size		mrg32k3aM1SubSeq,(mrg32k3aM2SubSeq - mrg32k3aM1SubSeq)
mrg32k3aM1SubSeq:
        /* <DEDUP_REMOVED lines=126> */
	.type		mrg32k3aM2SubSeq,@object
	.size		mrg32k3aM2SubSeq,(mrg32k3aM1 - mrg32k3aM2SubSeq)
mrg32k3aM2SubSeq:
        /* <DEDUP_REMOVED lines=126> */
	.type		mrg32k3aM1,@object
	.size		mrg32k3aM1,(mrg32k3aM1Seq - mrg32k3aM1)
mrg32k3aM1:
        /* <DEDUP_REMOVED lines=144> */
	.type		mrg32k3aM1Seq,@object
	.size		mrg32k3aM1Seq,(mrg32k3aM2 - mrg32k3aM1Seq)
mrg32k3aM1Seq:
        /* <DEDUP_REMOVED lines=144> */
	.type		mrg32k3aM2,@object
	.size		mrg32k3aM2,(mrg32k3aM2Seq - mrg32k3aM2)
mrg32k3aM2:
        /* <DEDUP_REMOVED lines=144> */
	.type		mrg32k3aM2Seq,@object
	.size		mrg32k3aM2Seq,(precalc_xorwow_matrix - mrg32k3aM2Seq)
mrg32k3aM2Seq:
        /* <DEDUP_REMOVED lines=144> */
	.type		precalc_xorwow_matrix,@object
	.size		precalc_xorwow_matrix,(precalc_xorwow_offset_matrix - precalc_xorwow_matrix)
precalc_xorwow_matrix:
        /* <DEDUP_REMOVED lines=6400> */
	.type		precalc_xorwow_offset_matrix,@object
	.size		precalc_xorwow_offset_matrix,(.L_1 - precalc_xorwow_offset_matrix)
precalc_xorwow_offset_matrix:
        /* <DEDUP_REMOVED lines=6400> */
.L_1:


//--------------------- .nv.shared.reserved.0     --------------------------
	.section	.nv.shared.reserved.0,"aw",@nobits
	.weak		__nv_reservedSMEM_offset_0_alias
	.size		__nv_reservedSMEM_offset_0_alias, 0, 64
	.other		__nv_reservedSMEM_offset_0_alias,@"STO_CUDA_RESERVED_SHARED STV_DEFAULT"
__nv_reservedSMEM_offset_0_alias:
	.zero		0
	.zero		64


//--------------------- .nv.constant0._Z18convolution_kernelPiidiy --------------------------
	.section	.nv.constant0._Z18convolution_kernelPiidiy,"a",@progbits
	.sectionflags	@""
	.align	4
.nv.constant0._Z18convolution_kernelPiidiy:
	.zero		936


//--------------------- .nv.constant0._Z14hamming_kernelPidiyS_ --------------------------
	.section	.nv.constant0._Z14hamming_kernelPidiyS_,"a",@progbits
	.sectionflags	@""
	.align	4
.nv.constant0._Z14hamming_kernelPidiyS_:
	.zero		936


//--------------------- .nv.constant0._Z14uncoded_kernelPidiy --------------------------
	.section	.nv.constant0._Z14uncoded_kernelPidiy,"a",@progbits
	.sectionflags	@""
	.align	4
.nv.constant0._Z14uncoded_kernelPidiy:
	.zero		928


//--------------------- SYMBOLS --------------------------

	.type		.nv.reservedSmem.offset0,@object
	.size		.nv.reservedSmem.offset0,0x4
